//
// Generated by NVIDIA NVVM Compiler
//
// Compiler Build ID: CL-36424714
// Cuda compilation tools, release 13.0, V13.0.88
// Based on NVVM 20.0.0
//

.version 9.0
.target sm_100
.address_size 64

	// .globl	_Z18merge_basic_kernelPiiS_iS_
// _ZZ21merge_tiled_kernel_v2PiiS_iS_iE10A_consumed has been demoted
// _ZZ21merge_tiled_kernel_v3PiiS_iS_iE10A_consumed has been demoted
.extern .shared .align 16 .b8 shareAB[];

.visible .entry _Z18merge_basic_kernelPiiS_iS_(
	.param .u64 .ptr .align 1 _Z18merge_basic_kernelPiiS_iS__param_0,
	.param .u32 _Z18merge_basic_kernelPiiS_iS__param_1,
	.param .u64 .ptr .align 1 _Z18merge_basic_kernelPiiS_iS__param_2,
	.param .u32 _Z18merge_basic_kernelPiiS_iS__param_3,
	.param .u64 .ptr .align 1 _Z18merge_basic_kernelPiiS_iS__param_4
)
{
	.reg .pred 	%p<52>;
	.reg .b32 	%r<169>;
	.reg .b64 	%rd<88>;
	.reg .b64 	%fd<5>;

	ld.param.u64 	%rd25, [_Z18merge_basic_kernelPiiS_iS__param_0];
	ld.param.u32 	%r70, [_Z18merge_basic_kernelPiiS_iS__param_1];
	ld.param.u64 	%rd26, [_Z18merge_basic_kernelPiiS_iS__param_2];
	ld.param.u32 	%r71, [_Z18merge_basic_kernelPiiS_iS__param_3];
	ld.param.u64 	%rd27, [_Z18merge_basic_kernelPiiS_iS__param_4];
	cvta.to.global.u64 	%rd1, %rd27;
	cvta.to.global.u64 	%rd2, %rd26;
	cvta.to.global.u64 	%rd3, %rd25;
	mov.u32 	%r72, %ctaid.x;
	mov.u32 	%r73, %ntid.x;
	mov.u32 	%r74, %tid.x;
	mad.lo.s32 	%r75, %r72, %r73, %r74;
	add.s32 	%r76, %r71, %r70;
	cvt.rn.f64.s32 	%fd1, %r76;
	mov.u32 	%r77, %nctaid.x;
	mul.lo.s32 	%r78, %r73, %r77;
	cvt.rn.f64.u32 	%fd2, %r78;
	div.rn.f64 	%fd3, %fd1, %fd2;
	cvt.rpi.f64.f64 	%fd4, %fd3;
	cvt.rzi.s32.f64 	%r79, %fd4;
	mul.lo.s32 	%r1, %r79, %r75;
	add.s32 	%r80, %r1, %r79;
	min.s32 	%r2, %r80, %r76;
	min.s32 	%r142, %r1, %r70;
	sub.s32 	%r143, %r1, %r142;
	setp.lt.s32 	%p3, %r1, %r71;
	sub.s32 	%r81, %r1, %r71;
	selp.b32 	%r144, 0, %r81, %p3;
	setp.lt.s32 	%p4, %r1, %r70;
	sub.s32 	%r82, %r1, %r70;
	selp.b32 	%r145, 0, %r82, %p4;
$L__BB0_1:
	mov.u32 	%r10, %r142;
	mov.u32 	%r9, %r143;
	setp.lt.s32 	%p5, %r10, 1;
	setp.ge.s32 	%p6, %r9, %r71;
	or.pred  	%p7, %p5, %p6;
	@%p7 bra 	$L__BB0_4;
	add.s32 	%r83, %r10, -1;
	mul.wide.u32 	%rd28, %r83, 4;
	add.s64 	%rd29, %rd3, %rd28;
	ld.global.u32 	%r84, [%rd29];
	mul.wide.s32 	%rd30, %r9, 4;
	add.s64 	%rd31, %rd2, %rd30;
	ld.global.u32 	%r85, [%rd31];
	setp.le.s32 	%p8, %r84, %r85;
	@%p8 bra 	$L__BB0_4;
	sub.s32 	%r92, %r10, %r144;
	add.s32 	%r93, %r92, 1;
	shr.s32 	%r94, %r93, 1;
	sub.s32 	%r142, %r10, %r94;
	add.s32 	%r143, %r94, %r9;
	mov.pred 	%p50, 0;
	mov.u32 	%r145, %r9;
	bra.uni 	$L__BB0_7;
$L__BB0_4:
	setp.lt.s32 	%p10, %r9, 1;
	setp.ge.s32 	%p11, %r10, %r70;
	mov.pred 	%p50, -1;
	or.pred  	%p12, %p10, %p11;
	mov.u32 	%r142, %r10;
	mov.u32 	%r143, %r9;
	@%p12 bra 	$L__BB0_7;
	add.s32 	%r86, %r9, -1;
	mul.wide.u32 	%rd32, %r86, 4;
	add.s64 	%rd33, %rd2, %rd32;
	ld.global.u32 	%r87, [%rd33];
	mul.wide.s32 	%rd34, %r10, 4;
	add.s64 	%rd35, %rd3, %rd34;
	ld.global.u32 	%r88, [%rd35];
	setp.lt.s32 	%p14, %r87, %r88;
	mov.u32 	%r142, %r10;
	mov.u32 	%r143, %r9;
	@%p14 bra 	$L__BB0_7;
	sub.s32 	%r89, %r9, %r145;
	add.s32 	%r90, %r89, 1;
	shr.s32 	%r91, %r90, 1;
	sub.s32 	%r143, %r9, %r91;
	add.s32 	%r142, %r91, %r10;
	mov.pred 	%p50, 0;
	mov.u32 	%r144, %r10;
$L__BB0_7:
	not.pred 	%p17, %p50;
	@%p17 bra 	$L__BB0_1;
	min.s32 	%r150, %r2, %r70;
	sub.s32 	%r151, %r2, %r150;
	setp.lt.s32 	%p18, %r2, %r71;
	sub.s32 	%r95, %r2, %r71;
	selp.b32 	%r152, 0, %r95, %p18;
	setp.lt.s32 	%p19, %r2, %r70;
	sub.s32 	%r96, %r2, %r70;
	selp.b32 	%r153, 0, %r96, %p19;
$L__BB0_9:
	mov.u32 	%r26, %r150;
	mov.u32 	%r25, %r151;
	setp.lt.s32 	%p20, %r26, 1;
	setp.ge.s32 	%p21, %r25, %r71;
	or.pred  	%p22, %p20, %p21;
	@%p22 bra 	$L__BB0_12;
	add.s32 	%r97, %r26, -1;
	mul.wide.u32 	%rd36, %r97, 4;
	add.s64 	%rd37, %rd3, %rd36;
	ld.global.u32 	%r98, [%rd37];
	mul.wide.s32 	%rd38, %r25, 4;
	add.s64 	%rd39, %rd2, %rd38;
	ld.global.u32 	%r99, [%rd39];
	setp.le.s32 	%p23, %r98, %r99;
	@%p23 bra 	$L__BB0_12;
	sub.s32 	%r106, %r26, %r152;
	add.s32 	%r107, %r106, 1;
	shr.s32 	%r108, %r107, 1;
	sub.s32 	%r150, %r26, %r108;
	add.s32 	%r151, %r108, %r25;
	mov.pred 	%p51, 0;
	mov.u32 	%r153, %r25;
	bra.uni 	$L__BB0_15;
$L__BB0_12:
	setp.lt.s32 	%p25, %r25, 1;
	setp.ge.s32 	%p26, %r26, %r70;
	mov.pred 	%p51, -1;
	or.pred  	%p27, %p25, %p26;
	mov.u32 	%r150, %r26;
	mov.u32 	%r151, %r25;
	@%p27 bra 	$L__BB0_15;
	add.s32 	%r100, %r25, -1;
	mul.wide.u32 	%rd40, %r100, 4;
	add.s64 	%rd41, %rd2, %rd40;
	ld.global.u32 	%r101, [%rd41];
	mul.wide.s32 	%rd42, %r26, 4;
	add.s64 	%rd43, %rd3, %rd42;
	ld.global.u32 	%r102, [%rd43];
	setp.lt.s32 	%p29, %r101, %r102;
	mov.u32 	%r150, %r26;
	mov.u32 	%r151, %r25;
	@%p29 bra 	$L__BB0_15;
	sub.s32 	%r103, %r25, %r153;
	add.s32 	%r104, %r103, 1;
	shr.s32 	%r105, %r104, 1;
	sub.s32 	%r151, %r25, %r105;
	add.s32 	%r150, %r105, %r26;
	mov.pred 	%p51, 0;
	mov.u32 	%r152, %r26;
$L__BB0_15:
	not.pred 	%p32, %p51;
	@%p32 bra 	$L__BB0_9;
	sub.s32 	%r35, %r1, %r142;
	sub.s32 	%r36, %r150, %r142;
	add.s32 	%r110, %r35, %r150;
	sub.s32 	%r37, %r2, %r110;
	min.s32 	%r111, %r36, %r37;
	setp.lt.s32 	%p33, %r111, 1;
	mov.b32 	%r157, 0;
	mov.u32 	%r158, %r157;
	mov.u32 	%r159, %r157;
	@%p33 bra 	$L__BB0_19;
	mul.wide.s32 	%rd44, %r1, 4;
	add.s64 	%rd4, %rd1, %rd44;
	mul.wide.s32 	%rd45, %r35, 4;
	add.s64 	%rd5, %rd2, %rd45;
	mul.wide.s32 	%rd46, %r142, 4;
	add.s64 	%rd6, %rd3, %rd46;
	mov.b32 	%r159, 0;
	mov.u32 	%r158, %r159;
	mov.u32 	%r157, %r159;
$L__BB0_18:
	mul.wide.u32 	%rd47, %r157, 4;
	add.s64 	%rd48, %rd6, %rd47;
	ld.global.u32 	%r113, [%rd48];
	mul.wide.u32 	%rd49, %r158, 4;
	add.s64 	%rd50, %rd5, %rd49;
	ld.global.u32 	%r115, [%rd50];
	setp.gt.s32 	%p34, %r113, %r115;
	setp.le.s32 	%p35, %r113, %r115;
	selp.u32 	%r117, 1, 0, %p35;
	add.s32 	%r157, %r157, %r117;
	selp.u32 	%r118, 1, 0, %p34;
	add.s32 	%r158, %r158, %r118;
	min.s32 	%r119, %r113, %r115;
	mul.wide.u32 	%rd51, %r159, 4;
	add.s64 	%rd52, %rd4, %rd51;
	st.global.u32 	[%rd52], %r119;
	add.s32 	%r159, %r159, 1;
	setp.lt.s32 	%p36, %r157, %r36;
	setp.lt.s32 	%p37, %r158, %r37;
	and.pred  	%p38, %p36, %p37;
	@%p38 bra 	$L__BB0_18;
$L__BB0_19:
	setp.eq.s32 	%p39, %r157, %r36;
	@%p39 bra 	$L__BB0_27;
	setp.ge.s32 	%p40, %r157, %r36;
	@%p40 bra 	$L__BB0_34;
	add.s32 	%r47, %r157, %r142;
	sub.s32 	%r120, %r150, %r47;
	and.b32  	%r48, %r120, 3;
	setp.eq.s32 	%p41, %r48, 0;
	@%p41 bra 	$L__BB0_24;
	mul.wide.s32 	%rd53, %r1, 4;
	mul.wide.u32 	%rd54, %r159, 4;
	add.s64 	%rd55, %rd53, %rd54;
	add.s64 	%rd84, %rd1, %rd55;
	mul.wide.u32 	%rd56, %r157, 4;
	add.s64 	%rd57, %rd3, %rd56;
	mul.wide.s32 	%rd58, %r142, 4;
	add.s64 	%rd83, %rd57, %rd58;
	neg.s32 	%r160, %r48;
	add.s32 	%r159, %r159, %r48;
	add.s32 	%r157, %r157, %r48;
$L__BB0_23:
	.pragma "nounroll";
	ld.global.u32 	%r121, [%rd83];
	st.global.u32 	[%rd84], %r121;
	add.s64 	%rd84, %rd84, 4;
	add.s64 	%rd83, %rd83, 4;
	add.s32 	%r160, %r160, 1;
	setp.ne.s32 	%p42, %r160, 0;
	@%p42 bra 	$L__BB0_23;
$L__BB0_24:
	sub.s32 	%r122, %r47, %r150;
	setp.gt.u32 	%p43, %r122, -4;
	@%p43 bra 	$L__BB0_34;
	mul.wide.s32 	%rd59, %r142, 4;
	add.s64 	%rd60, %rd3, %rd59;
	add.s64 	%rd13, %rd60, 8;
	mul.wide.s32 	%rd61, %r1, 4;
	mul.wide.u32 	%rd62, %r159, 4;
	add.s64 	%rd63, %rd61, %rd62;
	add.s64 	%rd64, %rd63, %rd1;
	add.s64 	%rd87, %rd64, 8;
$L__BB0_26:
	mul.wide.s32 	%rd65, %r157, 4;
	add.s64 	%rd66, %rd13, %rd65;
	ld.global.u32 	%r123, [%rd66+-8];
	st.global.u32 	[%rd87+-8], %r123;
	ld.global.u32 	%r124, [%rd66+-4];
	st.global.u32 	[%rd87+-4], %r124;
	ld.global.u32 	%r125, [%rd66];
	st.global.u32 	[%rd87], %r125;
	add.s32 	%r157, %r157, 4;
	ld.global.u32 	%r126, [%rd66+4];
	st.global.u32 	[%rd87+4], %r126;
	add.s64 	%rd87, %rd87, 16;
	setp.lt.s32 	%p44, %r157, %r36;
	@%p44 bra 	$L__BB0_26;
	bra.uni 	$L__BB0_34;
$L__BB0_27:
	setp.ge.s32 	%p45, %r158, %r37;
	@%p45 bra 	$L__BB0_34;
	add.s32 	%r127, %r1, %r158;
	add.s32 	%r56, %r2, %r142;
	add.s32 	%r128, %r127, %r150;
	sub.s32 	%r129, %r56, %r128;
	and.b32  	%r57, %r129, 3;
	setp.eq.s32 	%p46, %r57, 0;
	mov.u32 	%r166, %r158;
	@%p46 bra 	$L__BB0_31;
	mul.wide.s32 	%rd67, %r1, 4;
	mul.wide.u32 	%rd68, %r159, 4;
	add.s64 	%rd69, %rd67, %rd68;
	add.s64 	%rd85, %rd1, %rd69;
	add.s64 	%rd70, %rd2, %rd67;
	mul.wide.s32 	%rd71, %r142, 4;
	sub.s64 	%rd16, %rd70, %rd71;
	neg.s32 	%r163, %r57;
	add.s32 	%r159, %r159, %r57;
	mov.u32 	%r166, %r158;
$L__BB0_30:
	.pragma "nounroll";
	mul.wide.s32 	%rd72, %r166, 4;
	add.s64 	%rd73, %rd16, %rd72;
	add.s32 	%r166, %r166, 1;
	ld.global.u32 	%r130, [%rd73];
	st.global.u32 	[%rd85], %r130;
	add.s64 	%rd85, %rd85, 4;
	add.s32 	%r163, %r163, 1;
	setp.ne.s32 	%p47, %r163, 0;
	@%p47 bra 	$L__BB0_30;
$L__BB0_31:
	sub.s32 	%r131, %r1, %r56;
	add.s32 	%r132, %r158, %r150;
	add.s32 	%r133, %r131, %r132;
	setp.gt.u32 	%p48, %r133, -4;
	@%p48 bra 	$L__BB0_34;
	mul.wide.s32 	%rd74, %r1, 4;
	add.s64 	%rd75, %rd74, %rd2;
	mul.wide.s32 	%rd76, %r142, 4;
	sub.s64 	%rd77, %rd75, %rd76;
	add.s64 	%rd19, %rd77, 8;
	mul.wide.u32 	%rd78, %r159, 4;
	add.s64 	%rd79, %rd74, %rd78;
	add.s64 	%rd80, %rd79, %rd1;
	add.s64 	%rd86, %rd80, 8;
$L__BB0_33:
	mul.wide.s32 	%rd81, %r166, 4;
	add.s64 	%rd82, %rd19, %rd81;
	ld.global.u32 	%r134, [%rd82+-8];
	st.global.u32 	[%rd86+-8], %r134;
	ld.global.u32 	%r135, [%rd82+-4];
	st.global.u32 	[%rd86+-4], %r135;
	ld.global.u32 	%r136, [%rd82];
	st.global.u32 	[%rd86], %r136;
	add.s32 	%r166, %r166, 4;
	ld.global.u32 	%r137, [%rd82+4];
	st.global.u32 	[%rd86+4], %r137;
	add.s64 	%rd86, %rd86, 16;
	setp.lt.s32 	%p49, %r166, %r37;
	@%p49 bra 	$L__BB0_33;
$L__BB0_34:
	ret;

}
	// .globl	_Z22merge_tiled_kernel_bugPiiS_iS_i
.visible .entry _Z22merge_tiled_kernel_bugPiiS_iS_i(
	.param .u64 .ptr .align 1 _Z22merge_tiled_kernel_bugPiiS_iS_i_param_0,
	.param .u32 _Z22merge_tiled_kernel_bugPiiS_iS_i_param_1,
	.param .u64 .ptr .align 1 _Z22merge_tiled_kernel_bugPiiS_iS_i_param_2,
	.param .u32 _Z22merge_tiled_kernel_bugPiiS_iS_i_param_3,
	.param .u64 .ptr .align 1 _Z22merge_tiled_kernel_bugPiiS_iS_i_param_4,
	.param .u32 _Z22merge_tiled_kernel_bugPiiS_iS_i_param_5
)
{
	.reg .pred 	%p<107>;
	.reg .b32 	%r<351>;
	.reg .b64 	%rd<54>;
	.reg .b64 	%fd<11>;

	ld.param.u64 	%rd10, [_Z22merge_tiled_kernel_bugPiiS_iS_i_param_0];
	ld.param.u32 	%r152, [_Z22merge_tiled_kernel_bugPiiS_iS_i_param_1];
	ld.param.u64 	%rd11, [_Z22merge_tiled_kernel_bugPiiS_iS_i_param_2];
	ld.param.u32 	%r153, [_Z22merge_tiled_kernel_bugPiiS_iS_i_param_3];
	ld.param.u64 	%rd12, [_Z22merge_tiled_kernel_bugPiiS_iS_i_param_4];
	ld.param.u32 	%r154, [_Z22merge_tiled_kernel_bugPiiS_iS_i_param_5];
	cvta.to.global.u64 	%rd1, %rd12;
	cvta.to.global.u64 	%rd2, %rd11;
	cvta.to.global.u64 	%rd3, %rd10;
	shl.b32 	%r155, %r154, 2;
	mov.u32 	%r156, shareAB;
	add.s32 	%r1, %r156, %r155;
	mov.u32 	%r157, %ctaid.x;
	cvt.rn.f64.u32 	%fd1, %r157;
	add.s32 	%r158, %r153, %r152;
	cvt.rn.f64.s32 	%fd2, %r158;
	mov.u32 	%r159, %nctaid.x;
	cvt.rn.f64.u32 	%fd3, %r159;
	div.rn.f64 	%fd4, %fd2, %fd3;
	cvt.rpi.f64.f64 	%fd5, %fd4;
	mul.f64 	%fd6, %fd5, %fd1;
	cvt.rzi.s32.f64 	%r2, %fd6;
	cvt.rzi.s32.f64 	%r160, %fd5;
	mad.lo.s32 	%r161, %r160, %r157, %r160;
	min.u32 	%r3, %r161, %r158;
	mov.u32 	%r4, %tid.x;
	setp.ne.s32 	%p6, %r4, 0;
	@%p6 bra 	$L__BB1_18;
	min.s32 	%r297, %r2, %r152;
	sub.s32 	%r298, %r2, %r297;
	setp.lt.s32 	%p7, %r2, %r153;
	sub.s32 	%r162, %r2, %r153;
	selp.b32 	%r299, 0, %r162, %p7;
	setp.lt.s32 	%p8, %r2, %r152;
	sub.s32 	%r163, %r2, %r152;
	selp.b32 	%r300, 0, %r163, %p8;
$L__BB1_2:
	mov.u32 	%r12, %r297;
	mov.u32 	%r11, %r298;
	setp.lt.s32 	%p9, %r12, 1;
	setp.ge.s32 	%p10, %r11, %r153;
	or.pred  	%p11, %p9, %p10;
	@%p11 bra 	$L__BB1_5;
	add.s32 	%r164, %r12, -1;
	mul.wide.u32 	%rd13, %r164, 4;
	add.s64 	%rd14, %rd3, %rd13;
	ld.global.u32 	%r165, [%rd14];
	mul.wide.s32 	%rd15, %r11, 4;
	add.s64 	%rd16, %rd2, %rd15;
	ld.global.u32 	%r166, [%rd16];
	setp.le.s32 	%p12, %r165, %r166;
	@%p12 bra 	$L__BB1_5;
	sub.s32 	%r173, %r12, %r299;
	add.s32 	%r174, %r173, 1;
	shr.s32 	%r175, %r174, 1;
	sub.s32 	%r297, %r12, %r175;
	add.s32 	%r298, %r175, %r11;
	mov.pred 	%p102, 0;
	mov.u32 	%r300, %r11;
	bra.uni 	$L__BB1_8;
$L__BB1_5:
	setp.lt.s32 	%p14, %r11, 1;
	setp.ge.s32 	%p15, %r12, %r152;
	mov.pred 	%p102, -1;
	or.pred  	%p16, %p14, %p15;
	mov.u32 	%r297, %r12;
	mov.u32 	%r298, %r11;
	@%p16 bra 	$L__BB1_8;
	add.s32 	%r167, %r11, -1;
	mul.wide.u32 	%rd17, %r167, 4;
	add.s64 	%rd18, %rd2, %rd17;
	ld.global.u32 	%r168, [%rd18];
	mul.wide.s32 	%rd19, %r12, 4;
	add.s64 	%rd20, %rd3, %rd19;
	ld.global.u32 	%r169, [%rd20];
	setp.lt.s32 	%p18, %r168, %r169;
	mov.u32 	%r297, %r12;
	mov.u32 	%r298, %r11;
	@%p18 bra 	$L__BB1_8;
	sub.s32 	%r170, %r11, %r300;
	add.s32 	%r171, %r170, 1;
	shr.s32 	%r172, %r171, 1;
	sub.s32 	%r298, %r11, %r172;
	add.s32 	%r297, %r172, %r12;
	mov.pred 	%p102, 0;
	mov.u32 	%r299, %r12;
$L__BB1_8:
	not.pred 	%p21, %p102;
	@%p21 bra 	$L__BB1_2;
	st.shared.u32 	[shareAB], %r297;
	min.s32 	%r305, %r3, %r152;
	sub.s32 	%r306, %r3, %r305;
	setp.lt.s32 	%p22, %r3, %r153;
	sub.s32 	%r176, %r3, %r153;
	selp.b32 	%r307, 0, %r176, %p22;
	setp.lt.s32 	%p23, %r3, %r152;
	sub.s32 	%r177, %r3, %r152;
	selp.b32 	%r308, 0, %r177, %p23;
$L__BB1_10:
	mov.u32 	%r28, %r305;
	mov.u32 	%r27, %r306;
	setp.lt.s32 	%p24, %r28, 1;
	setp.ge.s32 	%p25, %r27, %r153;
	or.pred  	%p26, %p24, %p25;
	@%p26 bra 	$L__BB1_13;
	add.s32 	%r178, %r28, -1;
	mul.wide.u32 	%rd21, %r178, 4;
	add.s64 	%rd22, %rd3, %rd21;
	ld.global.u32 	%r179, [%rd22];
	mul.wide.s32 	%rd23, %r27, 4;
	add.s64 	%rd24, %rd2, %rd23;
	ld.global.u32 	%r180, [%rd24];
	setp.le.s32 	%p27, %r179, %r180;
	@%p27 bra 	$L__BB1_13;
	sub.s32 	%r187, %r28, %r307;
	add.s32 	%r188, %r187, 1;
	shr.s32 	%r189, %r188, 1;
	sub.s32 	%r305, %r28, %r189;
	add.s32 	%r306, %r189, %r27;
	mov.pred 	%p103, 0;
	mov.u32 	%r308, %r27;
	bra.uni 	$L__BB1_16;
$L__BB1_13:
	setp.lt.s32 	%p29, %r27, 1;
	setp.ge.s32 	%p30, %r28, %r152;
	mov.pred 	%p103, -1;
	or.pred  	%p31, %p29, %p30;
	mov.u32 	%r305, %r28;
	mov.u32 	%r306, %r27;
	@%p31 bra 	$L__BB1_16;
	add.s32 	%r181, %r27, -1;
	mul.wide.u32 	%rd25, %r181, 4;
	add.s64 	%rd26, %rd2, %rd25;
	ld.global.u32 	%r182, [%rd26];
	mul.wide.s32 	%rd27, %r28, 4;
	add.s64 	%rd28, %rd3, %rd27;
	ld.global.u32 	%r183, [%rd28];
	setp.lt.s32 	%p33, %r182, %r183;
	mov.u32 	%r305, %r28;
	mov.u32 	%r306, %r27;
	@%p33 bra 	$L__BB1_16;
	sub.s32 	%r184, %r27, %r308;
	add.s32 	%r185, %r184, 1;
	shr.s32 	%r186, %r185, 1;
	sub.s32 	%r306, %r27, %r186;
	add.s32 	%r305, %r186, %r28;
	mov.pred 	%p103, 0;
	mov.u32 	%r307, %r28;
$L__BB1_16:
	not.pred 	%p36, %p103;
	@%p36 bra 	$L__BB1_10;
	st.shared.u32 	[%r1], %r305;
$L__BB1_18:
	bar.sync 	0;
	ld.shared.u32 	%r37, [shareAB];
	ld.shared.u32 	%r190, [%r1];
	sub.s32 	%r38, %r2, %r37;
	bar.sync 	0;
	sub.s32 	%r39, %r3, %r2;
	sub.s32 	%r40, %r190, %r37;
	add.s32 	%r191, %r38, %r190;
	sub.s32 	%r41, %r3, %r191;
	cvt.rn.f64.s32 	%fd7, %r39;
	cvt.rn.f64.s32 	%fd8, %r154;
	div.rn.f64 	%fd9, %fd7, %fd8;
	cvt.rpi.f64.f64 	%fd10, %fd9;
	cvt.rzi.s32.f64 	%r42, %fd10;
	setp.lt.s32 	%p37, %r42, 1;
	@%p37 bra 	$L__BB1_68;
	add.s32 	%r43, %r37, %r4;
	mov.u32 	%r44, %ntid.x;
	add.s32 	%r45, %r38, %r4;
	mov.b32 	%r309, 0;
	cvt.s64.s32 	%rd34, %r2;
	mov.u32 	%r310, %r309;
	mov.u32 	%r311, %r309;
	mov.u32 	%r312, %r309;
$L__BB1_20:
	setp.lt.s32 	%p38, %r154, 1;
	@%p38 bra 	$L__BB1_29;
	sub.s32 	%r50, %r40, %r310;
	add.s32 	%r51, %r43, %r310;
	mov.b32 	%r313, 0;
$L__BB1_22:
	add.s32 	%r55, %r313, %r4;
	setp.ge.u32 	%p39, %r55, %r50;
	@%p39 bra 	$L__BB1_24;
	add.s32 	%r194, %r51, %r313;
	mul.wide.u32 	%rd29, %r194, 4;
	add.s64 	%rd30, %rd3, %rd29;
	ld.global.u32 	%r195, [%rd30];
	shl.b32 	%r196, %r55, 2;
	mov.u32 	%r197, shareAB;
	add.s32 	%r198, %r197, %r196;
	st.shared.u32 	[%r198], %r195;
$L__BB1_24:
	add.s32 	%r313, %r313, %r44;
	setp.lt.s32 	%p40, %r313, %r154;
	@%p40 bra 	$L__BB1_22;
	sub.s32 	%r52, %r41, %r309;
	add.s32 	%r53, %r45, %r309;
	mov.b32 	%r314, 0;
$L__BB1_26:
	add.s32 	%r58, %r314, %r4;
	setp.ge.u32 	%p41, %r58, %r52;
	@%p41 bra 	$L__BB1_28;
	add.s32 	%r200, %r53, %r314;
	mul.wide.u32 	%rd31, %r200, 4;
	add.s64 	%rd32, %rd2, %rd31;
	ld.global.u32 	%r201, [%rd32];
	shl.b32 	%r202, %r58, 2;
	add.s32 	%r203, %r1, %r202;
	st.shared.u32 	[%r203], %r201;
$L__BB1_28:
	add.s32 	%r314, %r314, %r44;
	setp.lt.s32 	%p42, %r314, %r154;
	@%p42 bra 	$L__BB1_26;
$L__BB1_29:
	bar.sync 	0;
	div.u32 	%r204, %r154, %r44;
	mul.lo.s32 	%r60, %r204, %r4;
	add.s32 	%r205, %r60, %r204;
	sub.s32 	%r61, %r39, %r311;
	min.s32 	%r62, %r60, %r61;
	min.s32 	%r63, %r205, %r61;
	sub.s32 	%r206, %r40, %r310;
	min.s32 	%r64, %r154, %r206;
	sub.s32 	%r207, %r41, %r309;
	min.s32 	%r65, %r154, %r207;
	min.s32 	%r319, %r62, %r64;
	sub.s32 	%r320, %r62, %r319;
	setp.lt.s32 	%p43, %r62, %r65;
	sub.s32 	%r208, %r62, %r65;
	selp.b32 	%r321, 0, %r208, %p43;
	setp.lt.s32 	%p44, %r62, %r64;
	sub.s32 	%r209, %r62, %r64;
	selp.b32 	%r322, 0, %r209, %p44;
$L__BB1_30:
	mov.u32 	%r73, %r319;
	mov.u32 	%r72, %r320;
	setp.lt.s32 	%p45, %r73, 1;
	setp.ge.s32 	%p46, %r72, %r65;
	shl.b32 	%r210, %r73, 2;
	mov.u32 	%r211, shareAB;
	add.s32 	%r74, %r211, %r210;
	shl.b32 	%r212, %r72, 2;
	add.s32 	%r75, %r1, %r212;
	or.pred  	%p47, %p45, %p46;
	@%p47 bra 	$L__BB1_33;
	ld.shared.u32 	%r213, [%r74+-4];
	ld.shared.u32 	%r214, [%r75];
	setp.le.s32 	%p48, %r213, %r214;
	@%p48 bra 	$L__BB1_33;
	sub.s32 	%r220, %r73, %r321;
	add.s32 	%r221, %r220, 1;
	shr.s32 	%r222, %r221, 1;
	sub.s32 	%r319, %r73, %r222;
	add.s32 	%r320, %r222, %r72;
	mov.pred 	%p104, 0;
	mov.u32 	%r322, %r72;
	bra.uni 	$L__BB1_36;
$L__BB1_33:
	setp.lt.s32 	%p50, %r72, 1;
	setp.ge.s32 	%p51, %r73, %r64;
	mov.pred 	%p104, -1;
	or.pred  	%p52, %p50, %p51;
	mov.u32 	%r319, %r73;
	mov.u32 	%r320, %r72;
	@%p52 bra 	$L__BB1_36;
	ld.shared.u32 	%r215, [%r75+-4];
	ld.shared.u32 	%r216, [%r74];
	setp.lt.s32 	%p54, %r215, %r216;
	mov.u32 	%r319, %r73;
	mov.u32 	%r320, %r72;
	@%p54 bra 	$L__BB1_36;
	sub.s32 	%r217, %r72, %r322;
	add.s32 	%r218, %r217, 1;
	shr.s32 	%r219, %r218, 1;
	sub.s32 	%r320, %r72, %r219;
	add.s32 	%r319, %r219, %r73;
	mov.pred 	%p104, 0;
	mov.u32 	%r321, %r73;
$L__BB1_36:
	not.pred 	%p57, %p104;
	@%p57 bra 	$L__BB1_30;
	min.s32 	%r327, %r63, %r64;
	sub.s32 	%r328, %r63, %r327;
	setp.lt.s32 	%p58, %r63, %r65;
	sub.s32 	%r223, %r63, %r65;
	selp.b32 	%r329, 0, %r223, %p58;
	setp.lt.s32 	%p59, %r63, %r64;
	sub.s32 	%r224, %r63, %r64;
	selp.b32 	%r330, 0, %r224, %p59;
$L__BB1_38:
	mov.u32 	%r91, %r327;
	mov.u32 	%r90, %r328;
	setp.lt.s32 	%p60, %r91, 1;
	setp.ge.s32 	%p61, %r90, %r65;
	shl.b32 	%r225, %r91, 2;
	add.s32 	%r92, %r211, %r225;
	shl.b32 	%r227, %r90, 2;
	add.s32 	%r93, %r1, %r227;
	or.pred  	%p62, %p60, %p61;
	@%p62 bra 	$L__BB1_41;
	ld.shared.u32 	%r228, [%r92+-4];
	ld.shared.u32 	%r229, [%r93];
	setp.le.s32 	%p63, %r228, %r229;
	@%p63 bra 	$L__BB1_41;
	sub.s32 	%r235, %r91, %r329;
	add.s32 	%r236, %r235, 1;
	shr.s32 	%r237, %r236, 1;
	sub.s32 	%r327, %r91, %r237;
	add.s32 	%r328, %r237, %r90;
	mov.pred 	%p105, 0;
	mov.u32 	%r330, %r90;
	bra.uni 	$L__BB1_44;
$L__BB1_41:
	setp.lt.s32 	%p65, %r90, 1;
	setp.ge.s32 	%p66, %r91, %r64;
	mov.pred 	%p105, -1;
	or.pred  	%p67, %p65, %p66;
	mov.u32 	%r327, %r91;
	mov.u32 	%r328, %r90;
	@%p67 bra 	$L__BB1_44;
	ld.shared.u32 	%r230, [%r93+-4];
	ld.shared.u32 	%r231, [%r92];
	setp.lt.s32 	%p69, %r230, %r231;
	mov.u32 	%r327, %r91;
	mov.u32 	%r328, %r90;
	@%p69 bra 	$L__BB1_44;
	sub.s32 	%r232, %r90, %r330;
	add.s32 	%r233, %r232, 1;
	shr.s32 	%r234, %r233, 1;
	sub.s32 	%r328, %r90, %r234;
	add.s32 	%r327, %r234, %r91;
	mov.pred 	%p105, 0;
	mov.u32 	%r329, %r91;
$L__BB1_44:
	not.pred 	%p72, %p105;
	@%p72 bra 	$L__BB1_38;
	sub.s32 	%r239, %r62, %r319;
	sub.s32 	%r102, %r327, %r319;
	shl.b32 	%r240, %r239, 2;
	add.s32 	%r103, %r1, %r240;
	add.s32 	%r241, %r239, %r327;
	sub.s32 	%r104, %r63, %r241;
	cvt.s64.s32 	%rd33, %r62;
	cvt.s64.s32 	%rd4, %r311;
	add.s64 	%rd35, %rd4, %rd34;
	add.s64 	%rd36, %rd35, %rd33;
	shl.b64 	%rd37, %rd36, 2;
	add.s64 	%rd5, %rd1, %rd37;
	min.s32 	%r242, %r102, %r104;
	setp.lt.s32 	%p73, %r242, 1;
	mov.b32 	%r334, 0;
	mov.u32 	%r335, %r334;
	mov.u32 	%r336, %r334;
	@%p73 bra 	$L__BB1_48;
	mov.b32 	%r336, 0;
	mov.u32 	%r335, %r336;
	mov.u32 	%r334, %r336;
$L__BB1_47:
	shl.b32 	%r244, %r319, 2;
	mov.u32 	%r245, shareAB;
	add.s32 	%r246, %r245, %r244;
	shl.b32 	%r247, %r334, 2;
	add.s32 	%r248, %r246, %r247;
	ld.shared.u32 	%r249, [%r248];
	shl.b32 	%r251, %r335, 2;
	add.s32 	%r252, %r103, %r251;
	ld.shared.u32 	%r253, [%r252];
	setp.gt.s32 	%p74, %r249, %r253;
	setp.le.s32 	%p75, %r249, %r253;
	selp.u32 	%r255, 1, 0, %p75;
	add.s32 	%r334, %r334, %r255;
	selp.u32 	%r256, 1, 0, %p74;
	add.s32 	%r335, %r335, %r256;
	min.s32 	%r257, %r249, %r253;
	mul.wide.u32 	%rd38, %r336, 4;
	add.s64 	%rd39, %rd5, %rd38;
	st.global.u32 	[%rd39], %r257;
	add.s32 	%r336, %r336, 1;
	setp.lt.s32 	%p76, %r334, %r102;
	setp.lt.s32 	%p77, %r335, %r104;
	and.pred  	%p78, %p76, %p77;
	@%p78 bra 	$L__BB1_47;
$L__BB1_48:
	setp.eq.s32 	%p79, %r334, %r102;
	@%p79 bra 	$L__BB1_57;
	setp.ge.s32 	%p80, %r334, %r102;
	@%p80 bra 	$L__BB1_59;
	add.s32 	%r114, %r334, %r319;
	sub.s32 	%r258, %r327, %r114;
	and.b32  	%r115, %r258, 3;
	setp.eq.s32 	%p81, %r115, 0;
	mov.u32 	%r337, %r336;
	mov.u32 	%r338, %r334;
	@%p81 bra 	$L__BB1_54;
	add.s32 	%r338, %r334, 1;
	shl.b32 	%r259, %r319, 2;
	mov.u32 	%r260, shareAB;
	add.s32 	%r261, %r260, %r259;
	shl.b32 	%r262, %r334, 2;
	add.s32 	%r117, %r261, %r262;
	ld.shared.u32 	%r263, [%r117];
	add.s32 	%r337, %r336, 1;
	mul.wide.u32 	%rd40, %r336, 4;
	add.s64 	%rd6, %rd5, %rd40;
	st.global.u32 	[%rd6], %r263;
	setp.eq.s32 	%p82, %r115, 1;
	@%p82 bra 	$L__BB1_54;
	add.s32 	%r338, %r334, 2;
	ld.shared.u32 	%r264, [%r117+4];
	add.s32 	%r337, %r336, 2;
	st.global.u32 	[%rd6+4], %r264;
	setp.eq.s32 	%p83, %r115, 2;
	@%p83 bra 	$L__BB1_54;
	add.s32 	%r338, %r334, 3;
	ld.shared.u32 	%r265, [%r117+8];
	add.s32 	%r337, %r336, 3;
	st.global.u32 	[%rd6+8], %r265;
$L__BB1_54:
	sub.s32 	%r266, %r114, %r327;
	setp.gt.u32 	%p84, %r266, -4;
	@%p84 bra 	$L__BB1_59;
	shl.b32 	%r267, %r338, 2;
	mov.u32 	%r268, shareAB;
	add.s32 	%r269, %r268, %r267;
	shl.b32 	%r270, %r319, 2;
	add.s32 	%r271, %r269, %r270;
	add.s32 	%r341, %r271, 8;
	cvt.s64.s32 	%rd41, %r60;
	cvt.s64.s32 	%rd42, %r61;
	min.s64 	%rd43, %rd41, %rd42;
	add.s64 	%rd45, %rd34, %rd43;
	add.s64 	%rd46, %rd45, %rd4;
	shl.b64 	%rd47, %rd46, 2;
	mul.wide.u32 	%rd48, %r337, 4;
	add.s64 	%rd49, %rd47, %rd48;
	add.s64 	%rd50, %rd1, %rd49;
	add.s64 	%rd53, %rd50, 8;
$L__BB1_56:
	ld.shared.u32 	%r272, [%r341+-8];
	st.global.u32 	[%rd53+-8], %r272;
	ld.shared.u32 	%r273, [%r341+-4];
	st.global.u32 	[%rd53+-4], %r273;
	ld.shared.u32 	%r274, [%r341];
	st.global.u32 	[%rd53], %r274;
	add.s32 	%r338, %r338, 4;
	ld.shared.u32 	%r275, [%r341+4];
	st.global.u32 	[%rd53+4], %r275;
	add.s32 	%r341, %r341, 16;
	add.s64 	%rd53, %rd53, 16;
	setp.lt.s32 	%p85, %r338, %r102;
	@%p85 bra 	$L__BB1_56;
	bra.uni 	$L__BB1_59;
$L__BB1_57:
	setp.ge.s32 	%p86, %r335, %r104;
	@%p86 bra 	$L__BB1_59;
$L__BB1_58:
	add.s32 	%r128, %r335, 1;
	shl.b32 	%r276, %r335, 2;
	add.s32 	%r277, %r103, %r276;
	ld.shared.u32 	%r278, [%r277];
	add.s32 	%r129, %r336, 1;
	mul.wide.u32 	%rd51, %r336, 4;
	add.s64 	%rd52, %rd5, %rd51;
	st.global.u32 	[%rd52], %r278;
	setp.lt.s32 	%p87, %r128, %r104;
	mov.u32 	%r336, %r129;
	mov.u32 	%r335, %r128;
	@%p87 bra 	$L__BB1_58;
$L__BB1_59:
	add.s32 	%r312, %r312, 1;
	add.s32 	%r311, %r311, %r154;
	mov.b32 	%r350, 0;
	mov.u32 	%r349, %r350;
	mov.u32 	%r348, %r350;
	mov.u32 	%r347, %r154;
$L__BB1_60:
	mov.u32 	%r139, %r347;
	mov.u32 	%r138, %r348;
	setp.lt.s32 	%p88, %r139, 1;
	setp.ge.s32 	%p89, %r138, %r154;
	shl.b32 	%r280, %r139, 2;
	mov.u32 	%r281, shareAB;
	add.s32 	%r140, %r281, %r280;
	shl.b32 	%r282, %r138, 2;
	add.s32 	%r141, %r1, %r282;
	or.pred  	%p90, %p88, %p89;
	@%p90 bra 	$L__BB1_63;
	ld.shared.u32 	%r283, [%r140+-4];
	ld.shared.u32 	%r284, [%r141];
	setp.le.s32 	%p91, %r283, %r284;
	@%p91 bra 	$L__BB1_63;
	sub.s32 	%r290, %r139, %r349;
	add.s32 	%r291, %r290, 1;
	shr.s32 	%r292, %r291, 1;
	sub.s32 	%r347, %r139, %r292;
	add.s32 	%r348, %r292, %r138;
	mov.pred 	%p106, 0;
	mov.u32 	%r350, %r138;
	bra.uni 	$L__BB1_66;
$L__BB1_63:
	setp.lt.s32 	%p93, %r138, 1;
	setp.ge.s32 	%p94, %r139, %r154;
	mov.pred 	%p106, -1;
	or.pred  	%p95, %p93, %p94;
	mov.u32 	%r347, %r139;
	mov.u32 	%r348, %r138;
	@%p95 bra 	$L__BB1_66;
	ld.shared.u32 	%r285, [%r141+-4];
	ld.shared.u32 	%r286, [%r140];
	setp.lt.s32 	%p97, %r285, %r286;
	mov.u32 	%r347, %r139;
	mov.u32 	%r348, %r138;
	@%p97 bra 	$L__BB1_66;
	sub.s32 	%r287, %r138, %r350;
	add.s32 	%r288, %r287, 1;
	shr.s32 	%r289, %r288, 1;
	sub.s32 	%r348, %r138, %r289;
	add.s32 	%r347, %r289, %r139;
	mov.pred 	%p106, 0;
	mov.u32 	%r349, %r139;
$L__BB1_66:
	not.pred 	%p100, %p106;
	@%p100 bra 	$L__BB1_60;
	add.s32 	%r310, %r347, %r310;
	sub.s32 	%r309, %r311, %r310;
	bar.sync 	0;
	setp.ne.s32 	%p101, %r312, %r42;
	@%p101 bra 	$L__BB1_20;
$L__BB1_68:
	ret;

}
	// .globl	_Z18merge_tiled_kernelPiiS_iS_i
.visible .entry _Z18merge_tiled_kernelPiiS_iS_i(
	.param .u64 .ptr .align 1 _Z18merge_tiled_kernelPiiS_iS_i_param_0,
	.param .u32 _Z18merge_tiled_kernelPiiS_iS_i_param_1,
	.param .u64 .ptr .align 1 _Z18merge_tiled_kernelPiiS_iS_i_param_2,
	.param .u32 _Z18merge_tiled_kernelPiiS_iS_i_param_3,
	.param .u64 .ptr .align 1 _Z18merge_tiled_kernelPiiS_iS_i_param_4,
	.param .u32 _Z18merge_tiled_kernelPiiS_iS_i_param_5
)
{
	.reg .pred 	%p<107>;
	.reg .b32 	%r<352>;
	.reg .b64 	%rd<57>;
	.reg .b64 	%fd<11>;

	ld.param.u64 	%rd10, [_Z18merge_tiled_kernelPiiS_iS_i_param_0];
	ld.param.u32 	%r154, [_Z18merge_tiled_kernelPiiS_iS_i_param_1];
	ld.param.u64 	%rd11, [_Z18merge_tiled_kernelPiiS_iS_i_param_2];
	ld.param.u32 	%r155, [_Z18merge_tiled_kernelPiiS_iS_i_param_3];
	ld.param.u32 	%r156, [_Z18merge_tiled_kernelPiiS_iS_i_param_5];
	cvta.to.global.u64 	%rd1, %rd11;
	cvta.to.global.u64 	%rd2, %rd10;
	shl.b32 	%r157, %r156, 2;
	mov.u32 	%r158, shareAB;
	add.s32 	%r1, %r158, %r157;
	mov.u32 	%r159, %ctaid.x;
	cvt.rn.f64.u32 	%fd1, %r159;
	add.s32 	%r160, %r155, %r154;
	cvt.rn.f64.s32 	%fd2, %r160;
	mov.u32 	%r161, %nctaid.x;
	cvt.rn.f64.u32 	%fd3, %r161;
	div.rn.f64 	%fd4, %fd2, %fd3;
	cvt.rpi.f64.f64 	%fd5, %fd4;
	mul.f64 	%fd6, %fd5, %fd1;
	cvt.rzi.s32.f64 	%r2, %fd6;
	cvt.rzi.s32.f64 	%r162, %fd5;
	mad.lo.s32 	%r163, %r162, %r159, %r162;
	min.u32 	%r3, %r163, %r160;
	mov.u32 	%r4, %tid.x;
	setp.ne.s32 	%p6, %r4, 0;
	@%p6 bra 	$L__BB2_18;
	min.s32 	%r298, %r2, %r154;
	sub.s32 	%r299, %r2, %r298;
	setp.lt.s32 	%p7, %r2, %r155;
	sub.s32 	%r164, %r2, %r155;
	selp.b32 	%r300, 0, %r164, %p7;
	setp.lt.s32 	%p8, %r2, %r154;
	sub.s32 	%r165, %r2, %r154;
	selp.b32 	%r301, 0, %r165, %p8;
$L__BB2_2:
	mov.u32 	%r12, %r298;
	mov.u32 	%r11, %r299;
	setp.lt.s32 	%p9, %r12, 1;
	setp.ge.s32 	%p10, %r11, %r155;
	or.pred  	%p11, %p9, %p10;
	@%p11 bra 	$L__BB2_5;
	add.s32 	%r166, %r12, -1;
	mul.wide.u32 	%rd12, %r166, 4;
	add.s64 	%rd13, %rd2, %rd12;
	ld.global.u32 	%r167, [%rd13];
	mul.wide.s32 	%rd14, %r11, 4;
	add.s64 	%rd15, %rd1, %rd14;
	ld.global.u32 	%r168, [%rd15];
	setp.le.s32 	%p12, %r167, %r168;
	@%p12 bra 	$L__BB2_5;
	sub.s32 	%r175, %r12, %r300;
	add.s32 	%r176, %r175, 1;
	shr.s32 	%r177, %r176, 1;
	sub.s32 	%r298, %r12, %r177;
	add.s32 	%r299, %r177, %r11;
	mov.pred 	%p102, 0;
	mov.u32 	%r301, %r11;
	bra.uni 	$L__BB2_8;
$L__BB2_5:
	setp.lt.s32 	%p14, %r11, 1;
	setp.ge.s32 	%p15, %r12, %r154;
	mov.pred 	%p102, -1;
	or.pred  	%p16, %p14, %p15;
	mov.u32 	%r298, %r12;
	mov.u32 	%r299, %r11;
	@%p16 bra 	$L__BB2_8;
	add.s32 	%r169, %r11, -1;
	mul.wide.u32 	%rd16, %r169, 4;
	add.s64 	%rd17, %rd1, %rd16;
	ld.global.u32 	%r170, [%rd17];
	mul.wide.s32 	%rd18, %r12, 4;
	add.s64 	%rd19, %rd2, %rd18;
	ld.global.u32 	%r171, [%rd19];
	setp.lt.s32 	%p18, %r170, %r171;
	mov.u32 	%r298, %r12;
	mov.u32 	%r299, %r11;
	@%p18 bra 	$L__BB2_8;
	sub.s32 	%r172, %r11, %r301;
	add.s32 	%r173, %r172, 1;
	shr.s32 	%r174, %r173, 1;
	sub.s32 	%r299, %r11, %r174;
	add.s32 	%r298, %r174, %r12;
	mov.pred 	%p102, 0;
	mov.u32 	%r300, %r12;
$L__BB2_8:
	not.pred 	%p21, %p102;
	@%p21 bra 	$L__BB2_2;
	st.shared.u32 	[shareAB], %r298;
	min.s32 	%r306, %r3, %r154;
	sub.s32 	%r307, %r3, %r306;
	setp.lt.s32 	%p22, %r3, %r155;
	sub.s32 	%r178, %r3, %r155;
	selp.b32 	%r308, 0, %r178, %p22;
	setp.lt.s32 	%p23, %r3, %r154;
	sub.s32 	%r179, %r3, %r154;
	selp.b32 	%r309, 0, %r179, %p23;
$L__BB2_10:
	mov.u32 	%r28, %r306;
	mov.u32 	%r27, %r307;
	setp.lt.s32 	%p24, %r28, 1;
	setp.ge.s32 	%p25, %r27, %r155;
	or.pred  	%p26, %p24, %p25;
	@%p26 bra 	$L__BB2_13;
	add.s32 	%r180, %r28, -1;
	mul.wide.u32 	%rd20, %r180, 4;
	add.s64 	%rd21, %rd2, %rd20;
	ld.global.u32 	%r181, [%rd21];
	mul.wide.s32 	%rd22, %r27, 4;
	add.s64 	%rd23, %rd1, %rd22;
	ld.global.u32 	%r182, [%rd23];
	setp.le.s32 	%p27, %r181, %r182;
	@%p27 bra 	$L__BB2_13;
	sub.s32 	%r189, %r28, %r308;
	add.s32 	%r190, %r189, 1;
	shr.s32 	%r191, %r190, 1;
	sub.s32 	%r306, %r28, %r191;
	add.s32 	%r307, %r191, %r27;
	mov.pred 	%p103, 0;
	mov.u32 	%r309, %r27;
	bra.uni 	$L__BB2_16;
$L__BB2_13:
	setp.lt.s32 	%p29, %r27, 1;
	setp.ge.s32 	%p30, %r28, %r154;
	mov.pred 	%p103, -1;
	or.pred  	%p31, %p29, %p30;
	mov.u32 	%r306, %r28;
	mov.u32 	%r307, %r27;
	@%p31 bra 	$L__BB2_16;
	add.s32 	%r183, %r27, -1;
	mul.wide.u32 	%rd24, %r183, 4;
	add.s64 	%rd25, %rd1, %rd24;
	ld.global.u32 	%r184, [%rd25];
	mul.wide.s32 	%rd26, %r28, 4;
	add.s64 	%rd27, %rd2, %rd26;
	ld.global.u32 	%r185, [%rd27];
	setp.lt.s32 	%p33, %r184, %r185;
	mov.u32 	%r306, %r28;
	mov.u32 	%r307, %r27;
	@%p33 bra 	$L__BB2_16;
	sub.s32 	%r186, %r27, %r309;
	add.s32 	%r187, %r186, 1;
	shr.s32 	%r188, %r187, 1;
	sub.s32 	%r307, %r27, %r188;
	add.s32 	%r306, %r188, %r28;
	mov.pred 	%p103, 0;
	mov.u32 	%r308, %r28;
$L__BB2_16:
	not.pred 	%p36, %p103;
	@%p36 bra 	$L__BB2_10;
	st.shared.u32 	[%r1], %r306;
$L__BB2_18:
	bar.sync 	0;
	ld.shared.u32 	%r37, [shareAB];
	ld.shared.u32 	%r192, [%r1];
	sub.s32 	%r38, %r2, %r37;
	bar.sync 	0;
	sub.s32 	%r39, %r3, %r2;
	sub.s32 	%r40, %r192, %r37;
	add.s32 	%r193, %r38, %r192;
	sub.s32 	%r41, %r3, %r193;
	cvt.rn.f64.s32 	%fd7, %r39;
	cvt.rn.f64.s32 	%fd8, %r156;
	div.rn.f64 	%fd9, %fd7, %fd8;
	cvt.rpi.f64.f64 	%fd10, %fd9;
	cvt.rzi.s32.f64 	%r42, %fd10;
	setp.lt.s32 	%p37, %r42, 1;
	@%p37 bra 	$L__BB2_68;
	add.s32 	%r43, %r37, %r4;
	mov.u32 	%r44, %ntid.x;
	add.s32 	%r45, %r38, %r4;
	mov.b32 	%r310, 0;
	cvt.s64.s32 	%rd33, %r2;
	mov.u32 	%r311, %r310;
	mov.u32 	%r312, %r310;
	mov.u32 	%r313, %r310;
$L__BB2_20:
	setp.lt.s32 	%p38, %r156, 1;
	@%p38 bra 	$L__BB2_29;
	sub.s32 	%r50, %r40, %r311;
	add.s32 	%r51, %r43, %r311;
	mov.b32 	%r314, 0;
$L__BB2_22:
	add.s32 	%r55, %r314, %r4;
	setp.ge.u32 	%p39, %r55, %r50;
	@%p39 bra 	$L__BB2_24;
	add.s32 	%r196, %r51, %r314;
	mul.wide.u32 	%rd28, %r196, 4;
	add.s64 	%rd29, %rd2, %rd28;
	ld.global.u32 	%r197, [%rd29];
	shl.b32 	%r198, %r55, 2;
	mov.u32 	%r199, shareAB;
	add.s32 	%r200, %r199, %r198;
	st.shared.u32 	[%r200], %r197;
$L__BB2_24:
	add.s32 	%r314, %r314, %r44;
	setp.lt.s32 	%p40, %r314, %r156;
	@%p40 bra 	$L__BB2_22;
	sub.s32 	%r52, %r41, %r310;
	add.s32 	%r53, %r45, %r310;
	mov.b32 	%r315, 0;
$L__BB2_26:
	add.s32 	%r58, %r315, %r4;
	setp.ge.u32 	%p41, %r58, %r52;
	@%p41 bra 	$L__BB2_28;
	add.s32 	%r202, %r53, %r315;
	mul.wide.u32 	%rd30, %r202, 4;
	add.s64 	%rd31, %rd1, %rd30;
	ld.global.u32 	%r203, [%rd31];
	shl.b32 	%r204, %r58, 2;
	add.s32 	%r205, %r1, %r204;
	st.shared.u32 	[%r205], %r203;
$L__BB2_28:
	add.s32 	%r315, %r315, %r44;
	setp.lt.s32 	%p42, %r315, %r156;
	@%p42 bra 	$L__BB2_26;
$L__BB2_29:
	bar.sync 	0;
	div.u32 	%r206, %r156, %r44;
	mul.lo.s32 	%r60, %r206, %r4;
	add.s32 	%r207, %r60, %r206;
	sub.s32 	%r61, %r39, %r312;
	min.s32 	%r62, %r60, %r61;
	min.s32 	%r63, %r207, %r61;
	sub.s32 	%r208, %r40, %r311;
	min.s32 	%r64, %r156, %r208;
	sub.s32 	%r209, %r41, %r310;
	min.s32 	%r65, %r156, %r209;
	min.s32 	%r320, %r62, %r64;
	sub.s32 	%r321, %r62, %r320;
	setp.lt.s32 	%p43, %r62, %r65;
	sub.s32 	%r210, %r62, %r65;
	selp.b32 	%r322, 0, %r210, %p43;
	setp.lt.s32 	%p44, %r62, %r64;
	sub.s32 	%r211, %r62, %r64;
	selp.b32 	%r323, 0, %r211, %p44;
$L__BB2_30:
	mov.u32 	%r73, %r320;
	mov.u32 	%r72, %r321;
	setp.lt.s32 	%p45, %r73, 1;
	setp.ge.s32 	%p46, %r72, %r65;
	shl.b32 	%r212, %r73, 2;
	mov.u32 	%r213, shareAB;
	add.s32 	%r74, %r213, %r212;
	shl.b32 	%r214, %r72, 2;
	add.s32 	%r75, %r1, %r214;
	or.pred  	%p47, %p45, %p46;
	@%p47 bra 	$L__BB2_33;
	ld.shared.u32 	%r215, [%r74+-4];
	ld.shared.u32 	%r216, [%r75];
	setp.le.s32 	%p48, %r215, %r216;
	@%p48 bra 	$L__BB2_33;
	sub.s32 	%r222, %r73, %r322;
	add.s32 	%r223, %r222, 1;
	shr.s32 	%r224, %r223, 1;
	sub.s32 	%r320, %r73, %r224;
	add.s32 	%r321, %r224, %r72;
	mov.pred 	%p104, 0;
	mov.u32 	%r323, %r72;
	bra.uni 	$L__BB2_36;
$L__BB2_33:
	setp.lt.s32 	%p50, %r72, 1;
	setp.ge.s32 	%p51, %r73, %r64;
	mov.pred 	%p104, -1;
	or.pred  	%p52, %p50, %p51;
	mov.u32 	%r320, %r73;
	mov.u32 	%r321, %r72;
	@%p52 bra 	$L__BB2_36;
	ld.shared.u32 	%r217, [%r75+-4];
	ld.shared.u32 	%r218, [%r74];
	setp.lt.s32 	%p54, %r217, %r218;
	mov.u32 	%r320, %r73;
	mov.u32 	%r321, %r72;
	@%p54 bra 	$L__BB2_36;
	sub.s32 	%r219, %r72, %r323;
	add.s32 	%r220, %r219, 1;
	shr.s32 	%r221, %r220, 1;
	sub.s32 	%r321, %r72, %r221;
	add.s32 	%r320, %r221, %r73;
	mov.pred 	%p104, 0;
	mov.u32 	%r322, %r73;
$L__BB2_36:
	not.pred 	%p57, %p104;
	@%p57 bra 	$L__BB2_30;
	min.s32 	%r328, %r63, %r64;
	sub.s32 	%r329, %r63, %r328;
	setp.lt.s32 	%p58, %r63, %r65;
	sub.s32 	%r225, %r63, %r65;
	selp.b32 	%r330, 0, %r225, %p58;
	setp.lt.s32 	%p59, %r63, %r64;
	sub.s32 	%r226, %r63, %r64;
	selp.b32 	%r331, 0, %r226, %p59;
$L__BB2_38:
	mov.u32 	%r91, %r328;
	mov.u32 	%r90, %r329;
	setp.lt.s32 	%p60, %r91, 1;
	setp.ge.s32 	%p61, %r90, %r65;
	shl.b32 	%r227, %r91, 2;
	add.s32 	%r92, %r213, %r227;
	shl.b32 	%r229, %r90, 2;
	add.s32 	%r93, %r1, %r229;
	or.pred  	%p62, %p60, %p61;
	@%p62 bra 	$L__BB2_41;
	ld.shared.u32 	%r230, [%r92+-4];
	ld.shared.u32 	%r231, [%r93];
	setp.le.s32 	%p63, %r230, %r231;
	@%p63 bra 	$L__BB2_41;
	sub.s32 	%r237, %r91, %r330;
	add.s32 	%r238, %r237, 1;
	shr.s32 	%r239, %r238, 1;
	sub.s32 	%r328, %r91, %r239;
	add.s32 	%r329, %r239, %r90;
	mov.pred 	%p105, 0;
	mov.u32 	%r331, %r90;
	bra.uni 	$L__BB2_44;
$L__BB2_41:
	setp.lt.s32 	%p65, %r90, 1;
	setp.ge.s32 	%p66, %r91, %r64;
	mov.pred 	%p105, -1;
	or.pred  	%p67, %p65, %p66;
	mov.u32 	%r328, %r91;
	mov.u32 	%r329, %r90;
	@%p67 bra 	$L__BB2_44;
	ld.shared.u32 	%r232, [%r93+-4];
	ld.shared.u32 	%r233, [%r92];
	setp.lt.s32 	%p69, %r232, %r233;
	mov.u32 	%r328, %r91;
	mov.u32 	%r329, %r90;
	@%p69 bra 	$L__BB2_44;
	sub.s32 	%r234, %r90, %r331;
	add.s32 	%r235, %r234, 1;
	shr.s32 	%r236, %r235, 1;
	sub.s32 	%r329, %r90, %r236;
	add.s32 	%r328, %r236, %r91;
	mov.pred 	%p105, 0;
	mov.u32 	%r330, %r91;
$L__BB2_44:
	not.pred 	%p72, %p105;
	@%p72 bra 	$L__BB2_38;
	ld.param.u64 	%rd54, [_Z18merge_tiled_kernelPiiS_iS_i_param_4];
	sub.s32 	%r241, %r62, %r320;
	sub.s32 	%r102, %r328, %r320;
	shl.b32 	%r242, %r241, 2;
	add.s32 	%r103, %r1, %r242;
	add.s32 	%r243, %r241, %r328;
	sub.s32 	%r104, %r63, %r243;
	cvt.s64.s32 	%rd32, %r62;
	cvt.s64.s32 	%rd3, %r312;
	add.s64 	%rd34, %rd3, %rd33;
	add.s64 	%rd35, %rd34, %rd32;
	cvta.to.global.u64 	%rd36, %rd54;
	shl.b64 	%rd37, %rd35, 2;
	add.s64 	%rd4, %rd36, %rd37;
	min.s32 	%r244, %r102, %r104;
	setp.lt.s32 	%p73, %r244, 1;
	mov.b32 	%r335, 0;
	mov.u32 	%r336, %r335;
	mov.u32 	%r337, %r335;
	@%p73 bra 	$L__BB2_48;
	mov.b32 	%r337, 0;
	mov.u32 	%r336, %r337;
	mov.u32 	%r335, %r337;
$L__BB2_47:
	shl.b32 	%r246, %r320, 2;
	mov.u32 	%r247, shareAB;
	add.s32 	%r248, %r247, %r246;
	shl.b32 	%r249, %r335, 2;
	add.s32 	%r250, %r248, %r249;
	ld.shared.u32 	%r251, [%r250];
	shl.b32 	%r253, %r336, 2;
	add.s32 	%r254, %r103, %r253;
	ld.shared.u32 	%r255, [%r254];
	setp.gt.s32 	%p74, %r251, %r255;
	setp.le.s32 	%p75, %r251, %r255;
	selp.u32 	%r257, 1, 0, %p75;
	add.s32 	%r335, %r335, %r257;
	selp.u32 	%r258, 1, 0, %p74;
	add.s32 	%r336, %r336, %r258;
	min.s32 	%r259, %r251, %r255;
	mul.wide.u32 	%rd38, %r337, 4;
	add.s64 	%rd39, %rd4, %rd38;
	st.global.u32 	[%rd39], %r259;
	add.s32 	%r337, %r337, 1;
	setp.lt.s32 	%p76, %r335, %r102;
	setp.lt.s32 	%p77, %r336, %r104;
	and.pred  	%p78, %p76, %p77;
	@%p78 bra 	$L__BB2_47;
$L__BB2_48:
	setp.eq.s32 	%p79, %r335, %r102;
	@%p79 bra 	$L__BB2_57;
	setp.ge.s32 	%p80, %r335, %r102;
	@%p80 bra 	$L__BB2_59;
	add.s32 	%r114, %r335, %r320;
	sub.s32 	%r260, %r328, %r114;
	and.b32  	%r115, %r260, 3;
	setp.eq.s32 	%p81, %r115, 0;
	mov.u32 	%r338, %r337;
	mov.u32 	%r339, %r335;
	@%p81 bra 	$L__BB2_54;
	add.s32 	%r339, %r335, 1;
	shl.b32 	%r261, %r320, 2;
	mov.u32 	%r262, shareAB;
	add.s32 	%r263, %r262, %r261;
	shl.b32 	%r264, %r335, 2;
	add.s32 	%r117, %r263, %r264;
	ld.shared.u32 	%r265, [%r117];
	add.s32 	%r338, %r337, 1;
	mul.wide.u32 	%rd40, %r337, 4;
	add.s64 	%rd5, %rd4, %rd40;
	st.global.u32 	[%rd5], %r265;
	setp.eq.s32 	%p82, %r115, 1;
	@%p82 bra 	$L__BB2_54;
	add.s32 	%r339, %r335, 2;
	ld.shared.u32 	%r266, [%r117+4];
	add.s32 	%r338, %r337, 2;
	st.global.u32 	[%rd5+4], %r266;
	setp.eq.s32 	%p83, %r115, 2;
	@%p83 bra 	$L__BB2_54;
	add.s32 	%r339, %r335, 3;
	ld.shared.u32 	%r267, [%r117+8];
	add.s32 	%r338, %r337, 3;
	st.global.u32 	[%rd5+8], %r267;
$L__BB2_54:
	sub.s32 	%r268, %r114, %r328;
	setp.gt.u32 	%p84, %r268, -4;
	@%p84 bra 	$L__BB2_59;
	ld.param.u64 	%rd55, [_Z18merge_tiled_kernelPiiS_iS_i_param_4];
	shl.b32 	%r269, %r339, 2;
	mov.u32 	%r270, shareAB;
	add.s32 	%r271, %r270, %r269;
	shl.b32 	%r272, %r320, 2;
	add.s32 	%r273, %r271, %r272;
	add.s32 	%r342, %r273, 8;
	cvt.s64.s32 	%rd41, %r60;
	cvt.s64.s32 	%rd42, %r61;
	min.s64 	%rd43, %rd41, %rd42;
	add.s64 	%rd45, %rd33, %rd43;
	add.s64 	%rd46, %rd45, %rd3;
	shl.b64 	%rd47, %rd46, 2;
	mul.wide.u32 	%rd48, %r338, 4;
	add.s64 	%rd49, %rd47, %rd48;
	cvta.to.global.u64 	%rd50, %rd55;
	add.s64 	%rd51, %rd50, %rd49;
	add.s64 	%rd56, %rd51, 8;
$L__BB2_56:
	ld.shared.u32 	%r274, [%r342+-8];
	st.global.u32 	[%rd56+-8], %r274;
	ld.shared.u32 	%r275, [%r342+-4];
	st.global.u32 	[%rd56+-4], %r275;
	ld.shared.u32 	%r276, [%r342];
	st.global.u32 	[%rd56], %r276;
	add.s32 	%r339, %r339, 4;
	ld.shared.u32 	%r277, [%r342+4];
	st.global.u32 	[%rd56+4], %r277;
	add.s32 	%r342, %r342, 16;
	add.s64 	%rd56, %rd56, 16;
	setp.lt.s32 	%p85, %r339, %r102;
	@%p85 bra 	$L__BB2_56;
	bra.uni 	$L__BB2_59;
$L__BB2_57:
	setp.ge.s32 	%p86, %r336, %r104;
	@%p86 bra 	$L__BB2_59;
$L__BB2_58:
	add.s32 	%r128, %r336, 1;
	shl.b32 	%r278, %r336, 2;
	add.s32 	%r279, %r103, %r278;
	ld.shared.u32 	%r280, [%r279];
	add.s32 	%r129, %r337, 1;
	mul.wide.u32 	%rd52, %r337, 4;
	add.s64 	%rd53, %rd4, %rd52;
	st.global.u32 	[%rd53], %r280;
	setp.lt.s32 	%p87, %r128, %r104;
	mov.u32 	%r337, %r129;
	mov.u32 	%r336, %r128;
	@%p87 bra 	$L__BB2_58;
$L__BB2_59:
	add.s32 	%r313, %r313, 1;
	add.s32 	%r312, %r312, %r156;
	sub.s32 	%r351, %r156, %r64;
	sub.s32 	%r350, %r156, %r65;
	mov.u32 	%r349, %r351;
	mov.u32 	%r348, %r64;
$L__BB2_60:
	mov.u32 	%r141, %r348;
	mov.u32 	%r140, %r349;
	setp.lt.s32 	%p88, %r141, 1;
	setp.ge.s32 	%p89, %r140, %r65;
	shl.b32 	%r281, %r141, 2;
	mov.u32 	%r282, shareAB;
	add.s32 	%r142, %r282, %r281;
	shl.b32 	%r283, %r140, 2;
	add.s32 	%r143, %r1, %r283;
	or.pred  	%p90, %p88, %p89;
	@%p90 bra 	$L__BB2_63;
	ld.shared.u32 	%r284, [%r142+-4];
	ld.shared.u32 	%r285, [%r143];
	setp.le.s32 	%p91, %r284, %r285;
	@%p91 bra 	$L__BB2_63;
	sub.s32 	%r291, %r141, %r350;
	add.s32 	%r292, %r291, 1;
	shr.s32 	%r293, %r292, 1;
	sub.s32 	%r348, %r141, %r293;
	add.s32 	%r349, %r293, %r140;
	mov.pred 	%p106, 0;
	mov.u32 	%r351, %r140;
	bra.uni 	$L__BB2_66;
$L__BB2_63:
	setp.lt.s32 	%p93, %r140, 1;
	setp.ge.s32 	%p94, %r141, %r64;
	mov.pred 	%p106, -1;
	or.pred  	%p95, %p93, %p94;
	mov.u32 	%r348, %r141;
	mov.u32 	%r349, %r140;
	@%p95 bra 	$L__BB2_66;
	ld.shared.u32 	%r286, [%r143+-4];
	ld.shared.u32 	%r287, [%r142];
	setp.lt.s32 	%p97, %r286, %r287;
	mov.u32 	%r348, %r141;
	mov.u32 	%r349, %r140;
	@%p97 bra 	$L__BB2_66;
	sub.s32 	%r288, %r140, %r351;
	add.s32 	%r289, %r288, 1;
	shr.s32 	%r290, %r289, 1;
	sub.s32 	%r349, %r140, %r290;
	add.s32 	%r348, %r290, %r141;
	mov.pred 	%p106, 0;
	mov.u32 	%r350, %r141;
$L__BB2_66:
	not.pred 	%p100, %p106;
	@%p100 bra 	$L__BB2_60;
	add.s32 	%r311, %r348, %r311;
	sub.s32 	%r310, %r312, %r311;
	bar.sync 	0;
	setp.ne.s32 	%p101, %r313, %r42;
	@%p101 bra 	$L__BB2_20;
$L__BB2_68:
	ret;

}
	// .globl	_Z21merge_tiled_kernel_v2PiiS_iS_i
.visible .entry _Z21merge_tiled_kernel_v2PiiS_iS_i(
	.param .u64 .ptr .align 1 _Z21merge_tiled_kernel_v2PiiS_iS_i_param_0,
	.param .u32 _Z21merge_tiled_kernel_v2PiiS_iS_i_param_1,
	.param .u64 .ptr .align 1 _Z21merge_tiled_kernel_v2PiiS_iS_i_param_2,
	.param .u32 _Z21merge_tiled_kernel_v2PiiS_iS_i_param_3,
	.param .u64 .ptr .align 1 _Z21merge_tiled_kernel_v2PiiS_iS_i_param_4,
	.param .u32 _Z21merge_tiled_kernel_v2PiiS_iS_i_param_5
)
{
	.reg .pred 	%p<108>;
	.reg .b32 	%r<354>;
	.reg .b64 	%rd<57>;
	.reg .b64 	%fd<11>;
	// demoted variable
	.shared .align 4 .u32 _ZZ21merge_tiled_kernel_v2PiiS_iS_iE10A_consumed;
	ld.param.u64 	%rd10, [_Z21merge_tiled_kernel_v2PiiS_iS_i_param_0];
	ld.param.u32 	%r153, [_Z21merge_tiled_kernel_v2PiiS_iS_i_param_1];
	ld.param.u64 	%rd11, [_Z21merge_tiled_kernel_v2PiiS_iS_i_param_2];
	ld.param.u32 	%r154, [_Z21merge_tiled_kernel_v2PiiS_iS_i_param_3];
	ld.param.u32 	%r155, [_Z21merge_tiled_kernel_v2PiiS_iS_i_param_5];
	cvta.to.global.u64 	%rd1, %rd11;
	cvta.to.global.u64 	%rd2, %rd10;
	shl.b32 	%r156, %r155, 2;
	mov.u32 	%r157, shareAB;
	add.s32 	%r1, %r157, %r156;
	mov.u32 	%r158, %ctaid.x;
	cvt.rn.f64.u32 	%fd1, %r158;
	add.s32 	%r159, %r154, %r153;
	cvt.rn.f64.s32 	%fd2, %r159;
	mov.u32 	%r160, %nctaid.x;
	cvt.rn.f64.u32 	%fd3, %r160;
	div.rn.f64 	%fd4, %fd2, %fd3;
	cvt.rpi.f64.f64 	%fd5, %fd4;
	mul.f64 	%fd6, %fd5, %fd1;
	cvt.rzi.s32.f64 	%r2, %fd6;
	cvt.rzi.s32.f64 	%r161, %fd5;
	mad.lo.s32 	%r162, %r161, %r158, %r161;
	min.u32 	%r3, %r162, %r159;
	mov.u32 	%r4, %tid.x;
	setp.ne.s32 	%p6, %r4, 0;
	@%p6 bra 	$L__BB3_18;
	min.s32 	%r301, %r2, %r153;
	sub.s32 	%r302, %r2, %r301;
	setp.lt.s32 	%p7, %r2, %r154;
	sub.s32 	%r163, %r2, %r154;
	selp.b32 	%r303, 0, %r163, %p7;
	setp.lt.s32 	%p8, %r2, %r153;
	sub.s32 	%r164, %r2, %r153;
	selp.b32 	%r304, 0, %r164, %p8;
$L__BB3_2:
	mov.u32 	%r12, %r301;
	mov.u32 	%r11, %r302;
	setp.lt.s32 	%p9, %r12, 1;
	setp.ge.s32 	%p10, %r11, %r154;
	or.pred  	%p11, %p9, %p10;
	@%p11 bra 	$L__BB3_5;
	add.s32 	%r165, %r12, -1;
	mul.wide.u32 	%rd12, %r165, 4;
	add.s64 	%rd13, %rd2, %rd12;
	ld.global.u32 	%r166, [%rd13];
	mul.wide.s32 	%rd14, %r11, 4;
	add.s64 	%rd15, %rd1, %rd14;
	ld.global.u32 	%r167, [%rd15];
	setp.le.s32 	%p12, %r166, %r167;
	@%p12 bra 	$L__BB3_5;
	sub.s32 	%r174, %r12, %r303;
	add.s32 	%r175, %r174, 1;
	shr.s32 	%r176, %r175, 1;
	sub.s32 	%r301, %r12, %r176;
	add.s32 	%r302, %r176, %r11;
	mov.pred 	%p103, 0;
	mov.u32 	%r304, %r11;
	bra.uni 	$L__BB3_8;
$L__BB3_5:
	setp.lt.s32 	%p14, %r11, 1;
	setp.ge.s32 	%p15, %r12, %r153;
	mov.pred 	%p103, -1;
	or.pred  	%p16, %p14, %p15;
	mov.u32 	%r301, %r12;
	mov.u32 	%r302, %r11;
	@%p16 bra 	$L__BB3_8;
	add.s32 	%r168, %r11, -1;
	mul.wide.u32 	%rd16, %r168, 4;
	add.s64 	%rd17, %rd1, %rd16;
	ld.global.u32 	%r169, [%rd17];
	mul.wide.s32 	%rd18, %r12, 4;
	add.s64 	%rd19, %rd2, %rd18;
	ld.global.u32 	%r170, [%rd19];
	setp.lt.s32 	%p18, %r169, %r170;
	mov.u32 	%r301, %r12;
	mov.u32 	%r302, %r11;
	@%p18 bra 	$L__BB3_8;
	sub.s32 	%r171, %r11, %r304;
	add.s32 	%r172, %r171, 1;
	shr.s32 	%r173, %r172, 1;
	sub.s32 	%r302, %r11, %r173;
	add.s32 	%r301, %r173, %r12;
	mov.pred 	%p103, 0;
	mov.u32 	%r303, %r12;
$L__BB3_8:
	not.pred 	%p21, %p103;
	@%p21 bra 	$L__BB3_2;
	st.shared.u32 	[shareAB], %r301;
	min.s32 	%r309, %r3, %r153;
	sub.s32 	%r310, %r3, %r309;
	setp.lt.s32 	%p22, %r3, %r154;
	sub.s32 	%r177, %r3, %r154;
	selp.b32 	%r311, 0, %r177, %p22;
	setp.lt.s32 	%p23, %r3, %r153;
	sub.s32 	%r178, %r3, %r153;
	selp.b32 	%r312, 0, %r178, %p23;
$L__BB3_10:
	mov.u32 	%r28, %r309;
	mov.u32 	%r27, %r310;
	setp.lt.s32 	%p24, %r28, 1;
	setp.ge.s32 	%p25, %r27, %r154;
	or.pred  	%p26, %p24, %p25;
	@%p26 bra 	$L__BB3_13;
	add.s32 	%r179, %r28, -1;
	mul.wide.u32 	%rd20, %r179, 4;
	add.s64 	%rd21, %rd2, %rd20;
	ld.global.u32 	%r180, [%rd21];
	mul.wide.s32 	%rd22, %r27, 4;
	add.s64 	%rd23, %rd1, %rd22;
	ld.global.u32 	%r181, [%rd23];
	setp.le.s32 	%p27, %r180, %r181;
	@%p27 bra 	$L__BB3_13;
	sub.s32 	%r188, %r28, %r311;
	add.s32 	%r189, %r188, 1;
	shr.s32 	%r190, %r189, 1;
	sub.s32 	%r309, %r28, %r190;
	add.s32 	%r310, %r190, %r27;
	mov.pred 	%p104, 0;
	mov.u32 	%r312, %r27;
	bra.uni 	$L__BB3_16;
$L__BB3_13:
	setp.lt.s32 	%p29, %r27, 1;
	setp.ge.s32 	%p30, %r28, %r153;
	mov.pred 	%p104, -1;
	or.pred  	%p31, %p29, %p30;
	mov.u32 	%r309, %r28;
	mov.u32 	%r310, %r27;
	@%p31 bra 	$L__BB3_16;
	add.s32 	%r182, %r27, -1;
	mul.wide.u32 	%rd24, %r182, 4;
	add.s64 	%rd25, %rd1, %rd24;
	ld.global.u32 	%r183, [%rd25];
	mul.wide.s32 	%rd26, %r28, 4;
	add.s64 	%rd27, %rd2, %rd26;
	ld.global.u32 	%r184, [%rd27];
	setp.lt.s32 	%p33, %r183, %r184;
	mov.u32 	%r309, %r28;
	mov.u32 	%r310, %r27;
	@%p33 bra 	$L__BB3_16;
	sub.s32 	%r185, %r27, %r312;
	add.s32 	%r186, %r185, 1;
	shr.s32 	%r187, %r186, 1;
	sub.s32 	%r310, %r27, %r187;
	add.s32 	%r309, %r187, %r28;
	mov.pred 	%p104, 0;
	mov.u32 	%r311, %r28;
$L__BB3_16:
	not.pred 	%p36, %p104;
	@%p36 bra 	$L__BB3_10;
	st.shared.u32 	[%r1], %r309;
	mov.b32 	%r191, 0;
	st.shared.u32 	[_ZZ21merge_tiled_kernel_v2PiiS_iS_iE10A_consumed], %r191;
$L__BB3_18:
	bar.sync 	0;
	ld.shared.u32 	%r37, [shareAB];
	ld.shared.u32 	%r192, [%r1];
	sub.s32 	%r38, %r2, %r37;
	bar.sync 	0;
	sub.s32 	%r39, %r3, %r2;
	sub.s32 	%r40, %r192, %r37;
	add.s32 	%r193, %r38, %r192;
	sub.s32 	%r41, %r3, %r193;
	cvt.rn.f64.s32 	%fd7, %r39;
	cvt.rn.f64.s32 	%fd8, %r155;
	div.rn.f64 	%fd9, %fd7, %fd8;
	cvt.rpi.f64.f64 	%fd10, %fd9;
	cvt.rzi.s32.f64 	%r42, %fd10;
	setp.lt.s32 	%p37, %r42, 1;
	@%p37 bra 	$L__BB3_70;
	add.s32 	%r43, %r37, %r4;
	mov.u32 	%r44, %ntid.x;
	add.s32 	%r45, %r38, %r4;
	mov.b32 	%r313, 0;
	cvt.s64.s32 	%rd33, %r2;
	mov.u32 	%r314, %r313;
	mov.u32 	%r315, %r313;
$L__BB3_20:
	setp.lt.s32 	%p38, %r155, 1;
	@%p38 bra 	$L__BB3_29;
	ld.shared.u32 	%r196, [_ZZ21merge_tiled_kernel_v2PiiS_iS_iE10A_consumed];
	sub.s32 	%r49, %r40, %r196;
	add.s32 	%r50, %r43, %r196;
	mov.b32 	%r316, 0;
$L__BB3_22:
	add.s32 	%r54, %r316, %r4;
	setp.ge.u32 	%p39, %r54, %r49;
	@%p39 bra 	$L__BB3_24;
	add.s32 	%r197, %r316, %r50;
	mul.wide.u32 	%rd28, %r197, 4;
	add.s64 	%rd29, %rd2, %rd28;
	ld.global.u32 	%r198, [%rd29];
	shl.b32 	%r199, %r54, 2;
	mov.u32 	%r200, shareAB;
	add.s32 	%r201, %r200, %r199;
	st.shared.u32 	[%r201], %r198;
$L__BB3_24:
	add.s32 	%r316, %r316, %r44;
	setp.lt.s32 	%p40, %r316, %r155;
	@%p40 bra 	$L__BB3_22;
	sub.s32 	%r51, %r41, %r313;
	add.s32 	%r52, %r45, %r313;
	mov.b32 	%r317, 0;
$L__BB3_26:
	add.s32 	%r57, %r317, %r4;
	setp.ge.u32 	%p41, %r57, %r51;
	@%p41 bra 	$L__BB3_28;
	add.s32 	%r203, %r52, %r317;
	mul.wide.u32 	%rd30, %r203, 4;
	add.s64 	%rd31, %rd1, %rd30;
	ld.global.u32 	%r204, [%rd31];
	shl.b32 	%r205, %r57, 2;
	add.s32 	%r206, %r1, %r205;
	st.shared.u32 	[%r206], %r204;
$L__BB3_28:
	add.s32 	%r317, %r317, %r44;
	setp.lt.s32 	%p42, %r317, %r155;
	@%p42 bra 	$L__BB3_26;
$L__BB3_29:
	bar.sync 	0;
	div.u32 	%r207, %r155, %r44;
	mul.lo.s32 	%r59, %r207, %r4;
	add.s32 	%r208, %r59, %r207;
	sub.s32 	%r60, %r39, %r314;
	min.s32 	%r61, %r59, %r60;
	min.s32 	%r62, %r208, %r60;
	ld.shared.u32 	%r63, [_ZZ21merge_tiled_kernel_v2PiiS_iS_iE10A_consumed];
	sub.s32 	%r209, %r40, %r63;
	min.s32 	%r64, %r155, %r209;
	sub.s32 	%r210, %r41, %r313;
	min.s32 	%r65, %r155, %r210;
	min.s32 	%r322, %r61, %r64;
	sub.s32 	%r323, %r61, %r322;
	setp.lt.s32 	%p43, %r61, %r65;
	sub.s32 	%r211, %r61, %r65;
	selp.b32 	%r324, 0, %r211, %p43;
	setp.lt.s32 	%p44, %r61, %r64;
	sub.s32 	%r212, %r61, %r64;
	selp.b32 	%r325, 0, %r212, %p44;
$L__BB3_30:
	mov.u32 	%r73, %r322;
	mov.u32 	%r72, %r323;
	setp.lt.s32 	%p45, %r73, 1;
	setp.ge.s32 	%p46, %r72, %r65;
	shl.b32 	%r213, %r73, 2;
	mov.u32 	%r214, shareAB;
	add.s32 	%r74, %r214, %r213;
	shl.b32 	%r215, %r72, 2;
	add.s32 	%r75, %r1, %r215;
	or.pred  	%p47, %p45, %p46;
	@%p47 bra 	$L__BB3_33;
	ld.shared.u32 	%r216, [%r74+-4];
	ld.shared.u32 	%r217, [%r75];
	setp.le.s32 	%p48, %r216, %r217;
	@%p48 bra 	$L__BB3_33;
	sub.s32 	%r223, %r73, %r324;
	add.s32 	%r224, %r223, 1;
	shr.s32 	%r225, %r224, 1;
	sub.s32 	%r322, %r73, %r225;
	add.s32 	%r323, %r225, %r72;
	mov.pred 	%p105, 0;
	mov.u32 	%r325, %r72;
	bra.uni 	$L__BB3_36;
$L__BB3_33:
	setp.lt.s32 	%p50, %r72, 1;
	setp.ge.s32 	%p51, %r73, %r64;
	mov.pred 	%p105, -1;
	or.pred  	%p52, %p50, %p51;
	mov.u32 	%r322, %r73;
	mov.u32 	%r323, %r72;
	@%p52 bra 	$L__BB3_36;
	ld.shared.u32 	%r218, [%r75+-4];
	ld.shared.u32 	%r219, [%r74];
	setp.lt.s32 	%p54, %r218, %r219;
	mov.u32 	%r322, %r73;
	mov.u32 	%r323, %r72;
	@%p54 bra 	$L__BB3_36;
	sub.s32 	%r220, %r72, %r325;
	add.s32 	%r221, %r220, 1;
	shr.s32 	%r222, %r221, 1;
	sub.s32 	%r323, %r72, %r222;
	add.s32 	%r322, %r222, %r73;
	mov.pred 	%p105, 0;
	mov.u32 	%r324, %r73;
$L__BB3_36:
	not.pred 	%p57, %p105;
	@%p57 bra 	$L__BB3_30;
	min.s32 	%r330, %r62, %r64;
	sub.s32 	%r331, %r62, %r330;
	setp.lt.s32 	%p58, %r62, %r65;
	sub.s32 	%r226, %r62, %r65;
	selp.b32 	%r332, 0, %r226, %p58;
	setp.lt.s32 	%p59, %r62, %r64;
	sub.s32 	%r227, %r62, %r64;
	selp.b32 	%r333, 0, %r227, %p59;
$L__BB3_38:
	mov.u32 	%r91, %r330;
	mov.u32 	%r90, %r331;
	setp.lt.s32 	%p60, %r91, 1;
	setp.ge.s32 	%p61, %r90, %r65;
	shl.b32 	%r228, %r91, 2;
	add.s32 	%r92, %r214, %r228;
	shl.b32 	%r230, %r90, 2;
	add.s32 	%r93, %r1, %r230;
	or.pred  	%p62, %p60, %p61;
	@%p62 bra 	$L__BB3_41;
	ld.shared.u32 	%r231, [%r92+-4];
	ld.shared.u32 	%r232, [%r93];
	setp.le.s32 	%p63, %r231, %r232;
	@%p63 bra 	$L__BB3_41;
	sub.s32 	%r238, %r91, %r332;
	add.s32 	%r239, %r238, 1;
	shr.s32 	%r240, %r239, 1;
	sub.s32 	%r330, %r91, %r240;
	add.s32 	%r331, %r240, %r90;
	mov.pred 	%p106, 0;
	mov.u32 	%r333, %r90;
	bra.uni 	$L__BB3_44;
$L__BB3_41:
	setp.lt.s32 	%p65, %r90, 1;
	setp.ge.s32 	%p66, %r91, %r64;
	mov.pred 	%p106, -1;
	or.pred  	%p67, %p65, %p66;
	mov.u32 	%r330, %r91;
	mov.u32 	%r331, %r90;
	@%p67 bra 	$L__BB3_44;
	ld.shared.u32 	%r233, [%r93+-4];
	ld.shared.u32 	%r234, [%r92];
	setp.lt.s32 	%p69, %r233, %r234;
	mov.u32 	%r330, %r91;
	mov.u32 	%r331, %r90;
	@%p69 bra 	$L__BB3_44;
	sub.s32 	%r235, %r90, %r333;
	add.s32 	%r236, %r235, 1;
	shr.s32 	%r237, %r236, 1;
	sub.s32 	%r331, %r90, %r237;
	add.s32 	%r330, %r237, %r91;
	mov.pred 	%p106, 0;
	mov.u32 	%r332, %r91;
$L__BB3_44:
	not.pred 	%p72, %p106;
	@%p72 bra 	$L__BB3_38;
	ld.param.u64 	%rd54, [_Z21merge_tiled_kernel_v2PiiS_iS_i_param_4];
	sub.s32 	%r242, %r61, %r322;
	sub.s32 	%r102, %r330, %r322;
	shl.b32 	%r243, %r242, 2;
	add.s32 	%r103, %r1, %r243;
	add.s32 	%r244, %r242, %r330;
	sub.s32 	%r104, %r62, %r244;
	cvt.s64.s32 	%rd32, %r61;
	cvt.s64.s32 	%rd3, %r314;
	add.s64 	%rd34, %rd3, %rd33;
	add.s64 	%rd35, %rd34, %rd32;
	cvta.to.global.u64 	%rd36, %rd54;
	shl.b64 	%rd37, %rd35, 2;
	add.s64 	%rd4, %rd36, %rd37;
	min.s32 	%r245, %r102, %r104;
	setp.lt.s32 	%p73, %r245, 1;
	mov.b32 	%r337, 0;
	mov.u32 	%r338, %r337;
	mov.u32 	%r339, %r337;
	@%p73 bra 	$L__BB3_48;
	mov.b32 	%r339, 0;
	mov.u32 	%r338, %r339;
	mov.u32 	%r337, %r339;
$L__BB3_47:
	shl.b32 	%r247, %r322, 2;
	mov.u32 	%r248, shareAB;
	add.s32 	%r249, %r248, %r247;
	shl.b32 	%r250, %r337, 2;
	add.s32 	%r251, %r249, %r250;
	ld.shared.u32 	%r252, [%r251];
	shl.b32 	%r254, %r338, 2;
	add.s32 	%r255, %r103, %r254;
	ld.shared.u32 	%r256, [%r255];
	setp.gt.s32 	%p74, %r252, %r256;
	setp.le.s32 	%p75, %r252, %r256;
	selp.u32 	%r258, 1, 0, %p75;
	add.s32 	%r337, %r337, %r258;
	selp.u32 	%r259, 1, 0, %p74;
	add.s32 	%r338, %r338, %r259;
	min.s32 	%r260, %r252, %r256;
	mul.wide.u32 	%rd38, %r339, 4;
	add.s64 	%rd39, %rd4, %rd38;
	st.global.u32 	[%rd39], %r260;
	add.s32 	%r339, %r339, 1;
	setp.lt.s32 	%p76, %r337, %r102;
	setp.lt.s32 	%p77, %r338, %r104;
	and.pred  	%p78, %p76, %p77;
	@%p78 bra 	$L__BB3_47;
$L__BB3_48:
	setp.eq.s32 	%p79, %r337, %r102;
	@%p79 bra 	$L__BB3_57;
	setp.ge.s32 	%p80, %r337, %r102;
	@%p80 bra 	$L__BB3_59;
	add.s32 	%r114, %r337, %r322;
	sub.s32 	%r261, %r330, %r114;
	and.b32  	%r115, %r261, 3;
	setp.eq.s32 	%p81, %r115, 0;
	mov.u32 	%r340, %r339;
	mov.u32 	%r341, %r337;
	@%p81 bra 	$L__BB3_54;
	add.s32 	%r341, %r337, 1;
	shl.b32 	%r262, %r322, 2;
	mov.u32 	%r263, shareAB;
	add.s32 	%r264, %r263, %r262;
	shl.b32 	%r265, %r337, 2;
	add.s32 	%r117, %r264, %r265;
	ld.shared.u32 	%r266, [%r117];
	add.s32 	%r340, %r339, 1;
	mul.wide.u32 	%rd40, %r339, 4;
	add.s64 	%rd5, %rd4, %rd40;
	st.global.u32 	[%rd5], %r266;
	setp.eq.s32 	%p82, %r115, 1;
	@%p82 bra 	$L__BB3_54;
	add.s32 	%r341, %r337, 2;
	ld.shared.u32 	%r267, [%r117+4];
	add.s32 	%r340, %r339, 2;
	st.global.u32 	[%rd5+4], %r267;
	setp.eq.s32 	%p83, %r115, 2;
	@%p83 bra 	$L__BB3_54;
	add.s32 	%r341, %r337, 3;
	ld.shared.u32 	%r268, [%r117+8];
	add.s32 	%r340, %r339, 3;
	st.global.u32 	[%rd5+8], %r268;
$L__BB3_54:
	sub.s32 	%r269, %r114, %r330;
	setp.gt.u32 	%p84, %r269, -4;
	@%p84 bra 	$L__BB3_59;
	ld.param.u64 	%rd55, [_Z21merge_tiled_kernel_v2PiiS_iS_i_param_4];
	shl.b32 	%r270, %r341, 2;
	mov.u32 	%r271, shareAB;
	add.s32 	%r272, %r271, %r270;
	shl.b32 	%r273, %r322, 2;
	add.s32 	%r274, %r272, %r273;
	add.s32 	%r344, %r274, 8;
	cvt.s64.s32 	%rd41, %r59;
	cvt.s64.s32 	%rd42, %r60;
	min.s64 	%rd43, %rd41, %rd42;
	add.s64 	%rd45, %rd33, %rd43;
	add.s64 	%rd46, %rd45, %rd3;
	shl.b64 	%rd47, %rd46, 2;
	mul.wide.u32 	%rd48, %r340, 4;
	add.s64 	%rd49, %rd47, %rd48;
	cvta.to.global.u64 	%rd50, %rd55;
	add.s64 	%rd51, %rd50, %rd49;
	add.s64 	%rd56, %rd51, 8;
$L__BB3_56:
	ld.shared.u32 	%r275, [%r344+-8];
	st.global.u32 	[%rd56+-8], %r275;
	ld.shared.u32 	%r276, [%r344+-4];
	st.global.u32 	[%rd56+-4], %r276;
	ld.shared.u32 	%r277, [%r344];
	st.global.u32 	[%rd56], %r277;
	add.s32 	%r341, %r341, 4;
	ld.shared.u32 	%r278, [%r344+4];
	st.global.u32 	[%rd56+4], %r278;
	add.s32 	%r344, %r344, 16;
	add.s64 	%rd56, %rd56, 16;
	setp.lt.s32 	%p85, %r341, %r102;
	@%p85 bra 	$L__BB3_56;
	bra.uni 	$L__BB3_59;
$L__BB3_57:
	setp.ge.s32 	%p86, %r338, %r104;
	@%p86 bra 	$L__BB3_59;
$L__BB3_58:
	add.s32 	%r128, %r338, 1;
	shl.b32 	%r279, %r338, 2;
	add.s32 	%r280, %r103, %r279;
	ld.shared.u32 	%r281, [%r280];
	add.s32 	%r129, %r339, 1;
	mul.wide.u32 	%rd52, %r339, 4;
	add.s64 	%rd53, %rd4, %rd52;
	st.global.u32 	[%rd53], %r281;
	setp.lt.s32 	%p87, %r128, %r104;
	mov.u32 	%r339, %r129;
	mov.u32 	%r338, %r128;
	@%p87 bra 	$L__BB3_58;
$L__BB3_59:
	setp.ne.s32 	%p88, %r4, 0;
	add.s32 	%r315, %r315, 1;
	add.s32 	%r314, %r314, %r155;
	@%p88 bra 	$L__BB3_69;
	sub.s32 	%r353, %r155, %r64;
	sub.s32 	%r352, %r155, %r65;
	mov.u32 	%r351, %r353;
	mov.u32 	%r350, %r64;
$L__BB3_61:
	mov.u32 	%r141, %r350;
	mov.u32 	%r140, %r351;
	setp.lt.s32 	%p89, %r141, 1;
	setp.ge.s32 	%p90, %r140, %r65;
	shl.b32 	%r282, %r141, 2;
	mov.u32 	%r283, shareAB;
	add.s32 	%r142, %r283, %r282;
	shl.b32 	%r284, %r140, 2;
	add.s32 	%r143, %r1, %r284;
	or.pred  	%p91, %p89, %p90;
	@%p91 bra 	$L__BB3_64;
	ld.shared.u32 	%r285, [%r142+-4];
	ld.shared.u32 	%r286, [%r143];
	setp.le.s32 	%p92, %r285, %r286;
	@%p92 bra 	$L__BB3_64;
	sub.s32 	%r292, %r141, %r352;
	add.s32 	%r293, %r292, 1;
	shr.s32 	%r294, %r293, 1;
	sub.s32 	%r350, %r141, %r294;
	add.s32 	%r351, %r294, %r140;
	mov.pred 	%p107, 0;
	mov.u32 	%r353, %r140;
	bra.uni 	$L__BB3_67;
$L__BB3_64:
	setp.lt.s32 	%p94, %r140, 1;
	setp.ge.s32 	%p95, %r141, %r64;
	mov.pred 	%p107, -1;
	or.pred  	%p96, %p94, %p95;
	mov.u32 	%r350, %r141;
	mov.u32 	%r351, %r140;
	@%p96 bra 	$L__BB3_67;
	ld.shared.u32 	%r287, [%r143+-4];
	ld.shared.u32 	%r288, [%r142];
	setp.lt.s32 	%p98, %r287, %r288;
	mov.u32 	%r350, %r141;
	mov.u32 	%r351, %r140;
	@%p98 bra 	$L__BB3_67;
	sub.s32 	%r289, %r140, %r353;
	add.s32 	%r290, %r289, 1;
	shr.s32 	%r291, %r290, 1;
	sub.s32 	%r351, %r140, %r291;
	add.s32 	%r350, %r291, %r141;
	mov.pred 	%p107, 0;
	mov.u32 	%r352, %r141;
$L__BB3_67:
	not.pred 	%p101, %p107;
	@%p101 bra 	$L__BB3_61;
	add.s32 	%r295, %r350, %r63;
	st.shared.u32 	[_ZZ21merge_tiled_kernel_v2PiiS_iS_iE10A_consumed], %r295;
$L__BB3_69:
	bar.sync 	0;
	ld.shared.u32 	%r296, [_ZZ21merge_tiled_kernel_v2PiiS_iS_iE10A_consumed];
	sub.s32 	%r313, %r314, %r296;
	setp.ne.s32 	%p102, %r315, %r42;
	@%p102 bra 	$L__BB3_20;
$L__BB3_70:
	ret;

}
	// .globl	_Z21merge_tiled_kernel_v3PiiS_iS_i
.visible .entry _Z21merge_tiled_kernel_v3PiiS_iS_i(
	.param .u64 .ptr .align 1 _Z21merge_tiled_kernel_v3PiiS_iS_i_param_0,
	.param .u32 _Z21merge_tiled_kernel_v3PiiS_iS_i_param_1,
	.param .u64 .ptr .align 1 _Z21merge_tiled_kernel_v3PiiS_iS_i_param_2,
	.param .u32 _Z21merge_tiled_kernel_v3PiiS_iS_i_param_3,
	.param .u64 .ptr .align 1 _Z21merge_tiled_kernel_v3PiiS_iS_i_param_4,
	.param .u32 _Z21merge_tiled_kernel_v3PiiS_iS_i_param_5
)
{
	.reg .pred 	%p<92>;
	.reg .b32 	%r<314>;
	.reg .b64 	%rd<54>;
	.reg .b64 	%fd<11>;
	// demoted variable
	.shared .align 4 .u32 _ZZ21merge_tiled_kernel_v3PiiS_iS_iE10A_consumed;
	ld.param.u64 	%rd10, [_Z21merge_tiled_kernel_v3PiiS_iS_i_param_0];
	ld.param.u32 	%r137, [_Z21merge_tiled_kernel_v3PiiS_iS_i_param_1];
	ld.param.u64 	%rd11, [_Z21merge_tiled_kernel_v3PiiS_iS_i_param_2];
	ld.param.u32 	%r138, [_Z21merge_tiled_kernel_v3PiiS_iS_i_param_3];
	ld.param.u64 	%rd12, [_Z21merge_tiled_kernel_v3PiiS_iS_i_param_4];
	ld.param.u32 	%r139, [_Z21merge_tiled_kernel_v3PiiS_iS_i_param_5];
	cvta.to.global.u64 	%rd1, %rd12;
	cvta.to.global.u64 	%rd2, %rd11;
	cvta.to.global.u64 	%rd3, %rd10;
	shl.b32 	%r140, %r139, 2;
	mov.u32 	%r141, shareAB;
	add.s32 	%r1, %r141, %r140;
	mov.u32 	%r142, %ctaid.x;
	cvt.rn.f64.u32 	%fd1, %r142;
	add.s32 	%r143, %r138, %r137;
	cvt.rn.f64.s32 	%fd2, %r143;
	mov.u32 	%r144, %nctaid.x;
	cvt.rn.f64.u32 	%fd3, %r144;
	div.rn.f64 	%fd4, %fd2, %fd3;
	cvt.rpi.f64.f64 	%fd5, %fd4;
	mul.f64 	%fd6, %fd5, %fd1;
	cvt.rzi.s32.f64 	%r2, %fd6;
	cvt.rzi.s32.f64 	%r145, %fd5;
	mad.lo.s32 	%r146, %r145, %r142, %r145;
	min.u32 	%r3, %r146, %r143;
	mov.u32 	%r4, %tid.x;
	setp.ne.s32 	%p5, %r4, 0;
	@%p5 bra 	$L__BB4_18;
	min.s32 	%r269, %r2, %r137;
	sub.s32 	%r270, %r2, %r269;
	setp.lt.s32 	%p6, %r2, %r138;
	sub.s32 	%r147, %r2, %r138;
	selp.b32 	%r271, 0, %r147, %p6;
	setp.lt.s32 	%p7, %r2, %r137;
	sub.s32 	%r148, %r2, %r137;
	selp.b32 	%r272, 0, %r148, %p7;
$L__BB4_2:
	mov.u32 	%r12, %r269;
	mov.u32 	%r11, %r270;
	setp.lt.s32 	%p8, %r12, 1;
	setp.ge.s32 	%p9, %r11, %r138;
	or.pred  	%p10, %p8, %p9;
	@%p10 bra 	$L__BB4_5;
	add.s32 	%r149, %r12, -1;
	mul.wide.u32 	%rd13, %r149, 4;
	add.s64 	%rd14, %rd3, %rd13;
	ld.global.u32 	%r150, [%rd14];
	mul.wide.s32 	%rd15, %r11, 4;
	add.s64 	%rd16, %rd2, %rd15;
	ld.global.u32 	%r151, [%rd16];
	setp.le.s32 	%p11, %r150, %r151;
	@%p11 bra 	$L__BB4_5;
	sub.s32 	%r158, %r12, %r271;
	add.s32 	%r159, %r158, 1;
	shr.s32 	%r160, %r159, 1;
	sub.s32 	%r269, %r12, %r160;
	add.s32 	%r270, %r160, %r11;
	mov.pred 	%p88, 0;
	mov.u32 	%r272, %r11;
	bra.uni 	$L__BB4_8;
$L__BB4_5:
	setp.lt.s32 	%p13, %r11, 1;
	setp.ge.s32 	%p14, %r12, %r137;
	mov.pred 	%p88, -1;
	or.pred  	%p15, %p13, %p14;
	mov.u32 	%r269, %r12;
	mov.u32 	%r270, %r11;
	@%p15 bra 	$L__BB4_8;
	add.s32 	%r152, %r11, -1;
	mul.wide.u32 	%rd17, %r152, 4;
	add.s64 	%rd18, %rd2, %rd17;
	ld.global.u32 	%r153, [%rd18];
	mul.wide.s32 	%rd19, %r12, 4;
	add.s64 	%rd20, %rd3, %rd19;
	ld.global.u32 	%r154, [%rd20];
	setp.lt.s32 	%p17, %r153, %r154;
	mov.u32 	%r269, %r12;
	mov.u32 	%r270, %r11;
	@%p17 bra 	$L__BB4_8;
	sub.s32 	%r155, %r11, %r272;
	add.s32 	%r156, %r155, 1;
	shr.s32 	%r157, %r156, 1;
	sub.s32 	%r270, %r11, %r157;
	add.s32 	%r269, %r157, %r12;
	mov.pred 	%p88, 0;
	mov.u32 	%r271, %r12;
$L__BB4_8:
	not.pred 	%p20, %p88;
	@%p20 bra 	$L__BB4_2;
	st.shared.u32 	[shareAB], %r269;
	min.s32 	%r277, %r3, %r137;
	sub.s32 	%r278, %r3, %r277;
	setp.lt.s32 	%p21, %r3, %r138;
	sub.s32 	%r161, %r3, %r138;
	selp.b32 	%r279, 0, %r161, %p21;
	setp.lt.s32 	%p22, %r3, %r137;
	sub.s32 	%r162, %r3, %r137;
	selp.b32 	%r280, 0, %r162, %p22;
$L__BB4_10:
	mov.u32 	%r28, %r277;
	mov.u32 	%r27, %r278;
	setp.lt.s32 	%p23, %r28, 1;
	setp.ge.s32 	%p24, %r27, %r138;
	or.pred  	%p25, %p23, %p24;
	@%p25 bra 	$L__BB4_13;
	add.s32 	%r163, %r28, -1;
	mul.wide.u32 	%rd21, %r163, 4;
	add.s64 	%rd22, %rd3, %rd21;
	ld.global.u32 	%r164, [%rd22];
	mul.wide.s32 	%rd23, %r27, 4;
	add.s64 	%rd24, %rd2, %rd23;
	ld.global.u32 	%r165, [%rd24];
	setp.le.s32 	%p26, %r164, %r165;
	@%p26 bra 	$L__BB4_13;
	sub.s32 	%r172, %r28, %r279;
	add.s32 	%r173, %r172, 1;
	shr.s32 	%r174, %r173, 1;
	sub.s32 	%r277, %r28, %r174;
	add.s32 	%r278, %r174, %r27;
	mov.pred 	%p89, 0;
	mov.u32 	%r280, %r27;
	bra.uni 	$L__BB4_16;
$L__BB4_13:
	setp.lt.s32 	%p28, %r27, 1;
	setp.ge.s32 	%p29, %r28, %r137;
	mov.pred 	%p89, -1;
	or.pred  	%p30, %p28, %p29;
	mov.u32 	%r277, %r28;
	mov.u32 	%r278, %r27;
	@%p30 bra 	$L__BB4_16;
	add.s32 	%r166, %r27, -1;
	mul.wide.u32 	%rd25, %r166, 4;
	add.s64 	%rd26, %rd2, %rd25;
	ld.global.u32 	%r167, [%rd26];
	mul.wide.s32 	%rd27, %r28, 4;
	add.s64 	%rd28, %rd3, %rd27;
	ld.global.u32 	%r168, [%rd28];
	setp.lt.s32 	%p32, %r167, %r168;
	mov.u32 	%r277, %r28;
	mov.u32 	%r278, %r27;
	@%p32 bra 	$L__BB4_16;
	sub.s32 	%r169, %r27, %r280;
	add.s32 	%r170, %r169, 1;
	shr.s32 	%r171, %r170, 1;
	sub.s32 	%r278, %r27, %r171;
	add.s32 	%r277, %r171, %r28;
	mov.pred 	%p89, 0;
	mov.u32 	%r279, %r28;
$L__BB4_16:
	not.pred 	%p35, %p89;
	@%p35 bra 	$L__BB4_10;
	st.shared.u32 	[%r1], %r277;
	mov.b32 	%r175, 0;
	st.shared.u32 	[_ZZ21merge_tiled_kernel_v3PiiS_iS_iE10A_consumed], %r175;
$L__BB4_18:
	bar.sync 	0;
	ld.shared.u32 	%r37, [shareAB];
	ld.shared.u32 	%r176, [%r1];
	sub.s32 	%r38, %r2, %r37;
	bar.sync 	0;
	sub.s32 	%r39, %r3, %r2;
	sub.s32 	%r40, %r176, %r37;
	add.s32 	%r177, %r38, %r176;
	sub.s32 	%r41, %r3, %r177;
	cvt.rn.f64.s32 	%fd7, %r39;
	cvt.rn.f64.s32 	%fd8, %r139;
	div.rn.f64 	%fd9, %fd7, %fd8;
	cvt.rpi.f64.f64 	%fd10, %fd9;
	cvt.rzi.s32.f64 	%r42, %fd10;
	setp.lt.s32 	%p36, %r42, 1;
	@%p36 bra 	$L__BB4_60;
	add.s32 	%r43, %r37, %r4;
	mov.u32 	%r44, %ntid.x;
	add.s32 	%r45, %r38, %r4;
	mov.b32 	%r281, 0;
	cvt.s64.s32 	%rd34, %r2;
	mov.u32 	%r282, %r281;
	mov.u32 	%r283, %r281;
$L__BB4_20:
	setp.lt.s32 	%p37, %r139, 1;
	@%p37 bra 	$L__BB4_29;
	ld.shared.u32 	%r180, [_ZZ21merge_tiled_kernel_v3PiiS_iS_iE10A_consumed];
	sub.s32 	%r49, %r40, %r180;
	add.s32 	%r50, %r43, %r180;
	mov.b32 	%r284, 0;
$L__BB4_22:
	add.s32 	%r54, %r284, %r4;
	setp.ge.u32 	%p38, %r54, %r49;
	@%p38 bra 	$L__BB4_24;
	add.s32 	%r181, %r284, %r50;
	mul.wide.u32 	%rd29, %r181, 4;
	add.s64 	%rd30, %rd3, %rd29;
	ld.global.u32 	%r182, [%rd30];
	shl.b32 	%r183, %r54, 2;
	mov.u32 	%r184, shareAB;
	add.s32 	%r185, %r184, %r183;
	st.shared.u32 	[%r185], %r182;
$L__BB4_24:
	add.s32 	%r284, %r284, %r44;
	setp.lt.s32 	%p39, %r284, %r139;
	@%p39 bra 	$L__BB4_22;
	sub.s32 	%r51, %r41, %r281;
	add.s32 	%r52, %r45, %r281;
	mov.b32 	%r285, 0;
$L__BB4_26:
	add.s32 	%r57, %r285, %r4;
	setp.ge.u32 	%p40, %r57, %r51;
	@%p40 bra 	$L__BB4_28;
	add.s32 	%r187, %r52, %r285;
	mul.wide.u32 	%rd31, %r187, 4;
	add.s64 	%rd32, %rd2, %rd31;
	ld.global.u32 	%r188, [%rd32];
	shl.b32 	%r189, %r57, 2;
	add.s32 	%r190, %r1, %r189;
	st.shared.u32 	[%r190], %r188;
$L__BB4_28:
	add.s32 	%r285, %r285, %r44;
	setp.lt.s32 	%p41, %r285, %r139;
	@%p41 bra 	$L__BB4_26;
$L__BB4_29:
	bar.sync 	0;
	div.u32 	%r191, %r139, %r44;
	mul.lo.s32 	%r59, %r191, %r4;
	add.s32 	%r192, %r59, %r191;
	sub.s32 	%r60, %r39, %r282;
	min.s32 	%r61, %r59, %r60;
	min.s32 	%r62, %r192, %r60;
	ld.shared.u32 	%r193, [_ZZ21merge_tiled_kernel_v3PiiS_iS_iE10A_consumed];
	sub.s32 	%r194, %r40, %r193;
	min.s32 	%r63, %r139, %r194;
	sub.s32 	%r195, %r41, %r281;
	min.s32 	%r64, %r139, %r195;
	min.s32 	%r290, %r61, %r63;
	sub.s32 	%r291, %r61, %r290;
	setp.lt.s32 	%p42, %r61, %r64;
	sub.s32 	%r196, %r61, %r64;
	selp.b32 	%r292, 0, %r196, %p42;
	setp.lt.s32 	%p43, %r61, %r63;
	sub.s32 	%r197, %r61, %r63;
	selp.b32 	%r293, 0, %r197, %p43;
$L__BB4_30:
	mov.u32 	%r72, %r290;
	mov.u32 	%r71, %r291;
	setp.lt.s32 	%p44, %r72, 1;
	setp.ge.s32 	%p45, %r71, %r64;
	shl.b32 	%r198, %r72, 2;
	mov.u32 	%r199, shareAB;
	add.s32 	%r73, %r199, %r198;
	shl.b32 	%r200, %r71, 2;
	add.s32 	%r74, %r1, %r200;
	or.pred  	%p46, %p44, %p45;
	@%p46 bra 	$L__BB4_33;
	ld.shared.u32 	%r201, [%r73+-4];
	ld.shared.u32 	%r202, [%r74];
	setp.le.s32 	%p47, %r201, %r202;
	@%p47 bra 	$L__BB4_33;
	sub.s32 	%r208, %r72, %r292;
	add.s32 	%r209, %r208, 1;
	shr.s32 	%r210, %r209, 1;
	sub.s32 	%r290, %r72, %r210;
	add.s32 	%r291, %r210, %r71;
	mov.pred 	%p90, 0;
	mov.u32 	%r293, %r71;
	bra.uni 	$L__BB4_36;
$L__BB4_33:
	setp.lt.s32 	%p49, %r71, 1;
	setp.ge.s32 	%p50, %r72, %r63;
	mov.pred 	%p90, -1;
	or.pred  	%p51, %p49, %p50;
	mov.u32 	%r290, %r72;
	mov.u32 	%r291, %r71;
	@%p51 bra 	$L__BB4_36;
	ld.shared.u32 	%r203, [%r74+-4];
	ld.shared.u32 	%r204, [%r73];
	setp.lt.s32 	%p53, %r203, %r204;
	mov.u32 	%r290, %r72;
	mov.u32 	%r291, %r71;
	@%p53 bra 	$L__BB4_36;
	sub.s32 	%r205, %r71, %r293;
	add.s32 	%r206, %r205, 1;
	shr.s32 	%r207, %r206, 1;
	sub.s32 	%r291, %r71, %r207;
	add.s32 	%r290, %r207, %r72;
	mov.pred 	%p90, 0;
	mov.u32 	%r292, %r72;
$L__BB4_36:
	not.pred 	%p56, %p90;
	@%p56 bra 	$L__BB4_30;
	min.s32 	%r298, %r62, %r63;
	sub.s32 	%r299, %r62, %r298;
	setp.lt.s32 	%p57, %r62, %r64;
	sub.s32 	%r211, %r62, %r64;
	selp.b32 	%r300, 0, %r211, %p57;
	setp.lt.s32 	%p58, %r62, %r63;
	sub.s32 	%r212, %r62, %r63;
	selp.b32 	%r301, 0, %r212, %p58;
$L__BB4_38:
	mov.u32 	%r90, %r298;
	mov.u32 	%r89, %r299;
	setp.lt.s32 	%p59, %r90, 1;
	setp.ge.s32 	%p60, %r89, %r64;
	shl.b32 	%r213, %r90, 2;
	mov.u32 	%r214, shareAB;
	add.s32 	%r91, %r214, %r213;
	shl.b32 	%r215, %r89, 2;
	add.s32 	%r92, %r1, %r215;
	or.pred  	%p61, %p59, %p60;
	@%p61 bra 	$L__BB4_41;
	ld.shared.u32 	%r216, [%r91+-4];
	ld.shared.u32 	%r217, [%r92];
	setp.le.s32 	%p62, %r216, %r217;
	@%p62 bra 	$L__BB4_41;
	sub.s32 	%r223, %r90, %r300;
	add.s32 	%r224, %r223, 1;
	shr.s32 	%r225, %r224, 1;
	sub.s32 	%r298, %r90, %r225;
	add.s32 	%r299, %r225, %r89;
	mov.pred 	%p91, 0;
	mov.u32 	%r301, %r89;
	bra.uni 	$L__BB4_44;
$L__BB4_41:
	setp.lt.s32 	%p64, %r89, 1;
	setp.ge.s32 	%p65, %r90, %r63;
	mov.pred 	%p91, -1;
	or.pred  	%p66, %p64, %p65;
	mov.u32 	%r298, %r90;
	mov.u32 	%r299, %r89;
	@%p66 bra 	$L__BB4_44;
	ld.shared.u32 	%r218, [%r92+-4];
	ld.shared.u32 	%r219, [%r91];
	setp.lt.s32 	%p68, %r218, %r219;
	mov.u32 	%r298, %r90;
	mov.u32 	%r299, %r89;
	@%p68 bra 	$L__BB4_44;
	sub.s32 	%r220, %r89, %r301;
	add.s32 	%r221, %r220, 1;
	shr.s32 	%r222, %r221, 1;
	sub.s32 	%r299, %r89, %r222;
	add.s32 	%r298, %r222, %r90;
	mov.pred 	%p91, 0;
	mov.u32 	%r300, %r90;
$L__BB4_44:
	not.pred 	%p71, %p91;
	@%p71 bra 	$L__BB4_38;
	sub.s32 	%r227, %r61, %r290;
	shl.b32 	%r228, %r290, 2;
	mov.u32 	%r229, shareAB;
	add.s32 	%r101, %r229, %r228;
	sub.s32 	%r102, %r298, %r290;
	shl.b32 	%r230, %r227, 2;
	add.s32 	%r103, %r1, %r230;
	add.s32 	%r231, %r227, %r298;
	sub.s32 	%r104, %r62, %r231;
	cvt.s64.s32 	%rd33, %r61;
	cvt.s64.s32 	%rd4, %r282;
	add.s64 	%rd35, %rd4, %rd34;
	add.s64 	%rd36, %rd35, %rd33;
	shl.b64 	%rd37, %rd36, 2;
	add.s64 	%rd5, %rd1, %rd37;
	min.s32 	%r232, %r102, %r104;
	setp.lt.s32 	%p72, %r232, 1;
	mov.b32 	%r305, 0;
	mov.u32 	%r306, %r305;
	mov.u32 	%r307, %r305;
	@%p72 bra 	$L__BB4_48;
	mov.b32 	%r307, 0;
	mov.u32 	%r306, %r307;
	mov.u32 	%r305, %r307;
$L__BB4_47:
	shl.b32 	%r234, %r305, 2;
	add.s32 	%r235, %r101, %r234;
	ld.shared.u32 	%r236, [%r235];
	shl.b32 	%r238, %r306, 2;
	add.s32 	%r239, %r103, %r238;
	ld.shared.u32 	%r240, [%r239];
	setp.gt.s32 	%p73, %r236, %r240;
	setp.le.s32 	%p74, %r236, %r240;
	selp.u32 	%r242, 1, 0, %p74;
	add.s32 	%r305, %r305, %r242;
	selp.u32 	%r243, 1, 0, %p73;
	add.s32 	%r306, %r306, %r243;
	min.s32 	%r244, %r236, %r240;
	mul.wide.u32 	%rd38, %r307, 4;
	add.s64 	%rd39, %rd5, %rd38;
	st.global.u32 	[%rd39], %r244;
	add.s32 	%r307, %r307, 1;
	setp.lt.s32 	%p75, %r305, %r102;
	setp.lt.s32 	%p76, %r306, %r104;
	and.pred  	%p77, %p75, %p76;
	@%p77 bra 	$L__BB4_47;
$L__BB4_48:
	setp.eq.s32 	%p78, %r305, %r102;
	@%p78 bra 	$L__BB4_57;
	setp.ge.s32 	%p79, %r305, %r102;
	@%p79 bra 	$L__BB4_59;
	add.s32 	%r114, %r305, %r290;
	sub.s32 	%r245, %r298, %r114;
	and.b32  	%r115, %r245, 3;
	setp.eq.s32 	%p80, %r115, 0;
	mov.u32 	%r308, %r307;
	mov.u32 	%r309, %r305;
	@%p80 bra 	$L__BB4_54;
	add.s32 	%r309, %r305, 1;
	shl.b32 	%r246, %r305, 2;
	add.s32 	%r117, %r101, %r246;
	ld.shared.u32 	%r247, [%r117];
	add.s32 	%r308, %r307, 1;
	mul.wide.u32 	%rd40, %r307, 4;
	add.s64 	%rd6, %rd5, %rd40;
	st.global.u32 	[%rd6], %r247;
	setp.eq.s32 	%p81, %r115, 1;
	@%p81 bra 	$L__BB4_54;
	add.s32 	%r309, %r305, 2;
	ld.shared.u32 	%r248, [%r117+4];
	add.s32 	%r308, %r307, 2;
	st.global.u32 	[%rd6+4], %r248;
	setp.eq.s32 	%p82, %r115, 2;
	@%p82 bra 	$L__BB4_54;
	add.s32 	%r309, %r305, 3;
	ld.shared.u32 	%r249, [%r117+8];
	add.s32 	%r308, %r307, 3;
	st.global.u32 	[%rd6+8], %r249;
$L__BB4_54:
	sub.s32 	%r250, %r114, %r298;
	setp.gt.u32 	%p83, %r250, -4;
	@%p83 bra 	$L__BB4_59;
	shl.b32 	%r251, %r309, 2;
	mov.u32 	%r252, shareAB;
	add.s32 	%r253, %r252, %r251;
	shl.b32 	%r254, %r290, 2;
	add.s32 	%r255, %r253, %r254;
	add.s32 	%r312, %r255, 8;
	cvt.s64.s32 	%rd41, %r59;
	cvt.s64.s32 	%rd42, %r60;
	min.s64 	%rd43, %rd41, %rd42;
	add.s64 	%rd45, %rd34, %rd43;
	add.s64 	%rd46, %rd45, %rd4;
	shl.b64 	%rd47, %rd46, 2;
	mul.wide.u32 	%rd48, %r308, 4;
	add.s64 	%rd49, %rd47, %rd48;
	add.s64 	%rd50, %rd1, %rd49;
	add.s64 	%rd53, %rd50, 8;
$L__BB4_56:
	ld.shared.u32 	%r256, [%r312+-8];
	st.global.u32 	[%rd53+-8], %r256;
	ld.shared.u32 	%r257, [%r312+-4];
	st.global.u32 	[%rd53+-4], %r257;
	ld.shared.u32 	%r258, [%r312];
	st.global.u32 	[%rd53], %r258;
	add.s32 	%r309, %r309, 4;
	ld.shared.u32 	%r259, [%r312+4];
	st.global.u32 	[%rd53+4], %r259;
	add.s32 	%r312, %r312, 16;
	add.s64 	%rd53, %rd53, 16;
	setp.lt.s32 	%p84, %r309, %r102;
	@%p84 bra 	$L__BB4_56;
	bra.uni 	$L__BB4_59;
$L__BB4_57:
	setp.ge.s32 	%p85, %r306, %r104;
	@%p85 bra 	$L__BB4_59;
$L__BB4_58:
	add.s32 	%r128, %r306, 1;
	shl.b32 	%r260, %r306, 2;
	add.s32 	%r261, %r103, %r260;
	ld.shared.u32 	%r262, [%r261];
	add.s32 	%r129, %r307, 1;
	mul.wide.u32 	%rd51, %r307, 4;
	add.s64 	%rd52, %rd5, %rd51;
	st.global.u32 	[%rd52], %r262;
	setp.lt.s32 	%p86, %r128, %r104;
	mov.u32 	%r307, %r129;
	mov.u32 	%r306, %r128;
	@%p86 bra 	$L__BB4_58;
$L__BB4_59:
	add.s32 	%r283, %r283, 1;
	add.s32 	%r282, %r282, %r139;
	atom.shared.add.u32 	%r263, [_ZZ21merge_tiled_kernel_v3PiiS_iS_iE10A_consumed], %r102;
	bar.sync 	0;
	ld.shared.u32 	%r264, [_ZZ21merge_tiled_kernel_v3PiiS_iS_iE10A_consumed];
	sub.s32 	%r281, %r282, %r264;
	setp.ne.s32 	%p87, %r283, %r42;
	@%p87 bra 	$L__BB4_20;
$L__BB4_60:
	ret;

}
	// .globl	_Z28merge_circular_buffer_kernelPiiS_iS_i
.visible .entry _Z28merge_circular_buffer_kernelPiiS_iS_i(
	.param .u64 .ptr .align 1 _Z28merge_circular_buffer_kernelPiiS_iS_i_param_0,
	.param .u32 _Z28merge_circular_buffer_kernelPiiS_iS_i_param_1,
	.param .u64 .ptr .align 1 _Z28merge_circular_buffer_kernelPiiS_iS_i_param_2,
	.param .u32 _Z28merge_circular_buffer_kernelPiiS_iS_i_param_3,
	.param .u64 .ptr .align 1 _Z28merge_circular_buffer_kernelPiiS_iS_i_param_4,
	.param .u32 _Z28merge_circular_buffer_kernelPiiS_iS_i_param_5
)
{
	.reg .pred 	%p<109>;
	.reg .b32 	%r<458>;
	.reg .b64 	%rd<55>;
	.reg .b64 	%fd<11>;

	ld.param.u64 	%rd11, [_Z28merge_circular_buffer_kernelPiiS_iS_i_param_0];
	ld.param.u32 	%r176, [_Z28merge_circular_buffer_kernelPiiS_iS_i_param_1];
	ld.param.u64 	%rd12, [_Z28merge_circular_buffer_kernelPiiS_iS_i_param_2];
	ld.param.u32 	%r177, [_Z28merge_circular_buffer_kernelPiiS_iS_i_param_3];
	ld.param.u64 	%rd13, [_Z28merge_circular_buffer_kernelPiiS_iS_i_param_4];
	ld.param.u32 	%r178, [_Z28merge_circular_buffer_kernelPiiS_iS_i_param_5];
	cvta.to.global.u64 	%rd1, %rd13;
	cvta.to.global.u64 	%rd2, %rd12;
	cvta.to.global.u64 	%rd3, %rd11;
	shl.b32 	%r179, %r178, 2;
	mov.u32 	%r180, shareAB;
	add.s32 	%r1, %r180, %r179;
	mov.u32 	%r181, %ctaid.x;
	cvt.rn.f64.u32 	%fd1, %r181;
	add.s32 	%r182, %r177, %r176;
	cvt.rn.f64.s32 	%fd2, %r182;
	mov.u32 	%r183, %nctaid.x;
	cvt.rn.f64.u32 	%fd3, %r183;
	div.rn.f64 	%fd4, %fd2, %fd3;
	cvt.rpi.f64.f64 	%fd5, %fd4;
	mul.f64 	%fd6, %fd5, %fd1;
	cvt.rzi.s32.f64 	%r2, %fd6;
	cvt.rzi.s32.f64 	%r184, %fd5;
	mad.lo.s32 	%r185, %r184, %r181, %r184;
	min.u32 	%r3, %r185, %r182;
	mov.u32 	%r4, %tid.x;
	setp.ne.s32 	%p6, %r4, 0;
	@%p6 bra 	$L__BB5_18;
	min.s32 	%r396, %r2, %r176;
	sub.s32 	%r397, %r2, %r396;
	setp.lt.s32 	%p7, %r2, %r177;
	sub.s32 	%r186, %r2, %r177;
	selp.b32 	%r398, 0, %r186, %p7;
	setp.lt.s32 	%p8, %r2, %r176;
	sub.s32 	%r187, %r2, %r176;
	selp.b32 	%r399, 0, %r187, %p8;
$L__BB5_2:
	mov.u32 	%r12, %r396;
	mov.u32 	%r11, %r397;
	setp.lt.s32 	%p9, %r12, 1;
	setp.ge.s32 	%p10, %r11, %r177;
	or.pred  	%p11, %p9, %p10;
	@%p11 bra 	$L__BB5_5;
	add.s32 	%r188, %r12, -1;
	mul.wide.u32 	%rd14, %r188, 4;
	add.s64 	%rd15, %rd3, %rd14;
	ld.global.u32 	%r189, [%rd15];
	mul.wide.s32 	%rd16, %r11, 4;
	add.s64 	%rd17, %rd2, %rd16;
	ld.global.u32 	%r190, [%rd17];
	setp.le.s32 	%p12, %r189, %r190;
	@%p12 bra 	$L__BB5_5;
	sub.s32 	%r197, %r12, %r398;
	add.s32 	%r198, %r197, 1;
	shr.s32 	%r199, %r198, 1;
	sub.s32 	%r396, %r12, %r199;
	add.s32 	%r397, %r199, %r11;
	mov.pred 	%p104, 0;
	mov.u32 	%r399, %r11;
	bra.uni 	$L__BB5_8;
$L__BB5_5:
	setp.lt.s32 	%p14, %r11, 1;
	setp.ge.s32 	%p15, %r12, %r176;
	mov.pred 	%p104, -1;
	or.pred  	%p16, %p14, %p15;
	mov.u32 	%r396, %r12;
	mov.u32 	%r397, %r11;
	@%p16 bra 	$L__BB5_8;
	add.s32 	%r191, %r11, -1;
	mul.wide.u32 	%rd18, %r191, 4;
	add.s64 	%rd19, %rd2, %rd18;
	ld.global.u32 	%r192, [%rd19];
	mul.wide.s32 	%rd20, %r12, 4;
	add.s64 	%rd21, %rd3, %rd20;
	ld.global.u32 	%r193, [%rd21];
	setp.lt.s32 	%p18, %r192, %r193;
	mov.u32 	%r396, %r12;
	mov.u32 	%r397, %r11;
	@%p18 bra 	$L__BB5_8;
	sub.s32 	%r194, %r11, %r399;
	add.s32 	%r195, %r194, 1;
	shr.s32 	%r196, %r195, 1;
	sub.s32 	%r397, %r11, %r196;
	add.s32 	%r396, %r196, %r12;
	mov.pred 	%p104, 0;
	mov.u32 	%r398, %r12;
$L__BB5_8:
	not.pred 	%p21, %p104;
	@%p21 bra 	$L__BB5_2;
	st.shared.u32 	[shareAB], %r396;
	min.s32 	%r404, %r3, %r176;
	sub.s32 	%r405, %r3, %r404;
	setp.lt.s32 	%p22, %r3, %r177;
	sub.s32 	%r200, %r3, %r177;
	selp.b32 	%r406, 0, %r200, %p22;
	setp.lt.s32 	%p23, %r3, %r176;
	sub.s32 	%r201, %r3, %r176;
	selp.b32 	%r407, 0, %r201, %p23;
$L__BB5_10:
	mov.u32 	%r28, %r404;
	mov.u32 	%r27, %r405;
	setp.lt.s32 	%p24, %r28, 1;
	setp.ge.s32 	%p25, %r27, %r177;
	or.pred  	%p26, %p24, %p25;
	@%p26 bra 	$L__BB5_13;
	add.s32 	%r202, %r28, -1;
	mul.wide.u32 	%rd22, %r202, 4;
	add.s64 	%rd23, %rd3, %rd22;
	ld.global.u32 	%r203, [%rd23];
	mul.wide.s32 	%rd24, %r27, 4;
	add.s64 	%rd25, %rd2, %rd24;
	ld.global.u32 	%r204, [%rd25];
	setp.le.s32 	%p27, %r203, %r204;
	@%p27 bra 	$L__BB5_13;
	sub.s32 	%r211, %r28, %r406;
	add.s32 	%r212, %r211, 1;
	shr.s32 	%r213, %r212, 1;
	sub.s32 	%r404, %r28, %r213;
	add.s32 	%r405, %r213, %r27;
	mov.pred 	%p105, 0;
	mov.u32 	%r407, %r27;
	bra.uni 	$L__BB5_16;
$L__BB5_13:
	setp.lt.s32 	%p29, %r27, 1;
	setp.ge.s32 	%p30, %r28, %r176;
	mov.pred 	%p105, -1;
	or.pred  	%p31, %p29, %p30;
	mov.u32 	%r404, %r28;
	mov.u32 	%r405, %r27;
	@%p31 bra 	$L__BB5_16;
	add.s32 	%r205, %r27, -1;
	mul.wide.u32 	%rd26, %r205, 4;
	add.s64 	%rd27, %rd2, %rd26;
	ld.global.u32 	%r206, [%rd27];
	mul.wide.s32 	%rd28, %r28, 4;
	add.s64 	%rd29, %rd3, %rd28;
	ld.global.u32 	%r207, [%rd29];
	setp.lt.s32 	%p33, %r206, %r207;
	mov.u32 	%r404, %r28;
	mov.u32 	%r405, %r27;
	@%p33 bra 	$L__BB5_16;
	sub.s32 	%r208, %r27, %r407;
	add.s32 	%r209, %r208, 1;
	shr.s32 	%r210, %r209, 1;
	sub.s32 	%r405, %r27, %r210;
	add.s32 	%r404, %r210, %r28;
	mov.pred 	%p105, 0;
	mov.u32 	%r406, %r28;
$L__BB5_16:
	not.pred 	%p36, %p105;
	@%p36 bra 	$L__BB5_10;
	st.shared.u32 	[%r1], %r404;
$L__BB5_18:
	bar.sync 	0;
	ld.shared.u32 	%r37, [shareAB];
	ld.shared.u32 	%r214, [%r1];
	sub.s32 	%r38, %r2, %r37;
	bar.sync 	0;
	sub.s32 	%r39, %r3, %r2;
	sub.s32 	%r40, %r214, %r37;
	add.s32 	%r215, %r38, %r214;
	sub.s32 	%r41, %r3, %r215;
	cvt.rn.f64.s32 	%fd7, %r39;
	cvt.rn.f64.s32 	%fd8, %r178;
	div.rn.f64 	%fd9, %fd7, %fd8;
	cvt.rpi.f64.f64 	%fd10, %fd9;
	cvt.rzi.s32.f64 	%r42, %fd10;
	setp.lt.s32 	%p37, %r42, 1;
	@%p37 bra 	$L__BB5_72;
	add.s32 	%r43, %r37, %r4;
	add.s32 	%r44, %r178, %r4;
	mov.u32 	%r45, %ntid.x;
	add.s32 	%r46, %r38, %r4;
	cvt.s64.s32 	%rd4, %r2;
	mov.b32 	%r408, 0;
	mov.u32 	%r409, %r408;
	mov.u32 	%r410, %r178;
	mov.u32 	%r454, %r178;
	mov.u32 	%r412, %r408;
	mov.u32 	%r413, %r408;
	mov.u32 	%r414, %r408;
	mov.u32 	%r415, %r408;
	mov.u32 	%r416, %r408;
	mov.u32 	%r417, %r408;
$L__BB5_20:
	setp.lt.s32 	%p38, %r454, 1;
	@%p38 bra 	$L__BB5_25;
	sub.s32 	%r218, %r40, %r409;
	min.u32 	%r58, %r218, %r454;
	add.s32 	%r59, %r43, %r409;
	add.s32 	%r219, %r44, %r413;
	sub.s32 	%r60, %r219, %r454;
	mov.b32 	%r418, 0;
$L__BB5_22:
	add.s32 	%r220, %r418, %r4;
	setp.ge.u32 	%p39, %r220, %r58;
	@%p39 bra 	$L__BB5_24;
	add.s32 	%r221, %r59, %r418;
	mul.wide.u32 	%rd30, %r221, 4;
	add.s64 	%rd31, %rd3, %rd30;
	ld.global.u32 	%r222, [%rd31];
	add.s32 	%r223, %r60, %r418;
	rem.u32 	%r224, %r223, %r178;
	shl.b32 	%r225, %r224, 2;
	mov.u32 	%r226, shareAB;
	add.s32 	%r227, %r226, %r225;
	st.shared.u32 	[%r227], %r222;
$L__BB5_24:
	add.s32 	%r418, %r418, %r45;
	setp.lt.s32 	%p40, %r418, %r454;
	@%p40 bra 	$L__BB5_22;
$L__BB5_25:
	sub.s32 	%r228, %r40, %r409;
	min.s32 	%r229, %r454, %r228;
	add.s32 	%r409, %r229, %r409;
	setp.lt.s32 	%p41, %r410, 1;
	@%p41 bra 	$L__BB5_30;
	sub.s32 	%r231, %r41, %r408;
	min.u32 	%r64, %r231, %r410;
	add.s32 	%r65, %r46, %r408;
	add.s32 	%r232, %r44, %r412;
	sub.s32 	%r66, %r232, %r410;
	mov.b32 	%r419, 0;
$L__BB5_27:
	add.s32 	%r233, %r419, %r4;
	setp.ge.u32 	%p42, %r233, %r64;
	@%p42 bra 	$L__BB5_29;
	add.s32 	%r234, %r65, %r419;
	mul.wide.u32 	%rd32, %r234, 4;
	add.s64 	%rd33, %rd2, %rd32;
	ld.global.u32 	%r235, [%rd33];
	add.s32 	%r236, %r66, %r419;
	rem.u32 	%r237, %r236, %r178;
	shl.b32 	%r238, %r237, 2;
	add.s32 	%r239, %r1, %r238;
	st.shared.u32 	[%r239], %r235;
$L__BB5_29:
	add.s32 	%r419, %r419, %r45;
	setp.lt.s32 	%p43, %r419, %r410;
	@%p43 bra 	$L__BB5_27;
$L__BB5_30:
	sub.s32 	%r240, %r40, %r408;
	min.s32 	%r241, %r410, %r240;
	add.s32 	%r408, %r241, %r408;
	bar.sync 	0;
	div.u32 	%r242, %r178, %r45;
	mul.lo.s32 	%r70, %r242, %r4;
	add.s32 	%r243, %r70, %r242;
	sub.s32 	%r71, %r39, %r416;
	min.s32 	%r72, %r70, %r71;
	min.s32 	%r73, %r243, %r71;
	sub.s32 	%r244, %r40, %r415;
	min.s32 	%r74, %r178, %r244;
	sub.s32 	%r245, %r41, %r414;
	min.s32 	%r75, %r178, %r245;
	min.s32 	%r424, %r72, %r74;
	sub.s32 	%r425, %r72, %r424;
	setp.lt.s32 	%p44, %r72, %r75;
	sub.s32 	%r246, %r72, %r75;
	selp.b32 	%r426, 0, %r246, %p44;
	setp.lt.s32 	%p45, %r72, %r74;
	sub.s32 	%r247, %r72, %r74;
	selp.b32 	%r427, 0, %r247, %p45;
$L__BB5_31:
	mov.u32 	%r83, %r424;
	mov.u32 	%r82, %r425;
	add.s32 	%r84, %r83, %r413;
	add.s32 	%r85, %r82, %r412;
	setp.lt.s32 	%p46, %r83, 1;
	setp.ge.s32 	%p47, %r82, %r75;
	or.pred  	%p48, %p46, %p47;
	@%p48 bra 	$L__BB5_34;
	add.s32 	%r248, %r84, -1;
	rem.s32 	%r249, %r248, %r178;
	shl.b32 	%r250, %r249, 2;
	mov.u32 	%r251, shareAB;
	add.s32 	%r252, %r251, %r250;
	ld.shared.u32 	%r253, [%r252];
	rem.s32 	%r254, %r85, %r178;
	shl.b32 	%r255, %r254, 2;
	add.s32 	%r256, %r1, %r255;
	ld.shared.u32 	%r257, [%r256];
	setp.le.s32 	%p49, %r253, %r257;
	@%p49 bra 	$L__BB5_34;
	sub.s32 	%r271, %r83, %r426;
	add.s32 	%r272, %r271, 1;
	shr.s32 	%r273, %r272, 1;
	sub.s32 	%r424, %r83, %r273;
	add.s32 	%r425, %r273, %r82;
	mov.pred 	%p106, 0;
	mov.u32 	%r427, %r82;
	bra.uni 	$L__BB5_37;
$L__BB5_34:
	setp.lt.s32 	%p51, %r82, 1;
	setp.ge.s32 	%p52, %r83, %r74;
	mov.pred 	%p106, -1;
	or.pred  	%p53, %p51, %p52;
	mov.u32 	%r424, %r83;
	mov.u32 	%r425, %r82;
	@%p53 bra 	$L__BB5_37;
	add.s32 	%r258, %r85, -1;
	rem.s32 	%r259, %r258, %r178;
	shl.b32 	%r260, %r259, 2;
	add.s32 	%r261, %r1, %r260;
	ld.shared.u32 	%r262, [%r261];
	rem.s32 	%r263, %r84, %r178;
	shl.b32 	%r264, %r263, 2;
	mov.u32 	%r265, shareAB;
	add.s32 	%r266, %r265, %r264;
	ld.shared.u32 	%r267, [%r266];
	setp.lt.s32 	%p55, %r262, %r267;
	mov.u32 	%r424, %r83;
	mov.u32 	%r425, %r82;
	@%p55 bra 	$L__BB5_37;
	sub.s32 	%r268, %r82, %r427;
	add.s32 	%r269, %r268, 1;
	shr.s32 	%r270, %r269, 1;
	sub.s32 	%r425, %r82, %r270;
	add.s32 	%r424, %r270, %r83;
	mov.pred 	%p106, 0;
	mov.u32 	%r426, %r83;
$L__BB5_37:
	not.pred 	%p58, %p106;
	@%p58 bra 	$L__BB5_31;
	min.s32 	%r432, %r73, %r74;
	sub.s32 	%r433, %r73, %r432;
	setp.lt.s32 	%p59, %r73, %r75;
	sub.s32 	%r274, %r73, %r75;
	selp.b32 	%r434, 0, %r274, %p59;
	setp.lt.s32 	%p60, %r73, %r74;
	sub.s32 	%r275, %r73, %r74;
	selp.b32 	%r435, 0, %r275, %p60;
$L__BB5_39:
	mov.u32 	%r101, %r432;
	mov.u32 	%r100, %r433;
	add.s32 	%r102, %r101, %r413;
	add.s32 	%r103, %r100, %r412;
	setp.lt.s32 	%p61, %r101, 1;
	setp.ge.s32 	%p62, %r100, %r75;
	or.pred  	%p63, %p61, %p62;
	@%p63 bra 	$L__BB5_42;
	add.s32 	%r276, %r102, -1;
	rem.s32 	%r277, %r276, %r178;
	shl.b32 	%r278, %r277, 2;
	mov.u32 	%r279, shareAB;
	add.s32 	%r280, %r279, %r278;
	ld.shared.u32 	%r281, [%r280];
	rem.s32 	%r282, %r103, %r178;
	shl.b32 	%r283, %r282, 2;
	add.s32 	%r284, %r1, %r283;
	ld.shared.u32 	%r285, [%r284];
	setp.le.s32 	%p64, %r281, %r285;
	@%p64 bra 	$L__BB5_42;
	sub.s32 	%r299, %r101, %r434;
	add.s32 	%r300, %r299, 1;
	shr.s32 	%r301, %r300, 1;
	sub.s32 	%r432, %r101, %r301;
	add.s32 	%r433, %r301, %r100;
	mov.pred 	%p107, 0;
	mov.u32 	%r435, %r100;
	bra.uni 	$L__BB5_45;
$L__BB5_42:
	setp.lt.s32 	%p66, %r100, 1;
	setp.ge.s32 	%p67, %r101, %r74;
	mov.pred 	%p107, -1;
	or.pred  	%p68, %p66, %p67;
	mov.u32 	%r432, %r101;
	mov.u32 	%r433, %r100;
	@%p68 bra 	$L__BB5_45;
	add.s32 	%r286, %r103, -1;
	rem.s32 	%r287, %r286, %r178;
	shl.b32 	%r288, %r287, 2;
	add.s32 	%r289, %r1, %r288;
	ld.shared.u32 	%r290, [%r289];
	rem.s32 	%r291, %r102, %r178;
	shl.b32 	%r292, %r291, 2;
	mov.u32 	%r293, shareAB;
	add.s32 	%r294, %r293, %r292;
	ld.shared.u32 	%r295, [%r294];
	setp.lt.s32 	%p70, %r290, %r295;
	mov.u32 	%r432, %r101;
	mov.u32 	%r433, %r100;
	@%p70 bra 	$L__BB5_45;
	sub.s32 	%r296, %r100, %r435;
	add.s32 	%r297, %r296, 1;
	shr.s32 	%r298, %r297, 1;
	sub.s32 	%r433, %r100, %r298;
	add.s32 	%r432, %r298, %r101;
	mov.pred 	%p107, 0;
	mov.u32 	%r434, %r101;
$L__BB5_45:
	not.pred 	%p73, %p107;
	@%p73 bra 	$L__BB5_39;
	sub.s32 	%r303, %r72, %r424;
	sub.s32 	%r112, %r432, %r424;
	add.s32 	%r304, %r303, %r432;
	sub.s32 	%r113, %r73, %r304;
	cvt.s64.s32 	%rd34, %r72;
	cvt.s64.s32 	%rd5, %r416;
	add.s64 	%rd35, %rd5, %rd4;
	add.s64 	%rd36, %rd35, %rd34;
	shl.b64 	%rd37, %rd36, 2;
	add.s64 	%rd6, %rd1, %rd37;
	add.s32 	%r114, %r303, %r412;
	min.s32 	%r305, %r112, %r113;
	setp.lt.s32 	%p74, %r305, 1;
	mov.b32 	%r438, 0;
	mov.u32 	%r437, %r438;
	mov.u32 	%r443, %r438;
	@%p74 bra 	$L__BB5_52;
	add.s32 	%r115, %r424, %r413;
	mov.b32 	%r443, 0;
	mov.u32 	%r437, %r443;
	mov.u32 	%r438, %r443;
$L__BB5_48:
	add.s32 	%r307, %r438, %r115;
	rem.s32 	%r308, %r307, %r178;
	add.s32 	%r309, %r437, %r114;
	rem.s32 	%r310, %r309, %r178;
	shl.b32 	%r311, %r308, 2;
	mov.u32 	%r312, shareAB;
	add.s32 	%r313, %r312, %r311;
	ld.shared.u32 	%r119, [%r313];
	shl.b32 	%r314, %r310, 2;
	add.s32 	%r315, %r1, %r314;
	ld.shared.u32 	%r120, [%r315];
	setp.gt.s32 	%p75, %r119, %r120;
	@%p75 bra 	$L__BB5_50;
	mul.wide.u32 	%rd38, %r443, 4;
	add.s64 	%rd39, %rd6, %rd38;
	st.global.u32 	[%rd39], %r119;
	add.s32 	%r438, %r438, 1;
	bra.uni 	$L__BB5_51;
$L__BB5_50:
	mul.wide.u32 	%rd40, %r443, 4;
	add.s64 	%rd41, %rd6, %rd40;
	st.global.u32 	[%rd41], %r120;
	add.s32 	%r437, %r437, 1;
$L__BB5_51:
	add.s32 	%r443, %r443, 1;
	setp.lt.s32 	%p76, %r438, %r112;
	setp.lt.s32 	%p77, %r437, %r113;
	and.pred  	%p78, %p76, %p77;
	@%p78 bra 	$L__BB5_48;
$L__BB5_52:
	setp.eq.s32 	%p79, %r438, %r112;
	@%p79 bra 	$L__BB5_61;
	setp.ge.s32 	%p80, %r438, %r112;
	@%p80 bra 	$L__BB5_63;
	add.s32 	%r129, %r438, %r424;
	sub.s32 	%r316, %r432, %r129;
	and.b32  	%r130, %r316, 3;
	setp.eq.s32 	%p81, %r130, 0;
	mov.u32 	%r444, %r443;
	mov.u32 	%r445, %r438;
	@%p81 bra 	$L__BB5_58;
	add.s32 	%r131, %r129, %r413;
	rem.s32 	%r317, %r131, %r178;
	shl.b32 	%r318, %r317, 2;
	mov.u32 	%r319, shareAB;
	add.s32 	%r320, %r319, %r318;
	ld.shared.u32 	%r321, [%r320];
	add.s32 	%r444, %r443, 1;
	mul.wide.u32 	%rd42, %r443, 4;
	add.s64 	%rd7, %rd6, %rd42;
	st.global.u32 	[%rd7], %r321;
	add.s32 	%r445, %r438, 1;
	setp.eq.s32 	%p82, %r130, 1;
	@%p82 bra 	$L__BB5_58;
	add.s32 	%r322, %r131, 1;
	rem.s32 	%r323, %r322, %r178;
	shl.b32 	%r324, %r323, 2;
	mov.u32 	%r325, shareAB;
	add.s32 	%r326, %r325, %r324;
	ld.shared.u32 	%r327, [%r326];
	add.s32 	%r444, %r443, 2;
	st.global.u32 	[%rd7+4], %r327;
	add.s32 	%r445, %r438, 2;
	setp.eq.s32 	%p83, %r130, 2;
	@%p83 bra 	$L__BB5_58;
	add.s32 	%r328, %r131, 2;
	rem.s32 	%r329, %r328, %r178;
	shl.b32 	%r330, %r329, 2;
	mov.u32 	%r331, shareAB;
	add.s32 	%r332, %r331, %r330;
	ld.shared.u32 	%r333, [%r332];
	add.s32 	%r444, %r443, 3;
	st.global.u32 	[%rd7+8], %r333;
	add.s32 	%r445, %r438, 3;
$L__BB5_58:
	sub.s32 	%r334, %r129, %r432;
	setp.gt.u32 	%p84, %r334, -4;
	@%p84 bra 	$L__BB5_63;
	add.s32 	%r335, %r445, %r413;
	add.s32 	%r449, %r335, %r424;
	cvt.s64.s32 	%rd43, %r70;
	cvt.s64.s32 	%rd44, %r71;
	min.s64 	%rd45, %rd43, %rd44;
	add.s64 	%rd46, %rd4, %rd45;
	add.s64 	%rd47, %rd46, %rd5;
	shl.b64 	%rd48, %rd47, 2;
	mul.wide.u32 	%rd49, %r444, 4;
	add.s64 	%rd50, %rd48, %rd49;
	add.s64 	%rd51, %rd1, %rd50;
	add.s64 	%rd54, %rd51, 8;
	add.s32 	%r448, %r445, 1;
$L__BB5_60:
	rem.s32 	%r336, %r449, %r178;
	shl.b32 	%r337, %r336, 2;
	mov.u32 	%r338, shareAB;
	add.s32 	%r339, %r338, %r337;
	ld.shared.u32 	%r340, [%r339];
	st.global.u32 	[%rd54+-8], %r340;
	add.s32 	%r341, %r449, 1;
	rem.s32 	%r342, %r341, %r178;
	shl.b32 	%r343, %r342, 2;
	add.s32 	%r344, %r338, %r343;
	ld.shared.u32 	%r345, [%r344];
	st.global.u32 	[%rd54+-4], %r345;
	add.s32 	%r346, %r449, 2;
	rem.s32 	%r347, %r346, %r178;
	shl.b32 	%r348, %r347, 2;
	add.s32 	%r349, %r338, %r348;
	ld.shared.u32 	%r350, [%r349];
	st.global.u32 	[%rd54], %r350;
	add.s32 	%r351, %r449, 3;
	rem.s32 	%r352, %r351, %r178;
	shl.b32 	%r353, %r352, 2;
	add.s32 	%r354, %r338, %r353;
	ld.shared.u32 	%r355, [%r354];
	st.global.u32 	[%rd54+4], %r355;
	add.s32 	%r449, %r449, 4;
	add.s64 	%rd54, %rd54, 16;
	add.s32 	%r149, %r448, 4;
	add.s32 	%r356, %r448, 3;
	setp.lt.s32 	%p85, %r356, %r112;
	mov.u32 	%r448, %r149;
	@%p85 bra 	$L__BB5_60;
	bra.uni 	$L__BB5_63;
$L__BB5_61:
	setp.ge.s32 	%p86, %r437, %r113;
	@%p86 bra 	$L__BB5_63;
$L__BB5_62:
	add.s32 	%r357, %r437, %r114;
	rem.s32 	%r358, %r357, %r178;
	shl.b32 	%r359, %r358, 2;
	add.s32 	%r360, %r1, %r359;
	ld.shared.u32 	%r361, [%r360];
	add.s32 	%r144, %r443, 1;
	mul.wide.u32 	%rd52, %r443, 4;
	add.s64 	%rd53, %rd6, %rd52;
	st.global.u32 	[%rd53], %r361;
	add.s32 	%r437, %r437, 1;
	setp.lt.s32 	%p87, %r437, %r113;
	mov.u32 	%r443, %r144;
	@%p87 bra 	$L__BB5_62;
$L__BB5_63:
	add.s32 	%r417, %r417, 1;
	min.s32 	%r151, %r178, %r71;
	min.s32 	%r454, %r151, %r74;
	sub.s32 	%r455, %r151, %r454;
	setp.lt.s32 	%p88, %r71, %r75;
	sub.s32 	%r362, %r151, %r75;
	selp.b32 	%r456, 0, %r362, %p88;
	setp.lt.s32 	%p89, %r71, %r74;
	sub.s32 	%r363, %r151, %r74;
	selp.b32 	%r457, 0, %r363, %p89;
$L__BB5_64:
	mov.u32 	%r159, %r454;
	mov.u32 	%r158, %r455;
	add.s32 	%r160, %r159, %r413;
	add.s32 	%r161, %r158, %r412;
	setp.lt.s32 	%p90, %r159, 1;
	setp.ge.s32 	%p91, %r158, %r75;
	or.pred  	%p92, %p90, %p91;
	@%p92 bra 	$L__BB5_67;
	add.s32 	%r364, %r160, -1;
	rem.s32 	%r365, %r364, %r178;
	shl.b32 	%r366, %r365, 2;
	mov.u32 	%r367, shareAB;
	add.s32 	%r368, %r367, %r366;
	ld.shared.u32 	%r369, [%r368];
	rem.s32 	%r370, %r161, %r178;
	shl.b32 	%r371, %r370, 2;
	add.s32 	%r372, %r1, %r371;
	ld.shared.u32 	%r373, [%r372];
	setp.le.s32 	%p93, %r369, %r373;
	@%p93 bra 	$L__BB5_67;
	sub.s32 	%r387, %r159, %r456;
	add.s32 	%r388, %r387, 1;
	shr.s32 	%r389, %r388, 1;
	sub.s32 	%r454, %r159, %r389;
	add.s32 	%r455, %r389, %r158;
	mov.pred 	%p108, 0;
	mov.u32 	%r457, %r158;
	bra.uni 	$L__BB5_70;
$L__BB5_67:
	setp.lt.s32 	%p95, %r158, 1;
	setp.ge.s32 	%p96, %r159, %r74;
	mov.pred 	%p108, -1;
	or.pred  	%p97, %p95, %p96;
	mov.u32 	%r454, %r159;
	mov.u32 	%r455, %r158;
	@%p97 bra 	$L__BB5_70;
	add.s32 	%r374, %r161, -1;
	rem.s32 	%r375, %r374, %r178;
	shl.b32 	%r376, %r375, 2;
	add.s32 	%r377, %r1, %r376;
	ld.shared.u32 	%r378, [%r377];
	rem.s32 	%r379, %r160, %r178;
	shl.b32 	%r380, %r379, 2;
	mov.u32 	%r381, shareAB;
	add.s32 	%r382, %r381, %r380;
	ld.shared.u32 	%r383, [%r382];
	setp.lt.s32 	%p99, %r378, %r383;
	mov.u32 	%r454, %r159;
	mov.u32 	%r455, %r158;
	@%p99 bra 	$L__BB5_70;
	sub.s32 	%r384, %r158, %r457;
	add.s32 	%r385, %r384, 1;
	shr.s32 	%r386, %r385, 1;
	sub.s32 	%r455, %r158, %r386;
	add.s32 	%r454, %r386, %r159;
	mov.pred 	%p108, 0;
	mov.u32 	%r456, %r159;
$L__BB5_70:
	not.pred 	%p102, %p108;
	@%p102 bra 	$L__BB5_64;
	sub.s32 	%r410, %r151, %r454;
	add.s32 	%r415, %r454, %r415;
	add.s32 	%r416, %r151, %r416;
	sub.s32 	%r414, %r416, %r415;
	add.s32 	%r390, %r454, %r413;
	rem.s32 	%r413, %r390, %r178;
	add.s32 	%r391, %r410, %r412;
	rem.s32 	%r412, %r391, %r178;
	bar.sync 	0;
	setp.ne.s32 	%p103, %r417, %r42;
	@%p103 bra 	$L__BB5_20;
$L__BB5_72:
	ret;

}
	// .globl	_Z32merge_circular_buffer_kernel_bugPiiS_iS_i
.visible .entry _Z32merge_circular_buffer_kernel_bugPiiS_iS_i(
	.param .u64 .ptr .align 1 _Z32merge_circular_buffer_kernel_bugPiiS_iS_i_param_0,
	.param .u32 _Z32merge_circular_buffer_kernel_bugPiiS_iS_i_param_1,
	.param .u64 .ptr .align 1 _Z32merge_circular_buffer_kernel_bugPiiS_iS_i_param_2,
	.param .u32 _Z32merge_circular_buffer_kernel_bugPiiS_iS_i_param_3,
	.param .u64 .ptr .align 1 _Z32merge_circular_buffer_kernel_bugPiiS_iS_i_param_4,
	.param .u32 _Z32merge_circular_buffer_kernel_bugPiiS_iS_i_param_5
)
{
	.reg .pred 	%p<109>;
	.reg .b32 	%r<452>;
	.reg .b64 	%rd<60>;
	.reg .b64 	%fd<11>;

	ld.param.u64 	%rd9, [_Z32merge_circular_buffer_kernel_bugPiiS_iS_i_param_0];
	ld.param.u32 	%r167, [_Z32merge_circular_buffer_kernel_bugPiiS_iS_i_param_1];
	ld.param.u64 	%rd10, [_Z32merge_circular_buffer_kernel_bugPiiS_iS_i_param_2];
	ld.param.u32 	%r168, [_Z32merge_circular_buffer_kernel_bugPiiS_iS_i_param_3];
	ld.param.u32 	%r169, [_Z32merge_circular_buffer_kernel_bugPiiS_iS_i_param_5];
	cvta.to.global.u64 	%rd1, %rd10;
	cvta.to.global.u64 	%rd2, %rd9;
	shl.b32 	%r170, %r169, 2;
	mov.u32 	%r171, shareAB;
	add.s32 	%r1, %r171, %r170;
	mov.u32 	%r172, %ctaid.x;
	cvt.rn.f64.u32 	%fd1, %r172;
	add.s32 	%r173, %r168, %r167;
	cvt.rn.f64.s32 	%fd2, %r173;
	mov.u32 	%r174, %nctaid.x;
	cvt.rn.f64.u32 	%fd3, %r174;
	div.rn.f64 	%fd4, %fd2, %fd3;
	cvt.rpi.f64.f64 	%fd5, %fd4;
	mul.f64 	%fd6, %fd5, %fd1;
	cvt.rzi.s32.f64 	%r2, %fd6;
	cvt.rzi.s32.f64 	%r175, %fd5;
	mad.lo.s32 	%r176, %r175, %r172, %r175;
	min.u32 	%r3, %r176, %r173;
	mov.u32 	%r4, %tid.x;
	setp.ne.s32 	%p6, %r4, 0;
	@%p6 bra 	$L__BB6_18;
	min.s32 	%r392, %r2, %r167;
	sub.s32 	%r393, %r2, %r392;
	setp.lt.s32 	%p7, %r2, %r168;
	sub.s32 	%r177, %r2, %r168;
	selp.b32 	%r394, 0, %r177, %p7;
	setp.lt.s32 	%p8, %r2, %r167;
	sub.s32 	%r178, %r2, %r167;
	selp.b32 	%r395, 0, %r178, %p8;
$L__BB6_2:
	mov.u32 	%r12, %r392;
	mov.u32 	%r11, %r393;
	setp.lt.s32 	%p9, %r12, 1;
	setp.ge.s32 	%p10, %r11, %r168;
	or.pred  	%p11, %p9, %p10;
	@%p11 bra 	$L__BB6_5;
	add.s32 	%r179, %r12, -1;
	mul.wide.u32 	%rd11, %r179, 4;
	add.s64 	%rd12, %rd2, %rd11;
	ld.global.u32 	%r180, [%rd12];
	mul.wide.s32 	%rd13, %r11, 4;
	add.s64 	%rd14, %rd1, %rd13;
	ld.global.u32 	%r181, [%rd14];
	setp.le.s32 	%p12, %r180, %r181;
	@%p12 bra 	$L__BB6_5;
	sub.s32 	%r188, %r12, %r394;
	add.s32 	%r189, %r188, 1;
	shr.s32 	%r190, %r189, 1;
	sub.s32 	%r392, %r12, %r190;
	add.s32 	%r393, %r190, %r11;
	mov.pred 	%p104, 0;
	mov.u32 	%r395, %r11;
	bra.uni 	$L__BB6_8;
$L__BB6_5:
	setp.lt.s32 	%p14, %r11, 1;
	setp.ge.s32 	%p15, %r12, %r167;
	mov.pred 	%p104, -1;
	or.pred  	%p16, %p14, %p15;
	mov.u32 	%r392, %r12;
	mov.u32 	%r393, %r11;
	@%p16 bra 	$L__BB6_8;
	add.s32 	%r182, %r11, -1;
	mul.wide.u32 	%rd15, %r182, 4;
	add.s64 	%rd16, %rd1, %rd15;
	ld.global.u32 	%r183, [%rd16];
	mul.wide.s32 	%rd17, %r12, 4;
	add.s64 	%rd18, %rd2, %rd17;
	ld.global.u32 	%r184, [%rd18];
	setp.lt.s32 	%p18, %r183, %r184;
	mov.u32 	%r392, %r12;
	mov.u32 	%r393, %r11;
	@%p18 bra 	$L__BB6_8;
	sub.s32 	%r185, %r11, %r395;
	add.s32 	%r186, %r185, 1;
	shr.s32 	%r187, %r186, 1;
	sub.s32 	%r393, %r11, %r187;
	add.s32 	%r392, %r187, %r12;
	mov.pred 	%p104, 0;
	mov.u32 	%r394, %r12;
$L__BB6_8:
	not.pred 	%p21, %p104;
	@%p21 bra 	$L__BB6_2;
	st.shared.u32 	[shareAB], %r392;
	min.s32 	%r400, %r3, %r167;
	sub.s32 	%r401, %r3, %r400;
	setp.lt.s32 	%p22, %r3, %r168;
	sub.s32 	%r191, %r3, %r168;
	selp.b32 	%r402, 0, %r191, %p22;
	setp.lt.s32 	%p23, %r3, %r167;
	sub.s32 	%r192, %r3, %r167;
	selp.b32 	%r403, 0, %r192, %p23;
$L__BB6_10:
	mov.u32 	%r28, %r400;
	mov.u32 	%r27, %r401;
	setp.lt.s32 	%p24, %r28, 1;
	setp.ge.s32 	%p25, %r27, %r168;
	or.pred  	%p26, %p24, %p25;
	@%p26 bra 	$L__BB6_13;
	add.s32 	%r193, %r28, -1;
	mul.wide.u32 	%rd19, %r193, 4;
	add.s64 	%rd20, %rd2, %rd19;
	ld.global.u32 	%r194, [%rd20];
	mul.wide.s32 	%rd21, %r27, 4;
	add.s64 	%rd22, %rd1, %rd21;
	ld.global.u32 	%r195, [%rd22];
	setp.le.s32 	%p27, %r194, %r195;
	@%p27 bra 	$L__BB6_13;
	sub.s32 	%r202, %r28, %r402;
	add.s32 	%r203, %r202, 1;
	shr.s32 	%r204, %r203, 1;
	sub.s32 	%r400, %r28, %r204;
	add.s32 	%r401, %r204, %r27;
	mov.pred 	%p105, 0;
	mov.u32 	%r403, %r27;
	bra.uni 	$L__BB6_16;
$L__BB6_13:
	setp.lt.s32 	%p29, %r27, 1;
	setp.ge.s32 	%p30, %r28, %r167;
	mov.pred 	%p105, -1;
	or.pred  	%p31, %p29, %p30;
	mov.u32 	%r400, %r28;
	mov.u32 	%r401, %r27;
	@%p31 bra 	$L__BB6_16;
	add.s32 	%r196, %r27, -1;
	mul.wide.u32 	%rd23, %r196, 4;
	add.s64 	%rd24, %rd1, %rd23;
	ld.global.u32 	%r197, [%rd24];
	mul.wide.s32 	%rd25, %r28, 4;
	add.s64 	%rd26, %rd2, %rd25;
	ld.global.u32 	%r198, [%rd26];
	setp.lt.s32 	%p33, %r197, %r198;
	mov.u32 	%r400, %r28;
	mov.u32 	%r401, %r27;
	@%p33 bra 	$L__BB6_16;
	sub.s32 	%r199, %r27, %r403;
	add.s32 	%r200, %r199, 1;
	shr.s32 	%r201, %r200, 1;
	sub.s32 	%r401, %r27, %r201;
	add.s32 	%r400, %r201, %r28;
	mov.pred 	%p105, 0;
	mov.u32 	%r402, %r28;
$L__BB6_16:
	not.pred 	%p36, %p105;
	@%p36 bra 	$L__BB6_10;
	st.shared.u32 	[%r1], %r400;
$L__BB6_18:
	bar.sync 	0;
	ld.shared.u32 	%r37, [shareAB];
	ld.shared.u32 	%r205, [%r1];
	sub.s32 	%r38, %r2, %r37;
	bar.sync 	0;
	sub.s32 	%r39, %r3, %r2;
	sub.s32 	%r40, %r205, %r37;
	add.s32 	%r206, %r38, %r205;
	sub.s32 	%r41, %r3, %r206;
	cvt.rn.f64.s32 	%fd7, %r39;
	cvt.rn.f64.s32 	%fd8, %r169;
	div.rn.f64 	%fd9, %fd7, %fd8;
	cvt.rpi.f64.f64 	%fd10, %fd9;
	cvt.rzi.s32.f64 	%r42, %fd10;
	setp.lt.s32 	%p37, %r42, 1;
	@%p37 bra 	$L__BB6_72;
	add.s32 	%r43, %r37, %r4;
	mov.u32 	%r44, %ntid.x;
	add.s32 	%r45, %r38, %r4;
	mov.b32 	%r406, 0;
	cvt.s64.s32 	%rd33, %r2;
	mov.u32 	%r404, %r169;
	mov.u32 	%r448, %r169;
	mov.u32 	%r407, %r406;
	mov.u32 	%r408, %r406;
	mov.u32 	%r409, %r406;
	mov.u32 	%r410, %r406;
	mov.u32 	%r411, %r406;
$L__BB6_20:
	add.s32 	%r54, %r169, %r4;
	setp.lt.s32 	%p38, %r448, 1;
	@%p38 bra 	$L__BB6_25;
	sub.s32 	%r209, %r40, %r409;
	min.u32 	%r56, %r209, %r448;
	add.s32 	%r57, %r43, %r409;
	add.s32 	%r210, %r54, %r407;
	sub.s32 	%r58, %r210, %r448;
	mov.b32 	%r412, 0;
$L__BB6_22:
	add.s32 	%r211, %r412, %r4;
	setp.ge.u32 	%p39, %r211, %r56;
	@%p39 bra 	$L__BB6_24;
	add.s32 	%r212, %r57, %r412;
	mul.wide.u32 	%rd27, %r212, 4;
	add.s64 	%rd28, %rd2, %rd27;
	ld.global.u32 	%r213, [%rd28];
	add.s32 	%r214, %r58, %r412;
	rem.u32 	%r215, %r214, %r169;
	shl.b32 	%r216, %r215, 2;
	mov.u32 	%r217, shareAB;
	add.s32 	%r218, %r217, %r216;
	st.shared.u32 	[%r218], %r213;
$L__BB6_24:
	add.s32 	%r412, %r412, %r44;
	setp.lt.s32 	%p40, %r412, %r448;
	@%p40 bra 	$L__BB6_22;
$L__BB6_25:
	setp.lt.s32 	%p41, %r404, 1;
	@%p41 bra 	$L__BB6_30;
	sub.s32 	%r220, %r41, %r408;
	min.u32 	%r59, %r220, %r404;
	add.s32 	%r60, %r45, %r408;
	add.s32 	%r221, %r54, %r406;
	sub.s32 	%r61, %r221, %r404;
	mov.b32 	%r413, 0;
$L__BB6_27:
	add.s32 	%r222, %r413, %r4;
	setp.ge.u32 	%p42, %r222, %r59;
	@%p42 bra 	$L__BB6_29;
	add.s32 	%r223, %r60, %r413;
	mul.wide.u32 	%rd29, %r223, 4;
	add.s64 	%rd30, %rd1, %rd29;
	ld.global.u32 	%r224, [%rd30];
	add.s32 	%r225, %r61, %r413;
	rem.u32 	%r226, %r225, %r169;
	shl.b32 	%r227, %r226, 2;
	add.s32 	%r228, %r1, %r227;
	st.shared.u32 	[%r228], %r224;
$L__BB6_29:
	add.s32 	%r413, %r413, %r44;
	setp.lt.s32 	%p43, %r413, %r404;
	@%p43 bra 	$L__BB6_27;
$L__BB6_30:
	bar.sync 	0;
	div.u32 	%r229, %r169, %r44;
	mul.lo.s32 	%r66, %r229, %r4;
	add.s32 	%r230, %r66, %r229;
	sub.s32 	%r67, %r39, %r410;
	min.s32 	%r68, %r66, %r67;
	min.s32 	%r69, %r230, %r67;
	sub.s32 	%r231, %r40, %r409;
	min.s32 	%r70, %r169, %r231;
	sub.s32 	%r232, %r41, %r408;
	min.s32 	%r71, %r169, %r232;
	min.s32 	%r418, %r68, %r70;
	sub.s32 	%r419, %r68, %r418;
	setp.lt.s32 	%p44, %r68, %r71;
	sub.s32 	%r233, %r68, %r71;
	selp.b32 	%r420, 0, %r233, %p44;
	setp.lt.s32 	%p45, %r68, %r70;
	sub.s32 	%r234, %r68, %r70;
	selp.b32 	%r421, 0, %r234, %p45;
$L__BB6_31:
	mov.u32 	%r79, %r418;
	mov.u32 	%r78, %r419;
	setp.lt.s32 	%p46, %r79, 1;
	setp.ge.s32 	%p47, %r78, %r71;
	or.pred  	%p48, %p46, %p47;
	@%p48 bra 	$L__BB6_34;
	add.s32 	%r235, %r79, %r407;
	add.s32 	%r236, %r235, -1;
	rem.s32 	%r237, %r236, %r169;
	shl.b32 	%r238, %r237, 2;
	mov.u32 	%r239, shareAB;
	add.s32 	%r240, %r239, %r238;
	ld.shared.u32 	%r241, [%r240];
	add.s32 	%r242, %r78, %r406;
	rem.s32 	%r243, %r242, %r169;
	shl.b32 	%r244, %r243, 2;
	add.s32 	%r245, %r1, %r244;
	ld.shared.u32 	%r246, [%r245];
	setp.le.s32 	%p49, %r241, %r246;
	@%p49 bra 	$L__BB6_34;
	sub.s32 	%r262, %r79, %r420;
	add.s32 	%r263, %r262, 1;
	shr.s32 	%r264, %r263, 1;
	sub.s32 	%r418, %r79, %r264;
	add.s32 	%r419, %r264, %r78;
	mov.pred 	%p106, 0;
	mov.u32 	%r421, %r78;
	bra.uni 	$L__BB6_37;
$L__BB6_34:
	setp.lt.s32 	%p51, %r78, 1;
	setp.ge.s32 	%p52, %r79, %r70;
	mov.pred 	%p106, -1;
	or.pred  	%p53, %p51, %p52;
	mov.u32 	%r418, %r79;
	mov.u32 	%r419, %r78;
	@%p53 bra 	$L__BB6_37;
	add.s32 	%r247, %r78, %r406;
	add.s32 	%r248, %r247, -1;
	rem.s32 	%r249, %r248, %r169;
	shl.b32 	%r250, %r249, 2;
	add.s32 	%r251, %r1, %r250;
	ld.shared.u32 	%r252, [%r251];
	add.s32 	%r253, %r79, %r407;
	rem.s32 	%r254, %r253, %r169;
	shl.b32 	%r255, %r254, 2;
	mov.u32 	%r256, shareAB;
	add.s32 	%r257, %r256, %r255;
	ld.shared.u32 	%r258, [%r257];
	setp.lt.s32 	%p55, %r252, %r258;
	mov.u32 	%r418, %r79;
	mov.u32 	%r419, %r78;
	@%p55 bra 	$L__BB6_37;
	sub.s32 	%r259, %r78, %r421;
	add.s32 	%r260, %r259, 1;
	shr.s32 	%r261, %r260, 1;
	sub.s32 	%r419, %r78, %r261;
	add.s32 	%r418, %r261, %r79;
	mov.pred 	%p106, 0;
	mov.u32 	%r420, %r79;
$L__BB6_37:
	not.pred 	%p58, %p106;
	@%p58 bra 	$L__BB6_31;
	min.s32 	%r426, %r69, %r70;
	sub.s32 	%r427, %r69, %r426;
	setp.lt.s32 	%p59, %r69, %r71;
	sub.s32 	%r265, %r69, %r71;
	selp.b32 	%r428, 0, %r265, %p59;
	setp.lt.s32 	%p60, %r69, %r70;
	sub.s32 	%r266, %r69, %r70;
	selp.b32 	%r429, 0, %r266, %p60;
$L__BB6_39:
	mov.u32 	%r95, %r426;
	mov.u32 	%r94, %r427;
	setp.lt.s32 	%p61, %r95, 1;
	setp.ge.s32 	%p62, %r94, %r71;
	or.pred  	%p63, %p61, %p62;
	@%p63 bra 	$L__BB6_42;
	add.s32 	%r267, %r95, %r407;
	add.s32 	%r268, %r267, -1;
	rem.s32 	%r269, %r268, %r169;
	shl.b32 	%r270, %r269, 2;
	mov.u32 	%r271, shareAB;
	add.s32 	%r272, %r271, %r270;
	ld.shared.u32 	%r273, [%r272];
	add.s32 	%r274, %r94, %r406;
	rem.s32 	%r275, %r274, %r169;
	shl.b32 	%r276, %r275, 2;
	add.s32 	%r277, %r1, %r276;
	ld.shared.u32 	%r278, [%r277];
	setp.le.s32 	%p64, %r273, %r278;
	@%p64 bra 	$L__BB6_42;
	sub.s32 	%r294, %r95, %r428;
	add.s32 	%r295, %r294, 1;
	shr.s32 	%r296, %r295, 1;
	sub.s32 	%r426, %r95, %r296;
	add.s32 	%r427, %r296, %r94;
	mov.pred 	%p107, 0;
	mov.u32 	%r429, %r94;
	bra.uni 	$L__BB6_45;
$L__BB6_42:
	setp.lt.s32 	%p66, %r94, 1;
	setp.ge.s32 	%p67, %r95, %r70;
	mov.pred 	%p107, -1;
	or.pred  	%p68, %p66, %p67;
	mov.u32 	%r426, %r95;
	mov.u32 	%r427, %r94;
	@%p68 bra 	$L__BB6_45;
	add.s32 	%r279, %r94, %r406;
	add.s32 	%r280, %r279, -1;
	rem.s32 	%r281, %r280, %r169;
	shl.b32 	%r282, %r281, 2;
	add.s32 	%r283, %r1, %r282;
	ld.shared.u32 	%r284, [%r283];
	add.s32 	%r285, %r95, %r407;
	rem.s32 	%r286, %r285, %r169;
	shl.b32 	%r287, %r286, 2;
	mov.u32 	%r288, shareAB;
	add.s32 	%r289, %r288, %r287;
	ld.shared.u32 	%r290, [%r289];
	setp.lt.s32 	%p70, %r284, %r290;
	mov.u32 	%r426, %r95;
	mov.u32 	%r427, %r94;
	@%p70 bra 	$L__BB6_45;
	sub.s32 	%r291, %r94, %r429;
	add.s32 	%r292, %r291, 1;
	shr.s32 	%r293, %r292, 1;
	sub.s32 	%r427, %r94, %r293;
	add.s32 	%r426, %r293, %r95;
	mov.pred 	%p107, 0;
	mov.u32 	%r428, %r95;
$L__BB6_45:
	not.pred 	%p73, %p107;
	@%p73 bra 	$L__BB6_39;
	ld.param.u64 	%rd57, [_Z32merge_circular_buffer_kernel_bugPiiS_iS_i_param_4];
	sub.s32 	%r298, %r68, %r418;
	sub.s32 	%r104, %r426, %r418;
	add.s32 	%r299, %r298, %r426;
	sub.s32 	%r105, %r69, %r299;
	cvt.s64.s32 	%rd31, %r68;
	cvt.s64.s32 	%rd32, %r410;
	add.s64 	%rd34, %rd32, %rd33;
	add.s64 	%rd35, %rd34, %rd31;
	cvta.to.global.u64 	%rd36, %rd57;
	shl.b64 	%rd37, %rd35, 2;
	add.s64 	%rd3, %rd36, %rd37;
	add.s32 	%r106, %r298, %r406;
	min.s32 	%r300, %r104, %r105;
	setp.lt.s32 	%p74, %r300, 1;
	mov.b32 	%r432, 0;
	mov.u32 	%r431, %r432;
	mov.u32 	%r437, %r432;
	@%p74 bra 	$L__BB6_52;
	mov.b32 	%r437, 0;
	mov.u32 	%r431, %r437;
	mov.u32 	%r432, %r437;
$L__BB6_48:
	add.s32 	%r302, %r418, %r407;
	add.s32 	%r303, %r432, %r302;
	rem.s32 	%r304, %r303, %r169;
	add.s32 	%r305, %r431, %r106;
	rem.s32 	%r306, %r305, %r169;
	shl.b32 	%r307, %r304, 2;
	mov.u32 	%r308, shareAB;
	add.s32 	%r309, %r308, %r307;
	ld.shared.u32 	%r110, [%r309];
	shl.b32 	%r310, %r306, 2;
	add.s32 	%r311, %r1, %r310;
	ld.shared.u32 	%r111, [%r311];
	setp.gt.s32 	%p75, %r110, %r111;
	@%p75 bra 	$L__BB6_50;
	mul.wide.u32 	%rd38, %r437, 4;
	add.s64 	%rd39, %rd3, %rd38;
	st.global.u32 	[%rd39], %r110;
	add.s32 	%r432, %r432, 1;
	bra.uni 	$L__BB6_51;
$L__BB6_50:
	mul.wide.u32 	%rd40, %r437, 4;
	add.s64 	%rd41, %rd3, %rd40;
	st.global.u32 	[%rd41], %r111;
	add.s32 	%r431, %r431, 1;
$L__BB6_51:
	add.s32 	%r437, %r437, 1;
	setp.lt.s32 	%p76, %r432, %r104;
	setp.lt.s32 	%p77, %r431, %r105;
	and.pred  	%p78, %p76, %p77;
	@%p78 bra 	$L__BB6_48;
$L__BB6_52:
	setp.eq.s32 	%p79, %r432, %r104;
	@%p79 bra 	$L__BB6_61;
	setp.ge.s32 	%p80, %r432, %r104;
	@%p80 bra 	$L__BB6_63;
	add.s32 	%r120, %r432, %r418;
	sub.s32 	%r312, %r426, %r120;
	and.b32  	%r121, %r312, 3;
	setp.eq.s32 	%p81, %r121, 0;
	mov.u32 	%r438, %r437;
	mov.u32 	%r439, %r432;
	@%p81 bra 	$L__BB6_58;
	add.s32 	%r122, %r120, %r407;
	rem.s32 	%r313, %r122, %r169;
	shl.b32 	%r314, %r313, 2;
	mov.u32 	%r315, shareAB;
	add.s32 	%r316, %r315, %r314;
	ld.shared.u32 	%r317, [%r316];
	add.s32 	%r438, %r437, 1;
	mul.wide.u32 	%rd42, %r437, 4;
	add.s64 	%rd4, %rd3, %rd42;
	st.global.u32 	[%rd4], %r317;
	add.s32 	%r439, %r432, 1;
	setp.eq.s32 	%p82, %r121, 1;
	@%p82 bra 	$L__BB6_58;
	add.s32 	%r318, %r122, 1;
	rem.s32 	%r319, %r318, %r169;
	shl.b32 	%r320, %r319, 2;
	mov.u32 	%r321, shareAB;
	add.s32 	%r322, %r321, %r320;
	ld.shared.u32 	%r323, [%r322];
	add.s32 	%r438, %r437, 2;
	st.global.u32 	[%rd4+4], %r323;
	add.s32 	%r439, %r432, 2;
	setp.eq.s32 	%p83, %r121, 2;
	@%p83 bra 	$L__BB6_58;
	add.s32 	%r324, %r122, 2;
	rem.s32 	%r325, %r324, %r169;
	shl.b32 	%r326, %r325, 2;
	mov.u32 	%r327, shareAB;
	add.s32 	%r328, %r327, %r326;
	ld.shared.u32 	%r329, [%r328];
	add.s32 	%r438, %r437, 3;
	st.global.u32 	[%rd4+8], %r329;
	add.s32 	%r439, %r432, 3;
$L__BB6_58:
	sub.s32 	%r330, %r120, %r426;
	setp.gt.u32 	%p84, %r330, -4;
	@%p84 bra 	$L__BB6_63;
	ld.param.u64 	%rd58, [_Z32merge_circular_buffer_kernel_bugPiiS_iS_i_param_4];
	add.s32 	%r331, %r439, %r407;
	add.s32 	%r443, %r331, %r418;
	cvt.s64.s32 	%rd43, %r66;
	cvt.s64.s32 	%rd44, %r67;
	min.s64 	%rd45, %rd43, %rd44;
	add.s64 	%rd47, %rd33, %rd45;
	cvt.s64.s32 	%rd48, %r410;
	add.s64 	%rd49, %rd47, %rd48;
	shl.b64 	%rd50, %rd49, 2;
	mul.wide.u32 	%rd51, %r438, 4;
	add.s64 	%rd52, %rd50, %rd51;
	cvta.to.global.u64 	%rd53, %rd58;
	add.s64 	%rd54, %rd53, %rd52;
	add.s64 	%rd59, %rd54, 8;
	add.s32 	%r442, %r439, 1;
$L__BB6_60:
	rem.s32 	%r332, %r443, %r169;
	shl.b32 	%r333, %r332, 2;
	mov.u32 	%r334, shareAB;
	add.s32 	%r335, %r334, %r333;
	ld.shared.u32 	%r336, [%r335];
	st.global.u32 	[%rd59+-8], %r336;
	add.s32 	%r337, %r443, 1;
	rem.s32 	%r338, %r337, %r169;
	shl.b32 	%r339, %r338, 2;
	add.s32 	%r340, %r334, %r339;
	ld.shared.u32 	%r341, [%r340];
	st.global.u32 	[%rd59+-4], %r341;
	add.s32 	%r342, %r443, 2;
	rem.s32 	%r343, %r342, %r169;
	shl.b32 	%r344, %r343, 2;
	add.s32 	%r345, %r334, %r344;
	ld.shared.u32 	%r346, [%r345];
	st.global.u32 	[%rd59], %r346;
	add.s32 	%r347, %r443, 3;
	rem.s32 	%r348, %r347, %r169;
	shl.b32 	%r349, %r348, 2;
	add.s32 	%r350, %r334, %r349;
	ld.shared.u32 	%r351, [%r350];
	st.global.u32 	[%rd59+4], %r351;
	add.s32 	%r443, %r443, 4;
	add.s64 	%rd59, %rd59, 16;
	add.s32 	%r140, %r442, 4;
	add.s32 	%r352, %r442, 3;
	setp.lt.s32 	%p85, %r352, %r104;
	mov.u32 	%r442, %r140;
	@%p85 bra 	$L__BB6_60;
	bra.uni 	$L__BB6_63;
$L__BB6_61:
	setp.ge.s32 	%p86, %r431, %r105;
	@%p86 bra 	$L__BB6_63;
$L__BB6_62:
	add.s32 	%r353, %r431, %r106;
	rem.s32 	%r354, %r353, %r169;
	shl.b32 	%r355, %r354, 2;
	add.s32 	%r356, %r1, %r355;
	ld.shared.u32 	%r357, [%r356];
	add.s32 	%r135, %r437, 1;
	mul.wide.u32 	%rd55, %r437, 4;
	add.s64 	%rd56, %rd3, %rd55;
	st.global.u32 	[%rd56], %r357;
	add.s32 	%r431, %r431, 1;
	setp.lt.s32 	%p87, %r431, %r105;
	mov.u32 	%r437, %r135;
	@%p87 bra 	$L__BB6_62;
$L__BB6_63:
	add.s32 	%r411, %r411, 1;
	min.s32 	%r142, %r169, %r67;
	min.s32 	%r448, %r142, %r70;
	sub.s32 	%r449, %r142, %r448;
	setp.lt.s32 	%p88, %r67, %r71;
	sub.s32 	%r358, %r142, %r71;
	selp.b32 	%r450, 0, %r358, %p88;
	setp.lt.s32 	%p89, %r67, %r70;
	sub.s32 	%r359, %r142, %r70;
	selp.b32 	%r451, 0, %r359, %p89;
$L__BB6_64:
	mov.u32 	%r150, %r448;
	mov.u32 	%r149, %r449;
	add.s32 	%r151, %r150, %r407;
	add.s32 	%r152, %r149, %r406;
	setp.lt.s32 	%p90, %r150, 1;
	setp.ge.s32 	%p91, %r149, %r71;
	or.pred  	%p92, %p90, %p91;
	@%p92 bra 	$L__BB6_67;
	add.s32 	%r360, %r151, -1;
	rem.s32 	%r361, %r360, %r169;
	shl.b32 	%r362, %r361, 2;
	mov.u32 	%r363, shareAB;
	add.s32 	%r364, %r363, %r362;
	ld.shared.u32 	%r365, [%r364];
	rem.s32 	%r366, %r152, %r169;
	shl.b32 	%r367, %r366, 2;
	add.s32 	%r368, %r1, %r367;
	ld.shared.u32 	%r369, [%r368];
	setp.le.s32 	%p93, %r365, %r369;
	@%p93 bra 	$L__BB6_67;
	sub.s32 	%r383, %r150, %r450;
	add.s32 	%r384, %r383, 1;
	shr.s32 	%r385, %r384, 1;
	sub.s32 	%r448, %r150, %r385;
	add.s32 	%r449, %r385, %r149;
	mov.pred 	%p108, 0;
	mov.u32 	%r451, %r149;
	bra.uni 	$L__BB6_70;
$L__BB6_67:
	setp.lt.s32 	%p95, %r149, 1;
	setp.ge.s32 	%p96, %r150, %r70;
	mov.pred 	%p108, -1;
	or.pred  	%p97, %p95, %p96;
	mov.u32 	%r448, %r150;
	mov.u32 	%r449, %r149;
	@%p97 bra 	$L__BB6_70;
	add.s32 	%r370, %r152, -1;
	rem.s32 	%r371, %r370, %r169;
	shl.b32 	%r372, %r371, 2;
	add.s32 	%r373, %r1, %r372;
	ld.shared.u32 	%r374, [%r373];
	rem.s32 	%r375, %r151, %r169;
	shl.b32 	%r376, %r375, 2;
	mov.u32 	%r377, shareAB;
	add.s32 	%r378, %r377, %r376;
	ld.shared.u32 	%r379, [%r378];
	setp.lt.s32 	%p99, %r374, %r379;
	mov.u32 	%r448, %r150;
	mov.u32 	%r449, %r149;
	@%p99 bra 	$L__BB6_70;
	sub.s32 	%r380, %r149, %r451;
	add.s32 	%r381, %r380, 1;
	shr.s32 	%r382, %r381, 1;
	sub.s32 	%r449, %r149, %r382;
	add.s32 	%r448, %r382, %r150;
	mov.pred 	%p108, 0;
	mov.u32 	%r450, %r150;
$L__BB6_70:
	not.pred 	%p102, %p108;
	@%p102 bra 	$L__BB6_64;
	sub.s32 	%r404, %r142, %r448;
	add.s32 	%r409, %r448, %r409;
	add.s32 	%r410, %r142, %r410;
	sub.s32 	%r408, %r410, %r409;
	add.s32 	%r386, %r448, %r407;
	rem.s32 	%r407, %r386, %r169;
	add.s32 	%r387, %r404, %r406;
	rem.s32 	%r406, %r387, %r169;
	bar.sync 	0;
	setp.ne.s32 	%p103, %r411, %r42;
	@%p103 bra 	$L__BB6_20;
$L__BB6_72:
	ret;

}


// ===== COMPILED SASS (sm_100) =====

	.target	sm_100

	.elftype	@"ET_EXEC"


//--------------------- .note.nv.tkinfo           --------------------------
	.section	.note.nv.tkinfo,"",@"SHT_NOTE"
	.sectionflags	@"SHF_NOTE_NV_TKINFO"
	.tkinfo
        /*0018*/ 	.word	0x00000002
        /*0030*/ 	.string	""
        /*0030*/ 	.string	"ptxas"
        /*0030*/ 	.string	"Cuda compilation tools, release 13.0, V13.0.88"
        /*0030*/ 	.string	"Build cuda_13.0.r13.0/compiler.36424714_0"
        /*0030*/ 	.string	"-arch sm_100 -m 64 "



//--------------------- .note.nv.cuinfo           --------------------------
	.section	.note.nv.cuinfo,"",@"SHT_NOTE"
	.sectionflags	@"SHF_NOTE_NV_CUINFO"
        /*0018*/ 	.short	0x0002
        /*001a*/ 	.short	0x0064
        /*001c*/ 	.short	0x0082
	.zero		2


//--------------------- .nv.info                  --------------------------
	.section	.nv.info,"",@"SHT_CUDA_INFO"
	.align	4


	//----- nvinfo : EIATTR_REGCOUNT
	.align		4
        /*0000*/ 	.byte	0x04, 0x2f
        /*0002*/ 	.short	(.L_1 - .L_0)
	.align		4
.L_0:
        /*0004*/ 	.word	index@(_Z18merge_basic_kernelPiiS_iS_)
        /*0008*/ 	.word	0x0000001e


	//----- nvinfo : EIATTR_FRAME_SIZE
	.align		4
.L_1:
        /*000c*/ 	.byte	0x04, 0x11
        /*000e*/ 	.short	(.L_3 - .L_2)
	.align		4
.L_2:
        /*0010*/ 	.word	index@($__internal_6_$__cuda_sm20_div_rn_f64_full)
        /*0014*/ 	.word	0x00000000


	//----- nvinfo : EIATTR_FRAME_SIZE
	.align		4
.L_3:
        /*0018*/ 	.byte	0x04, 0x11
        /*001a*/ 	.short	(.L_5 - .L_4)
	.align		4
.L_4:
        /*001c*/ 	.word	index@(_Z18merge_basic_kernelPiiS_iS_)
        /*0020*/ 	.word	0x00000000


	//----- nvinfo : EIATTR_REGCOUNT
	.align		4
.L_5:
        /*0024*/ 	.byte	0x04, 0x2f
        /*0026*/ 	.short	(.L_7 - .L_6)
	.align		4
.L_6:
        /*0028*/ 	.word	index@(_Z22merge_tiled_kernel_bugPiiS_iS_i)
        /*002c*/ 	.word	0x00000020


	//----- nvinfo : EIATTR_FRAME_SIZE
	.align		4
.L_7:
        /*0030*/ 	.byte	0x04, 0x11
        /*0032*/ 	.short	(.L_9 - .L_8)
	.align		4
.L_8:
        /*0034*/ 	.word	index@($__internal_5_$__cuda_sm20_div_rn_f64_full)
        /*0038*/ 	.word	0x00000000


	//----- nvinfo : EIATTR_FRAME_SIZE
	.align		4
.L_9:
        /*003c*/ 	.byte	0x04, 0x11
        /*003e*/ 	.short	(.L_11 - .L_10)
	.align		4
.L_10:
        /*0040*/ 	.word	index@(_Z22merge_tiled_kernel_bugPiiS_iS_i)
        /*0044*/ 	.word	0x00000000


	//----- nvinfo : EIATTR_REGCOUNT
	.align		4
.L_11:
        /*0048*/ 	.byte	0x04, 0x2f
        /*004a*/ 	.short	(.L_13 - .L_12)
	.align		4
.L_12:
        /*004c*/ 	.word	index@(_Z18merge_tiled_kernelPiiS_iS_i)
        /*0050*/ 	.word	0x00000020


	//----- nvinfo : EIATTR_FRAME_SIZE
	.align		4
.L_13:
        /*0054*/ 	.byte	0x04, 0x11
        /*0056*/ 	.short	(.L_15 - .L_14)
	.align		4
.L_14:
        /*0058*/ 	.word	index@($__internal_4_$__cuda_sm20_div_rn_f64_full)
        /*005c*/ 	.word	0x00000000


	//----- nvinfo : EIATTR_FRAME_SIZE
	.align		4
.L_15:
        /*0060*/ 	.byte	0x04, 0x11
        /*0062*/ 	.short	(.L_17 - .L_16)
	.align		4
.L_16:
        /*0064*/ 	.word	index@(_Z18merge_tiled_kernelPiiS_iS_i)
        /*0068*/ 	.word	0x00000000


	//----- nvinfo : EIATTR_REGCOUNT
	.align		4
.L_17:
        /*006c*/ 	.byte	0x04, 0x2f
        /*006e*/ 	.short	(.L_19 - .L_18)
	.align		4
.L_18:
        /*0070*/ 	.word	index@(_Z21merge_tiled_kernel_v2PiiS_iS_i)
        /*0074*/ 	.word	0x00000020


	//----- nvinfo : EIATTR_FRAME_SIZE
	.align		4
.L_19:
        /*0078*/ 	.byte	0x04, 0x11
        /*007a*/ 	.short	(.L_21 - .L_20)
	.align		4
.L_20:
        /*007c*/ 	.word	index@($__internal_3_$__cuda_sm20_div_rn_f64_full)
        /*0080*/ 	.word	0x00000000


	//----- nvinfo : EIATTR_FRAME_SIZE
	.align		4
.L_21:
        /*0084*/ 	.byte	0x04, 0x11
        /*0086*/ 	.short	(.L_23 - .L_22)
	.align		4
.L_22:
        /*0088*/ 	.word	index@(_Z21merge_tiled_kernel_v2PiiS_iS_i)
        /*008c*/ 	.word	0x00000000


	//----- nvinfo : EIATTR_REGCOUNT
	.align		4
.L_23:
        /*0090*/ 	.byte	0x04, 0x2f
        /*0092*/ 	.short	(.L_25 - .L_24)
	.align		4
.L_24:
        /*0094*/ 	.word	index@(_Z21merge_tiled_kernel_v3PiiS_iS_i)
        /*0098*/ 	.word	0x00000020


	//----- nvinfo : EIATTR_FRAME_SIZE
	.align		4
.L_25:
        /*009c*/ 	.byte	0x04, 0x11
        /*009e*/ 	.short	(.L_27 - .L_26)
	.align		4
.L_26:
        /*00a0*/ 	.word	index@($__internal_2_$__cuda_sm20_div_rn_f64_full)
        /*00a4*/ 	.word	0x00000000


	//----- nvinfo : EIATTR_FRAME_SIZE
	.align		4
.L_27:
        /*00a8*/ 	.byte	0x04, 0x11
        /*00aa*/ 	.short	(.L_29 - .L_28)
	.align		4
.L_28:
        /*00ac*/ 	.word	index@(_Z21merge_tiled_kernel_v3PiiS_iS_i)
        /*00b0*/ 	.word	0x00000000


	//----- nvinfo : EIATTR_REGCOUNT
	.align		4
.L_29:
        /*00b4*/ 	.byte	0x04, 0x2f
        /*00b6*/ 	.short	(.L_31 - .L_30)
	.align		4
.L_30:
        /*00b8*/ 	.word	index@(_Z28merge_circular_buffer_kernelPiiS_iS_i)
        /*00bc*/ 	.word	0x0000002a


	//----- nvinfo : EIATTR_FRAME_SIZE
	.align		4
.L_31:
        /*00c0*/ 	.byte	0x04, 0x11
        /*00c2*/ 	.short	(.L_33 - .L_32)
	.align		4
.L_32:
        /*00c4*/ 	.word	index@($__internal_1_$__cuda_sm20_div_rn_f64_full)
        /*00c8*/ 	.word	0x00000000


	//----- nvinfo : EIATTR_FRAME_SIZE
	.align		4
.L_33:
        /*00cc*/ 	.byte	0x04, 0x11
        /*00ce*/ 	.short	(.L_35 - .L_34)
	.align		4
.L_34:
        /*00d0*/ 	.word	index@(_Z28merge_circular_buffer_kernelPiiS_iS_i)
        /*00d4*/ 	.word	0x00000000


	//----- nvinfo : EIATTR_REGCOUNT
	.align		4
.L_35:
        /*00d8*/ 	.byte	0x04, 0x2f
        /*00da*/ 	.short	(.L_37 - .L_36)
	.align		4
.L_36:
        /*00dc*/ 	.word	index@(_Z32merge_circular_buffer_kernel_bugPiiS_iS_i)
        /*00e0*/ 	.word	0x00000026


	//----- nvinfo : EIATTR_FRAME_SIZE
	.align		4
.L_37:
        /*00e4*/ 	.byte	0x04, 0x11
        /*00e6*/ 	.short	(.L_39 - .L_38)
	.align		4
.L_38:
        /*00e8*/ 	.word	index@($__internal_0_$__cuda_sm20_div_rn_f64_full)
        /*00ec*/ 	.word	0x00000000


	//----- nvinfo : EIATTR_FRAME_SIZE
	.align		4
.L_39:
        /*00f0*/ 	.byte	0x04, 0x11
        /*00f2*/ 	.short	(.L_41 - .L_40)
	.align		4
.L_40:
        /*00f4*/ 	.word	index@(_Z32merge_circular_buffer_kernel_bugPiiS_iS_i)
        /*00f8*/ 	.word	0x00000000


	//----- nvinfo : EIATTR_MIN_STACK_SIZE
	.align		4
.L_41:
        /*00fc*/ 	.byte	0x04, 0x12
        /*00fe*/ 	.short	(.L_43 - .L_42)
	.align		4
.L_42:
        /*0100*/ 	.word	index@(_Z32merge_circular_buffer_kernel_bugPiiS_iS_i)
        /*0104*/ 	.word	0x00000000


	//----- nvinfo : EIATTR_MIN_STACK_SIZE
	.align		4
.L_43:
        /*0108*/ 	.byte	0x04, 0x12
        /*010a*/ 	.short	(.L_45 - .L_44)
	.align		4
.L_44:
        /*010c*/ 	.word	index@(_Z28merge_circular_buffer_kernelPiiS_iS_i)
        /*0110*/ 	.word	0x00000000


	//----- nvinfo : EIATTR_MIN_STACK_SIZE
	.align		4
.L_45:
        /*0114*/ 	.byte	0x04, 0x12
        /*0116*/ 	.short	(.L_47 - .L_46)
	.align		4
.L_46:
        /*0118*/ 	.word	index@(_Z21merge_tiled_kernel_v3PiiS_iS_i)
        /*011c*/ 	.word	0x00000000


	//----- nvinfo : EIATTR_MIN_STACK_SIZE
	.align		4
.L_47:
        /*0120*/ 	.byte	0x04, 0x12
        /*0122*/ 	.short	(.L_49 - .L_48)
	.align		4
.L_48:
        /*0124*/ 	.word	index@(_Z21merge_tiled_kernel_v2PiiS_iS_i)
        /*0128*/ 	.word	0x00000000


	//----- nvinfo : EIATTR_MIN_STACK_SIZE
	.align		4
.L_49:
        /*012c*/ 	.byte	0x04, 0x12
        /*012e*/ 	.short	(.L_51 - .L_50)
	.align		4
.L_50:
        /*0130*/ 	.word	index@(_Z18merge_tiled_kernelPiiS_iS_i)
        /*0134*/ 	.word	0x00000000


	//----- nvinfo : EIATTR_MIN_STACK_SIZE
	.align		4
.L_51:
        /*0138*/ 	.byte	0x04, 0x12
        /*013a*/ 	.short	(.L_53 - .L_52)
	.align		4
.L_52:
        /*013c*/ 	.word	index@(_Z22merge_tiled_kernel_bugPiiS_iS_i)
        /*0140*/ 	.word	0x00000000


	//----- nvinfo : EIATTR_MIN_STACK_SIZE
	.align		4
.L_53:
        /*0144*/ 	.byte	0x04, 0x12
        /*0146*/ 	.short	(.L_55 - .L_54)
	.align		4
.L_54:
        /*0148*/ 	.word	index@(_Z18merge_basic_kernelPiiS_iS_)
        /*014c*/ 	.word	0x00000000
.L_55:


//--------------------- .nv.compat                --------------------------
	.section	.nv.compat,"",@"SHT_CUDA_COMPAT_INFO"
	.align	4
        /*0000*/ 	.byte	0x02, 0x09, 0x00, 0x00, 0x02, 0x02, 0x01, 0x00, 0x02, 0x05, 0x05, 0x00, 0x03, 0x07, 0x01, 0x01
        /*0010*/ 	.byte	0x02, 0x03, 0x00, 0x00, 0x02, 0x06, 0x01, 0x00, 0x04, 0x0b, 0x08, 0x00, 0x01, 0x00, 0x00, 0x00
        /*0020*/ 	.byte	0x00, 0x00, 0x00, 0x00


//--------------------- .nv.info._Z32merge_circular_buffer_kernel_bugPiiS_iS_i --------------------------
	.section	.nv.info._Z32merge_circular_buffer_kernel_bugPiiS_iS_i,"",@"SHT_CUDA_INFO"
	.sectionflags	@""
	.align	4


	//----- nvinfo : EIATTR_CUDA_API_VERSION
	.align		4
        /*0000*/ 	.byte	0x04, 0x37
        /*0002*/ 	.short	(.L_57 - .L_56)
.L_56:
        /*0004*/ 	.word	0x00000082


	//----- nvinfo : EIATTR_KPARAM_INFO
	.align		4
.L_57:
        /*0008*/ 	.byte	0x04, 0x17
        /*000a*/ 	.short	(.L_59 - .L_58)
.L_58:
        /*000c*/ 	.word	0x00000000
        /*0010*/ 	.short	0x0005
        /*0012*/ 	.short	0x0028
        /*0014*/ 	.byte	0x00, 0xf0, 0x11, 0x00


	//----- nvinfo : EIATTR_KPARAM_INFO
	.align		4
.L_59:
        /*0018*/ 	.byte	0x04, 0x17
        /*001a*/ 	.short	(.L_61 - .L_60)
.L_60:
        /*001c*/ 	.word	0x00000000
        /*0020*/ 	.short	0x0004
        /*0022*/ 	.short	0x0020
        /*0024*/ 	.byte	0x00, 0xf5, 0x21, 0x00


	//----- nvinfo : EIATTR_KPARAM_INFO
	.align		4
.L_61:
        /*0028*/ 	.byte	0x04, 0x17
        /*002a*/ 	.short	(.L_63 - .L_62)
.L_62:
        /*002c*/ 	.word	0x00000000
        /*0030*/ 	.short	0x0003
        /*0032*/ 	.short	0x0018
        /*0034*/ 	.byte	0x00, 0xf0, 0x11, 0x00


	//----- nvinfo : EIATTR_KPARAM_INFO
	.align		4
.L_63:
        /*0038*/ 	.byte	0x04, 0x17
        /*003a*/ 	.short	(.L_65 - .L_64)
.L_64:
        /*003c*/ 	.word	0x00000000
        /*0040*/ 	.short	0x0002
        /*0042*/ 	.short	0x0010
        /*0044*/ 	.byte	0x00, 0xf5, 0x21, 0x00


	//----- nvinfo : EIATTR_KPARAM_INFO
	.align		4
.L_65:
        /*0048*/ 	.byte	0x04, 0x17
        /*004a*/ 	.short	(.L_67 - .L_66)
.L_66:
        /*004c*/ 	.word	0x00000000
        /*0050*/ 	.short	0x0001
        /*0052*/ 	.short	0x0008
        /*0054*/ 	.byte	0x00, 0xf0, 0x11, 0x00


	//----- nvinfo : EIATTR_KPARAM_INFO
	.align		4
.L_67:
        /*0058*/ 	.byte	0x04, 0x17
        /*005a*/ 	.short	(.L_69 - .L_68)
.L_68:
        /*005c*/ 	.word	0x00000000
        /*0060*/ 	.short	0x0000
        /*0062*/ 	.short	0x0000
        /*0064*/ 	.byte	0x00, 0xf5, 0x21, 0x00


	//----- nvinfo : EIATTR_SPARSE_MMA_MASK
	.align		4
.L_69:
        /*0068*/ 	.byte	0x03, 0x50
        /*006a*/ 	.short	0x0000


	//----- nvinfo : EIATTR_MAXREG_COUNT
	.align		4
        /*006c*/ 	.byte	0x03, 0x1b
        /*006e*/ 	.short	0x00ff


	//----- nvinfo : EIATTR_NUM_BARRIERS
	.align		4
        /*0070*/ 	.byte	0x02, 0x4c
        /*0072*/ 	.byte	0x01
	.zero		1


	//----- nvinfo : EIATTR_MERCURY_ISA_VERSION
	.align		4
        /*0074*/ 	.byte	0x03, 0x5f
        /*0076*/ 	.short	0x0101


	//----- nvinfo : EIATTR_VRC_CTA_INIT_COUNT
	.align		4
        /*0078*/ 	.byte	0x02, 0x4a
	.zero		1
	.zero		1


	//----- nvinfo : EIATTR_EXIT_INSTR_OFFSETS
	.align		4
        /*007c*/ 	.byte	0x04, 0x1c
        /*007e*/ 	.short	(.L_71 - .L_70)


	//   ....[0]....
.L_70:
        /*0080*/ 	.word	0x00000ba0


	//   ....[1]....
        /*0084*/ 	.word	0x000042b0


	//----- nvinfo : EIATTR_CRS_STACK_SIZE
	.align		4
.L_71:
        /*0088*/ 	.byte	0x04, 0x1e
        /*008a*/ 	.short	(.L_73 - .L_72)
.L_72:
        /*008c*/ 	.word	0x00000000


	//----- nvinfo : EIATTR_CBANK_PARAM_SIZE
	.align		4
.L_73:
        /*0090*/ 	.byte	0x03, 0x19
        /*0092*/ 	.short	0x002c


	//----- nvinfo : EIATTR_PARAM_CBANK
	.align		4
        /*0094*/ 	.byte	0x04, 0x0a
        /*0096*/ 	.short	(.L_75 - .L_74)
	.align		4
.L_74:
        /*0098*/ 	.word	index@(.nv.constant0._Z32merge_circular_buffer_kernel_bugPiiS_iS_i)
        /*009c*/ 	.short	0x0380
        /*009e*/ 	.short	0x002c


	//----- nvinfo : EIATTR_SW_WAR
	.align		4
.L_75:
        /*00a0*/ 	.byte	0x04, 0x36
        /*00a2*/ 	.short	(.L_77 - .L_76)
.L_76:
        /*00a4*/ 	.word	0x00000008
.L_77:


//--------------------- .nv.info._Z28merge_circular_buffer_kernelPiiS_iS_i --------------------------
	.section	.nv.info._Z28merge_circular_buffer_kernelPiiS_iS_i,"",@"SHT_CUDA_INFO"
	.sectionflags	@""
	.align	4


	//----- nvinfo : EIATTR_CUDA_API_VERSION
	.align		4
        /*0000*/ 	.byte	0x04, 0x37
        /*0002*/ 	.short	(.L_79 - .L_78)
.L_78:
        /*0004*/ 	.word	0x00000082


	//----- nvinfo : EIATTR_KPARAM_INFO
	.align		4
.L_79:
        /*0008*/ 	.byte	0x04, 0x17
        /*000a*/ 	.short	(.L_81 - .L_80)
.L_80:
        /*000c*/ 	.word	0x00000000
        /*0010*/ 	.short	0x0005
        /*0012*/ 	.short	0x0028
        /*0014*/ 	.byte	0x00, 0xf0, 0x11, 0x00


	//----- nvinfo : EIATTR_KPARAM_INFO
	.align		4
.L_81:
        /*0018*/ 	.byte	0x04, 0x17
        /*001a*/ 	.short	(.L_83 - .L_82)
.L_82:
        /*001c*/ 	.word	0x00000000
        /*0020*/ 	.short	0x0004
        /*0022*/ 	.short	0x0020
        /*0024*/ 	.byte	0x00, 0xf5, 0x21, 0x00


	//----- nvinfo : EIATTR_KPARAM_INFO
	.align		4
.L_83:
        /*0028*/ 	.byte	0x04, 0x17
        /*002a*/ 	.short	(.L_85 - .L_84)
.L_84:
        /*002c*/ 	.word	0x00000000
        /*0030*/ 	.short	0x0003
        /*0032*/ 	.short	0x0018
        /*0034*/ 	.byte	0x00, 0xf0, 0x11, 0x00


	//----- nvinfo : EIATTR_KPARAM_INFO
	.align		4
.L_85:
        /*0038*/ 	.byte	0x04, 0x17
        /*003a*/ 	.short	(.L_87 - .L_86)
.L_86:
        /*003c*/ 	.word	0x00000000
        /*0040*/ 	.short	0x0002
        /*0042*/ 	.short	0x0010
        /*0044*/ 	.byte	0x00, 0xf5, 0x21, 0x00


	//----- nvinfo : EIATTR_KPARAM_INFO
	.align		4
.L_87:
        /*0048*/ 	.byte	0x04, 0x17
        /*004a*/ 	.short	(.L_89 - .L_88)
.L_88:
        /*004c*/ 	.word	0x00000000
        /*0050*/ 	.short	0x0001
        /*0052*/ 	.short	0x0008
        /*0054*/ 	.byte	0x00, 0xf0, 0x11, 0x00


	//----- nvinfo : EIATTR_KPARAM_INFO
	.align		4
.L_89:
        /*0058*/ 	.byte	0x04, 0x17
        /*005a*/ 	.short	(.L_91 - .L_90)
.L_90:
        /*005c*/ 	.word	0x00000000
        /*0060*/ 	.short	0x0000
        /*0062*/ 	.short	0x0000
        /*0064*/ 	.byte	0x00, 0xf5, 0x21, 0x00


	//----- nvinfo : EIATTR_SPARSE_MMA_MASK
	.align		4
.L_91:
        /*0068*/ 	.byte	0x03, 0x50
        /*006a*/ 	.short	0x0000


	//----- nvinfo : EIATTR_MAXREG_COUNT
	.align		4
        /*006c*/ 	.byte	0x03, 0x1b
        /*006e*/ 	.short	0x00ff


	//----- nvinfo : EIATTR_NUM_BARRIERS
	.align		4
        /*0070*/ 	.byte	0x02, 0x4c
        /*0072*/ 	.byte	0x01
	.zero		1


	//----- nvinfo : EIATTR_MERCURY_ISA_VERSION
	.align		4
        /*0074*/ 	.byte	0x03, 0x5f
        /*0076*/ 	.short	0x0101


	//----- nvinfo : EIATTR_VRC_CTA_INIT_COUNT
	.align		4
        /*0078*/ 	.byte	0x02, 0x4a
	.zero		1
	.zero		1


	//----- nvinfo : EIATTR_EXIT_INSTR_OFFSETS
	.align		4
        /*007c*/ 	.byte	0x04, 0x1c
        /*007e*/ 	.short	(.L_93 - .L_92)


	//   ....[0]....
.L_92:
        /*0080*/ 	.word	0x00000be0


	//   ....[1]....
        /*0084*/ 	.word	0x000043b0


	//----- nvinfo : EIATTR_CRS_STACK_SIZE
	.align		4
.L_93:
        /*0088*/ 	.byte	0x04, 0x1e
        /*008a*/ 	.short	(.L_95 - .L_94)
.L_94:
        /*008c*/ 	.word	0x00000000


	//----- nvinfo : EIATTR_CBANK_PARAM_SIZE
	.align		4
.L_95:
        /*0090*/ 	.byte	0x03, 0x19
        /*0092*/ 	.short	0x002c


	//----- nvinfo : EIATTR_PARAM_CBANK
	.align		4
        /*0094*/ 	.byte	0x04, 0x0a
        /*0096*/ 	.short	(.L_97 - .L_96)
	.align		4
.L_96:
        /*0098*/ 	.word	index@(.nv.constant0._Z28merge_circular_buffer_kernelPiiS_iS_i)
        /*009c*/ 	.short	0x0380
        /*009e*/ 	.short	0x002c


	//----- nvinfo : EIATTR_SW_WAR
	.align		4
.L_97:
        /*00a0*/ 	.byte	0x04, 0x36
        /*00a2*/ 	.short	(.L_99 - .L_98)
.L_98:
        /*00a4*/ 	.word	0x00000008
.L_99:


//--------------------- .nv.info._Z21merge_tiled_kernel_v3PiiS_iS_i --------------------------
	.section	.nv.info._Z21merge_tiled_kernel_v3PiiS_iS_i,"",@"SHT_CUDA_INFO"
	.sectionflags	@""
	.align	4


	//----- nvinfo : EIATTR_CUDA_API_VERSION
	.align		4
        /*0000*/ 	.byte	0x04, 0x37
        /*0002*/ 	.short	(.L_101 - .L_100)
.L_100:
        /*0004*/ 	.word	0x00000082


	//----- nvinfo : EIATTR_KPARAM_INFO
	.align		4
.L_101:
        /*0008*/ 	.byte	0x04, 0x17
        /*000a*/ 	.short	(.L_103 - .L_102)
.L_102:
        /*000c*/ 	.word	0x00000000
        /*0010*/ 	.short	0x0005
        /*0012*/ 	.short	0x0028
        /*0014*/ 	.byte	0x00, 0xf0, 0x11, 0x00


	//----- nvinfo : EIATTR_KPARAM_INFO
	.align		4
.L_103:
        /*0018*/ 	.byte	0x04, 0x17
        /*001a*/ 	.short	(.L_105 - .L_104)
.L_104:
        /*001c*/ 	.word	0x00000000
        /*0020*/ 	.short	0x0004
        /*0022*/ 	.short	0x0020
        /*0024*/ 	.byte	0x00, 0xf5, 0x21, 0x00


	//----- nvinfo : EIATTR_KPARAM_INFO
	.align		4
.L_105:
        /*0028*/ 	.byte	0x04, 0x17
        /*002a*/ 	.short	(.L_107 - .L_106)
.L_106:
        /*002c*/ 	.word	0x00000000
        /*0030*/ 	.short	0x0003
        /*0032*/ 	.short	0x0018
        /*0034*/ 	.byte	0x00, 0xf0, 0x11, 0x00


	//----- nvinfo : EIATTR_KPARAM_INFO
	.align		4
.L_107:
        /*0038*/ 	.byte	0x04, 0x17
        /*003a*/ 	.short	(.L_109 - .L_108)
.L_108:
        /*003c*/ 	.word	0x00000000
        /*0040*/ 	.short	0x0002
        /*0042*/ 	.short	0x0010
        /*0044*/ 	.byte	0x00, 0xf5, 0x21, 0x00


	//----- nvinfo : EIATTR_KPARAM_INFO
	.align		4
.L_109:
        /*0048*/ 	.byte	0x04, 0x17
        /*004a*/ 	.short	(.L_111 - .L_110)
.L_110:
        /*004c*/ 	.word	0x00000000
        /*0050*/ 	.short	0x0001
        /*0052*/ 	.short	0x0008
        /*0054*/ 	.byte	0x00, 0xf0, 0x11, 0x00


	//----- nvinfo : EIATTR_KPARAM_INFO
	.align		4
.L_111:
        /*0058*/ 	.byte	0x04, 0x17
        /*005a*/ 	.short	(.L_113 - .L_112)
.L_112:
        /*005c*/ 	.word	0x00000000
        /*0060*/ 	.short	0x0000
        /*0062*/ 	.short	0x0000
        /*0064*/ 	.byte	0x00, 0xf5, 0x21, 0x00


	//----- nvinfo : EIATTR_SPARSE_MMA_MASK
	.align		4
.L_113:
        /*0068*/ 	.byte	0x03, 0x50
        /*006a*/ 	.short	0x0000


	//----- nvinfo : EIATTR_MAXREG_COUNT
	.align		4
        /*006c*/ 	.byte	0x03, 0x1b
        /*006e*/ 	.short	0x00ff


	//----- nvinfo : EIATTR_NUM_BARRIERS
	.align		4
        /*0070*/ 	.byte	0x02, 0x4c
        /*0072*/ 	.byte	0x01
	.zero		1


	//----- nvinfo : EIATTR_MERCURY_ISA_VERSION
	.align		4
        /*0074*/ 	.byte	0x03, 0x5f
        /*0076*/ 	.short	0x0101


	//----- nvinfo : EIATTR_INT_WARP_WIDE_INSTR_OFFSETS
	.align		4
        /*0078*/ 	.byte	0x04, 0x31
        /*007a*/ 	.short	(.L_115 - .L_114)


	//   ....[0]....
.L_114:
        /*007c*/ 	.word	0x00002710


	//   ....[1]....
        /*0080*/ 	.word	0x00002720


	//----- nvinfo : EIATTR_VRC_CTA_INIT_COUNT
	.align		4
.L_115:
        /*0084*/ 	.byte	0x02, 0x4a
	.zero		1
	.zero		1


	//----- nvinfo : EIATTR_EXIT_INSTR_OFFSETS
	.align		4
        /*0088*/ 	.byte	0x04, 0x1c
        /*008a*/ 	.short	(.L_117 - .L_116)


	//   ....[0]....
.L_116:
        /*008c*/ 	.word	0x00000bd0


	//   ....[1]....
        /*0090*/ 	.word	0x00002810


	//----- nvinfo : EIATTR_CRS_STACK_SIZE
	.align		4
.L_117:
        /*0094*/ 	.byte	0x04, 0x1e
        /*0096*/ 	.short	(.L_119 - .L_118)
.L_118:
        /*0098*/ 	.word	0x00000000


	//----- nvinfo : EIATTR_CBANK_PARAM_SIZE
	.align		4
.L_119:
        /*009c*/ 	.byte	0x03, 0x19
        /*009e*/ 	.short	0x002c


	//----- nvinfo : EIATTR_PARAM_CBANK
	.align		4
        /*00a0*/ 	.byte	0x04, 0x0a
        /*00a2*/ 	.short	(.L_121 - .L_120)
	.align		4
.L_120:
        /*00a4*/ 	.word	index@(.nv.constant0._Z21merge_tiled_kernel_v3PiiS_iS_i)
        /*00a8*/ 	.short	0x0380
        /*00aa*/ 	.short	0x002c


	//----- nvinfo : EIATTR_SW_WAR
	.align		4
.L_121:
        /*00ac*/ 	.byte	0x04, 0x36
        /*00ae*/ 	.short	(.L_123 - .L_122)
.L_122:
        /*00b0*/ 	.word	0x00000008
.L_123:


//--------------------- .nv.info._Z21merge_tiled_kernel_v2PiiS_iS_i --------------------------
	.section	.nv.info._Z21merge_tiled_kernel_v2PiiS_iS_i,"",@"SHT_CUDA_INFO"
	.sectionflags	@""
	.align	4


	//----- nvinfo : EIATTR_CUDA_API_VERSION
	.align		4
        /*0000*/ 	.byte	0x04, 0x37
        /*0002*/ 	.short	(.L_125 - .L_124)
.L_124:
        /*0004*/ 	.word	0x00000082


	//----- nvinfo : EIATTR_KPARAM_INFO
	.align		4
.L_125:
        /*0008*/ 	.byte	0x04, 0x17
        /*000a*/ 	.short	(.L_127 - .L_126)
.L_126:
        /*000c*/ 	.word	0x00000000
        /*0010*/ 	.short	0x0005
        /*0012*/ 	.short	0x0028
        /*0014*/ 	.byte	0x00, 0xf0, 0x11, 0x00


	//----- nvinfo : EIATTR_KPARAM_INFO
	.align		4
.L_127:
        /*0018*/ 	.byte	0x04, 0x17
        /*001a*/ 	.short	(.L_129 - .L_128)
.L_128:
        /*001c*/ 	.word	0x00000000
        /*0020*/ 	.short	0x0004
        /*0022*/ 	.short	0x0020
        /*0024*/ 	.byte	0x00, 0xf5, 0x21, 0x00


	//----- nvinfo : EIATTR_KPARAM_INFO
	.align		4
.L_129:
        /*0028*/ 	.byte	0x04, 0x17
        /*002a*/ 	.short	(.L_131 - .L_130)
.L_130:
        /*002c*/ 	.word	0x00000000
        /*0030*/ 	.short	0x0003
        /*0032*/ 	.short	0x0018
        /*0034*/ 	.byte	0x00, 0xf0, 0x11, 0x00


	//----- nvinfo : EIATTR_KPARAM_INFO
	.align		4
.L_131:
        /*0038*/ 	.byte	0x04, 0x17
        /*003a*/ 	.short	(.L_133 - .L_132)
.L_132:
        /*003c*/ 	.word	0x00000000
        /*0040*/ 	.short	0x0002
        /*0042*/ 	.short	0x0010
        /*0044*/ 	.byte	0x00, 0xf5, 0x21, 0x00


	//----- nvinfo : EIATTR_KPARAM_INFO
	.align		4
.L_133:
        /*0048*/ 	.byte	0x04, 0x17
        /*004a*/ 	.short	(.L_135 - .L_134)
.L_134:
        /*004c*/ 	.word	0x00000000
        /*0050*/ 	.short	0x0001
        /*0052*/ 	.short	0x0008
        /*0054*/ 	.byte	0x00, 0xf0, 0x11, 0x00


	//----- nvinfo : EIATTR_KPARAM_INFO
	.align		4
.L_135:
        /*0058*/ 	.byte	0x04, 0x17
        /*005a*/ 	.short	(.L_137 - .L_136)
.L_136:
        /*005c*/ 	.word	0x00000000
        /*0060*/ 	.short	0x0000
        /*0062*/ 	.short	0x0000
        /*0064*/ 	.byte	0x00, 0xf5, 0x21, 0x00


	//----- nvinfo : EIATTR_SPARSE_MMA_MASK
	.align		4
.L_137:
        /*0068*/ 	.byte	0x03, 0x50
        /*006a*/ 	.short	0x0000


	//----- nvinfo : EIATTR_MAXREG_COUNT
	.align		4
        /*006c*/ 	.byte	0x03, 0x1b
        /*006e*/ 	.short	0x00ff


	//----- nvinfo : EIATTR_NUM_BARRIERS
	.align		4
        /*0070*/ 	.byte	0x02, 0x4c
        /*0072*/ 	.byte	0x01
	.zero		1


	//----- nvinfo : EIATTR_MERCURY_ISA_VERSION
	.align		4
        /*0074*/ 	.byte	0x03, 0x5f
        /*0076*/ 	.short	0x0101


	//----- nvinfo : EIATTR_VRC_CTA_INIT_COUNT
	.align		4
        /*0078*/ 	.byte	0x02, 0x4a
	.zero		1
	.zero		1


	//----- nvinfo : EIATTR_EXIT_INSTR_OFFSETS
	.align		4
        /*007c*/ 	.byte	0x04, 0x1c
        /*007e*/ 	.short	(.L_139 - .L_138)


	//   ....[0]....
.L_138:
        /*0080*/ 	.word	0x00000c50


	//   ....[1]....
        /*0084*/ 	.word	0x00002b50


	//----- nvinfo : EIATTR_CRS_STACK_SIZE
	.align		4
.L_139:
        /*0088*/ 	.byte	0x04, 0x1e
        /*008a*/ 	.short	(.L_141 - .L_140)
.L_140:
        /*008c*/ 	.word	0x00000000


	//----- nvinfo : EIATTR_CBANK_PARAM_SIZE
	.align		4
.L_141:
        /*0090*/ 	.byte	0x03, 0x19
        /*0092*/ 	.short	0x002c


	//----- nvinfo : EIATTR_PARAM_CBANK
	.align		4
        /*0094*/ 	.byte	0x04, 0x0a
        /*0096*/ 	.short	(.L_143 - .L_142)
	.align		4
.L_142:
        /*0098*/ 	.word	index@(.nv.constant0._Z21merge_tiled_kernel_v2PiiS_iS_i)
        /*009c*/ 	.short	0x0380
        /*009e*/ 	.short	0x002c


	//----- nvinfo : EIATTR_SW_WAR
	.align		4
.L_143:
        /*00a0*/ 	.byte	0x04, 0x36
        /*00a2*/ 	.short	(.L_145 - .L_144)
.L_144:
        /*00a4*/ 	.word	0x00000008
.L_145:


//--------------------- .nv.info._Z18merge_tiled_kernelPiiS_iS_i --------------------------
	.section	.nv.info._Z18merge_tiled_kernelPiiS_iS_i,"",@"SHT_CUDA_INFO"
	.sectionflags	@""
	.align	4


	//----- nvinfo : EIATTR_CUDA_API_VERSION
	.align		4
        /*0000*/ 	.byte	0x04, 0x37
        /*0002*/ 	.short	(.L_147 - .L_146)
.L_146:
        /*0004*/ 	.word	0x00000082


	//----- nvinfo : EIATTR_KPARAM_INFO
	.align		4
.L_147:
        /*0008*/ 	.byte	0x04, 0x17
        /*000a*/ 	.short	(.L_149 - .L_148)
.L_148:
        /*000c*/ 	.word	0x00000000
        /*0010*/ 	.short	0x0005
        /*0012*/ 	.short	0x0028
        /*0014*/ 	.byte	0x00, 0xf0, 0x11, 0x00


	//----- nvinfo : EIATTR_KPARAM_INFO
	.align		4
.L_149:
        /*0018*/ 	.byte	0x04, 0x17
        /*001a*/ 	.short	(.L_151 - .L_150)
.L_150:
        /*001c*/ 	.word	0x00000000
        /*0020*/ 	.short	0x0004
        /*0022*/ 	.short	0x0020
        /*0024*/ 	.byte	0x00, 0xf5, 0x21, 0x00


	//----- nvinfo : EIATTR_KPARAM_INFO
	.align		4
.L_151:
        /*0028*/ 	.byte	0x04, 0x17
        /*002a*/ 	.short	(.L_153 - .L_152)
.L_152:
        /*002c*/ 	.word	0x00000000
        /*0030*/ 	.short	0x0003
        /*0032*/ 	.short	0x0018
        /*0034*/ 	.byte	0x00, 0xf0, 0x11, 0x00


	//----- nvinfo : EIATTR_KPARAM_INFO
	.align		4
.L_153:
        /*0038*/ 	.byte	0x04, 0x17
        /*003a*/ 	.short	(.L_155 - .L_154)
.L_154:
        /*003c*/ 	.word	0x00000000
        /*0040*/ 	.short	0x0002
        /*0042*/ 	.short	0x0010
        /*0044*/ 	.byte	0x00, 0xf5, 0x21, 0x00


	//----- nvinfo : EIATTR_KPARAM_INFO
	.align		4
.L_155:
        /*0048*/ 	.byte	0x04, 0x17
        /*004a*/ 	.short	(.L_157 - .L_156)
.L_156:
        /*004c*/ 	.word	0x00000000
        /*0050*/ 	.short	0x0001
        /*0052*/ 	.short	0x0008
        /*0054*/ 	.byte	0x00, 0xf0, 0x11, 0x00


	//----- nvinfo : EIATTR_KPARAM_INFO
	.align		4
.L_157:
        /*0058*/ 	.byte	0x04, 0x17
        /*005a*/ 	.short	(.L_159 - .L_158)
.L_158:
        /*005c*/ 	.word	0x00000000
        /*0060*/ 	.short	0x0000
        /*0062*/ 	.short	0x0000
        /*0064*/ 	.byte	0x00, 0xf5, 0x21, 0x00


	//----- nvinfo : EIATTR_SPARSE_MMA_MASK
	.align		4
.L_159:
        /*0068*/ 	.byte	0x03, 0x50
        /*006a*/ 	.short	0x0000


	//----- nvinfo : EIATTR_MAXREG_COUNT
	.align		4
        /*006c*/ 	.byte	0x03, 0x1b
        /*006e*/ 	.short	0x00ff


	//----- nvinfo : EIATTR_NUM_BARRIERS
	.align		4
        /*0070*/ 	.byte	0x02, 0x4c
        /*0072*/ 	.byte	0x01
	.zero		1


	//----- nvinfo : EIATTR_MERCURY_ISA_VERSION
	.align		4
        /*0074*/ 	.byte	0x03, 0x5f
        /*0076*/ 	.short	0x0101


	//----- nvinfo : EIATTR_VRC_CTA_INIT_COUNT
	.align		4
        /*0078*/ 	.byte	0x02, 0x4a
	.zero		1
	.zero		1


	//----- nvinfo : EIATTR_EXIT_INSTR_OFFSETS
	.align		4
        /*007c*/ 	.byte	0x04, 0x1c
        /*007e*/ 	.short	(.L_161 - .L_160)


	//   ....[0]....
.L_160:
        /*0080*/ 	.word	0x00000c00


	//   ....[1]....
        /*0084*/ 	.word	0x000029e0


	//----- nvinfo : EIATTR_CRS_STACK_SIZE
	.align		4
.L_161:
        /*0088*/ 	.byte	0x04, 0x1e
        /*008a*/ 	.short	(.L_163 - .L_162)
.L_162:
        /*008c*/ 	.word	0x00000000


	//----- nvinfo : EIATTR_CBANK_PARAM_SIZE
	.align		4
.L_163:
        /*0090*/ 	.byte	0x03, 0x19
        /*0092*/ 	.short	0x002c


	//----- nvinfo : EIATTR_PARAM_CBANK
	.align		4
        /*0094*/ 	.byte	0x04, 0x0a
        /*0096*/ 	.short	(.L_165 - .L_164)
	.align		4
.L_164:
        /*0098*/ 	.word	index@(.nv.constant0._Z18merge_tiled_kernelPiiS_iS_i)
        /*009c*/ 	.short	0x0380
        /*009e*/ 	.short	0x002c


	//----- nvinfo : EIATTR_SW_WAR
	.align		4
.L_165:
        /*00a0*/ 	.byte	0x04, 0x36
        /*00a2*/ 	.short	(.L_167 - .L_166)
.L_166:
        /*00a4*/ 	.word	0x00000008
.L_167:


//--------------------- .nv.info._Z22merge_tiled_kernel_bugPiiS_iS_i --------------------------
	.section	.nv.info._Z22merge_tiled_kernel_bugPiiS_iS_i,"",@"SHT_CUDA_INFO"
	.sectionflags	@""
	.align	4


	//----- nvinfo : EIATTR_CUDA_API_VERSION
	.align		4
        /*0000*/ 	.byte	0x04, 0x37
        /*0002*/ 	.short	(.L_169 - .L_168)
.L_168:
        /*0004*/ 	.word	0x00000082


	//----- nvinfo : EIATTR_KPARAM_INFO
	.align		4
.L_169:
        /*0008*/ 	.byte	0x04, 0x17
        /*000a*/ 	.short	(.L_171 - .L_170)
.L_170:
        /*000c*/ 	.word	0x00000000
        /*0010*/ 	.short	0x0005
        /*0012*/ 	.short	0x0028
        /*0014*/ 	.byte	0x00, 0xf0, 0x11, 0x00


	//----- nvinfo : EIATTR_KPARAM_INFO
	.align		4
.L_171:
        /*0018*/ 	.byte	0x04, 0x17
        /*001a*/ 	.short	(.L_173 - .L_172)
.L_172:
        /*001c*/ 	.word	0x00000000
        /*0020*/ 	.short	0x0004
        /*0022*/ 	.short	0x0020
        /*0024*/ 	.byte	0x00, 0xf5, 0x21, 0x00


	//----- nvinfo : EIATTR_KPARAM_INFO
	.align		4
.L_173:
        /*0028*/ 	.byte	0x04, 0x17
        /*002a*/ 	.short	(.L_175 - .L_174)
.L_174:
        /*002c*/ 	.word	0x00000000
        /*0030*/ 	.short	0x0003
        /*0032*/ 	.short	0x0018
        /*0034*/ 	.byte	0x00, 0xf0, 0x11, 0x00


	//----- nvinfo : EIATTR_KPARAM_INFO
	.align		4
.L_175:
        /*0038*/ 	.byte	0x04, 0x17
        /*003a*/ 	.short	(.L_177 - .L_176)
.L_176:
        /*003c*/ 	.word	0x00000000
        /*0040*/ 	.short	0x0002
        /*0042*/ 	.short	0x0010
        /*0044*/ 	.byte	0x00, 0xf5, 0x21, 0x00


	//----- nvinfo : EIATTR_KPARAM_INFO
	.align		4
.L_177:
        /*0048*/ 	.byte	0x04, 0x17
        /*004a*/ 	.short	(.L_179 - .L_178)
.L_178:
        /*004c*/ 	.word	0x00000000
        /*0050*/ 	.short	0x0001
        /*0052*/ 	.short	0x0008
        /*0054*/ 	.byte	0x00, 0xf0, 0x11, 0x00


	//----- nvinfo : EIATTR_KPARAM_INFO
	.align		4
.L_179:
        /*0058*/ 	.byte	0x04, 0x17
        /*005a*/ 	.short	(.L_181 - .L_180)
.L_180:
        /*005c*/ 	.word	0x00000000
        /*0060*/ 	.short	0x0000
        /*0062*/ 	.short	0x0000
        /*0064*/ 	.byte	0x00, 0xf5, 0x21, 0x00


	//----- nvinfo : EIATTR_SPARSE_MMA_MASK
	.align		4
.L_181:
        /*0068*/ 	.byte	0x03, 0x50
        /*006a*/ 	.short	0x0000


	//----- nvinfo : EIATTR_MAXREG_COUNT
	.align		4
        /*006c*/ 	.byte	0x03, 0x1b
        /*006e*/ 	.short	0x00ff


	//----- nvinfo : EIATTR_NUM_BARRIERS
	.align		4
        /*0070*/ 	.byte	0x02, 0x4c
        /*0072*/ 	.byte	0x01
	.zero		1


	//----- nvinfo : EIATTR_MERCURY_ISA_VERSION
	.align		4
        /*0074*/ 	.byte	0x03, 0x5f
        /*0076*/ 	.short	0x0101


	//----- nvinfo : EIATTR_VRC_CTA_INIT_COUNT
	.align		4
        /*0078*/ 	.byte	0x02, 0x4a
	.zero		1
	.zero		1


	//----- nvinfo : EIATTR_EXIT_INSTR_OFFSETS
	.align		4
        /*007c*/ 	.byte	0x04, 0x1c
        /*007e*/ 	.short	(.L_183 - .L_182)


	//   ....[0]....
.L_182:
        /*0080*/ 	.word	0x00000b80


	//   ....[1]....
        /*0084*/ 	.word	0x00002950


	//----- nvinfo : EIATTR_CRS_STACK_SIZE
	.align		4
.L_183:
        /*0088*/ 	.byte	0x04, 0x1e
        /*008a*/ 	.short	(.L_185 - .L_184)
.L_184:
        /*008c*/ 	.word	0x00000000


	//----- nvinfo : EIATTR_CBANK_PARAM_SIZE
	.align		4
.L_185:
        /*0090*/ 	.byte	0x03, 0x19
        /*0092*/ 	.short	0x002c


	//----- nvinfo : EIATTR_PARAM_CBANK
	.align		4
        /*0094*/ 	.byte	0x04, 0x0a
        /*0096*/ 	.short	(.L_187 - .L_186)
	.align		4
.L_186:
        /*0098*/ 	.word	index@(.nv.constant0._Z22merge_tiled_kernel_bugPiiS_iS_i)
        /*009c*/ 	.short	0x0380
        /*009e*/ 	.short	0x002c


	//----- nvinfo : EIATTR_SW_WAR
	.align		4
.L_187:
        /*00a0*/ 	.byte	0x04, 0x36
        /*00a2*/ 	.short	(.L_189 - .L_188)
.L_188:
        /*00a4*/ 	.word	0x00000008
.L_189:


//--------------------- .nv.info._Z18merge_basic_kernelPiiS_iS_ --------------------------
	.section	.nv.info._Z18merge_basic_kernelPiiS_iS_,"",@"SHT_CUDA_INFO"
	.sectionflags	@""
	.align	4


	//----- nvinfo : EIATTR_CUDA_API_VERSION
	.align		4
        /*0000*/ 	.byte	0x04, 0x37
        /*0002*/ 	.short	(.L_191 - .L_190)
.L_190:
        /*0004*/ 	.word	0x00000082


	//----- nvinfo : EIATTR_KPARAM_INFO
	.align		4
.L_191:
        /*0008*/ 	.byte	0x04, 0x17
        /*000a*/ 	.short	(.L_193 - .L_192)
.L_192:
        /*000c*/ 	.word	0x00000000
        /*0010*/ 	.short	0x0004
        /*0012*/ 	.short	0x0020
        /*0014*/ 	.byte	0x00, 0xf5, 0x21, 0x00


	//----- nvinfo : EIATTR_KPARAM_INFO
	.align		4
.L_193:
        /*0018*/ 	.byte	0x04, 0x17
        /*001a*/ 	.short	(.L_195 - .L_194)
.L_194:
        /*001c*/ 	.word	0x00000000
        /*0020*/ 	.short	0x0003
        /*0022*/ 	.short	0x0018
        /*0024*/ 	.byte	0x00, 0xf0, 0x11, 0x00


	//----- nvinfo : EIATTR_KPARAM_INFO
	.align		4
.L_195:
        /*0028*/ 	.byte	0x04, 0x17
        /*002a*/ 	.short	(.L_197 - .L_196)
.L_196:
        /*002c*/ 	.word	0x00000000
        /*0030*/ 	.short	0x0002
        /*0032*/ 	.short	0x0010
        /*0034*/ 	.byte	0x00, 0xf5, 0x21, 0x00


	//----- nvinfo : EIATTR_KPARAM_INFO
	.align		4
.L_197:
        /*0038*/ 	.byte	0x04, 0x17
        /*003a*/ 	.short	(.L_199 - .L_198)
.L_198:
        /*003c*/ 	.word	0x00000000
        /*0040*/ 	.short	0x0001
        /*0042*/ 	.short	0x0008
        /*0044*/ 	.byte	0x00, 0xf0, 0x11, 0x00


	//----- nvinfo : EIATTR_KPARAM_INFO
	.align		4
.L_199:
        /*0048*/ 	.byte	0x04, 0x17
        /*004a*/ 	.short	(.L_201 - .L_200)
.L_200:
        /*004c*/ 	.word	0x00000000
        /*0050*/ 	.short	0x0000
        /*0052*/ 	.short	0x0000
        /*0054*/ 	.byte	0x00, 0xf5, 0x21, 0x00


	//----- nvinfo : EIATTR_SPARSE_MMA_MASK
	.align		4
.L_201:
        /*0058*/ 	.byte	0x03, 0x50
        /*005a*/ 	.short	0x0000


	//----- nvinfo : EIATTR_MAXREG_COUNT
	.align		4
        /*005c*/ 	.byte	0x03, 0x1b
        /*005e*/ 	.short	0x00ff


	//----- nvinfo : EIATTR_MERCURY_ISA_VERSION
	.align		4
        /*0060*/ 	.byte	0x03, 0x5f
        /*0062*/ 	.short	0x0101


	//----- nvinfo : EIATTR_VRC_CTA_INIT_COUNT
	.align		4
        /*0064*/ 	.byte	0x02, 0x4a
	.zero		1
	.zero		1


	//----- nvinfo : EIATTR_EXIT_INSTR_OFFSETS
	.align		4
        /*0068*/ 	.byte	0x04, 0x1c
        /*006a*/ 	.short	(.L_203 - .L_202)


	//   ....[0]....
.L_202:
        /*006c*/ 	.word	0x00000c30


	//   ....[1]....
        /*0070*/ 	.word	0x00000e50


	//   ....[2]....
        /*0074*/ 	.word	0x00001450


	//   ....[3]....
        /*0078*/ 	.word	0x000014f0


	//   ....[4]....
        /*007c*/ 	.word	0x00001510


	//   ....[5]....
        /*0080*/ 	.word	0x00001720


	//   ....[6]....
        /*0084*/ 	.word	0x00001d40


	//   ....[7]....
        /*0088*/ 	.word	0x00001de0


	//----- nvinfo : EIATTR_CRS_STACK_SIZE
	.align		4
.L_203:
        /*008c*/ 	.byte	0x04, 0x1e
        /*008e*/ 	.short	(.L_205 - .L_204)
.L_204:
        /*0090*/ 	.word	0x00000000


	//----- nvinfo : EIATTR_CBANK_PARAM_SIZE
	.align		4
.L_205:
        /*0094*/ 	.byte	0x03, 0x19
        /*0096*/ 	.short	0x0028


	//----- nvinfo : EIATTR_PARAM_CBANK
	.align		4
        /*0098*/ 	.byte	0x04, 0x0a
        /*009a*/ 	.short	(.L_207 - .L_206)
	.align		4
.L_206:
        /*009c*/ 	.word	index@(.nv.constant0._Z18merge_basic_kernelPiiS_iS_)
        /*00a0*/ 	.short	0x0380
        /*00a2*/ 	.short	0x0028


	//----- nvinfo : EIATTR_SW_WAR
	.align		4
.L_207:
        /*00a4*/ 	.byte	0x04, 0x36
        /*00a6*/ 	.short	(.L_209 - .L_208)
.L_208:
        /*00a8*/ 	.word	0x00000008
.L_209:


//--------------------- .nv.callgraph             --------------------------
	.section	.nv.callgraph,"",@"SHT_CUDA_CALLGRAPH"
	.align	4
	.sectionentsize	8
	.align		4
        /*0000*/ 	.word	0x00000000
	.align		4
        /*0004*/ 	.word	0xffffffff
	.align		4
        /*0008*/ 	.word	0x00000000
	.align		4
        /*000c*/ 	.word	0xfffffffe
	.align		4
        /*0010*/ 	.word	0x00000000
	.align		4
        /*0014*/ 	.word	0xfffffffd
	.align		4
        /*0018*/ 	.word	0x00000000
	.align		4
        /*001c*/ 	.word	0xfffffffc


//--------------------- .text._Z32merge_circular_buffer_kernel_bugPiiS_iS_i --------------------------
	.section	.text._Z32merge_circular_buffer_kernel_bugPiiS_iS_i,"ax",@progbits
	.align	128
        .global         _Z32merge_circular_buffer_kernel_bugPiiS_iS_i
        .type           _Z32merge_circular_buffer_kernel_bugPiiS_iS_i,@function
        .size           _Z32merge_circular_buffer_kernel_bugPiiS_iS_i,(.L_x_370 - _Z32merge_circular_buffer_kernel_bugPiiS_iS_i)
        .other          _Z32merge_circular_buffer_kernel_bugPiiS_iS_i,@"STO_CUDA_ENTRY STV_DEFAULT"
_Z32merge_circular_buffer_kernel_bugPiiS_iS_i:
.text._Z32merge_circular_buffer_kernel_bugPiiS_iS_i:
[----:B------:R-:W-:Y:S01]  /*0000*/  LDC R1, c[0x0][0x37c] ;  /* 0x0000df00ff017b82 */ /* 0x000fe20000000800 */
[----:B------:R-:W0:Y:S01]  /*0010*/  LDCU UR4, c[0x0][0x370] ;  /* 0x00006e00ff0477ac */ /* 0x000e220008000800 */
[----:B------:R-:W-:-:S06]  /*0020*/  IMAD.MOV.U32 R2, RZ, RZ, 0x1 ;  /* 0x00000001ff027424 */ /* 0x000fcc00078e00ff */
[----:B------:R-:W1:Y:S01]  /*0030*/  S2UR UR8, SR_CTAID.X ;  /* 0x00000000000879c3 */ /* 0x000e620000002500 */
[----:B------:R-:W2:Y:S01]  /*0040*/  LDCU UR5, c[0x0][0x388] ;  /* 0x00007100ff0577ac */ /* 0x000ea20008000800 */
[----:B0-----:R-:W0:Y:S01]  /*0050*/  I2F.F64.U32 R6, UR4 ;  /* 0x0000000400067d12 */ /* 0x001e220008201800 */
[----:B------:R-:W2:Y:S07]  /*0060*/  LDCU UR4, c[0x0][0x398] ;  /* 0x00007300ff0477ac */ /* 0x000eae0008000800 */
[----:B0-----:R-:W0:Y:S01]  /*0070*/  MUFU.RCP64H R3, R7 ;  /* 0x0000000700037308 */ /* 0x001e220000001800 */
[----:B--2---:R-:W-:Y:S01]  /*0080*/  UIADD3 UR4, UPT, UPT, UR4, UR5, URZ ;  /* 0x0000000504047290 */ /* 0x004fe2000fffe0ff */
[----:B0-----:R-:W-:-:S08]  /*0090*/  DFMA R4, -R6, R2, 1 ;  /* 0x3ff000000604742b */ /* 0x001fd00000000102 */
[----:B------:R-:W-:-:S08]  /*00a0*/  DFMA R4, R4, R4, R4 ;  /* 0x000000040404722b */ /* 0x000fd00000000004 */
[----:B------:R-:W-:Y:S02]  /*00b0*/  DFMA R2, R2, R4, R2 ;  /* 0x000000040202722b */ /* 0x000fe40000000002 */
[----:B------:R-:W0:Y:S06]  /*00c0*/  I2F.F64 R4, UR4 ;  /* 0x0000000400047d12 */ /* 0x000e2c0008201c00 */
[----:B------:R-:W-:-:S08]  /*00d0*/  DFMA R8, -R6, R2, 1 ;  /* 0x3ff000000608742b */ /* 0x000fd00000000102 */
[----:B------:R-:W-:Y:S01]  /*00e0*/  DFMA R2, R2, R8, R2 ;  /* 0x000000080202722b */ /* 0x000fe20000000002 */
[----:B0-----:R-:W-:-:S07]  /*00f0*/  FSETP.GEU.AND P1, PT, |R5|, 6.5827683646048100446e-37, PT ;  /* 0x036000000500780b */ /* 0x001fce0003f2e200 */
[----:B------:R-:W-:-:S08]  /*0100*/  DMUL R8, R4, R2 ;  /* 0x0000000204087228 */ /* 0x000fd00000000000 */
[----:B------:R-:W-:-:S08]  /*0110*/  DFMA R10, -R6, R8, R4 ;  /* 0x00000008060a722b */ /* 0x000fd00000000104 */
[----:B------:R-:W-:Y:S01]  /*0120*/  DFMA R2, R2, R10, R8 ;  /* 0x0000000a0202722b */ /* 0x000fe20000000008 */
[----:B-1----:R-:W0:Y:S09]  /*0130*/  I2F.F64.U32 R8, UR8 ;  /* 0x0000000800087d12 */ /* 0x002e320008201800 */
[----:B------:R-:W-:-:S05]  /*0140*/  FFMA R0, RZ, R7, R3 ;  /* 0x00000007ff007223 */ /* 0x000fca0000000003 */
[----:B------:R-:W-:-:S13]  /*0150*/  FSETP.GT.AND P0, PT, |R0|, 1.469367938527859385e-39, PT ;  /* 0x001000000000780b */ /* 0x000fda0003f04200 */
[----:B0-----:R-:W-:Y:S05]  /*0160*/  @P0 BRA P1, `(.L_x_0) ;  /* 0x0000000000180947 */ /* 0x001fea0000800000 */
[----:B------:R-:W-:Y:S01]  /*0170*/  IMAD.MOV.U32 R11, RZ, RZ, R4 ;  /* 0x000000ffff0b7224 */ /* 0x000fe200078e0004 */
[----:B------:R-:W-:Y:S01]  /*0180*/  MOV R20, 0x1d0 ;  /* 0x000001d000147802 */ /* 0x000fe20000000f00 */
[----:B------:R-:W-:Y:S02]  /*0190*/  IMAD.MOV.U32 R14, RZ, RZ, R5 ;  /* 0x000000ffff0e7224 */ /* 0x000fe400078e0005 */
[----:B------:R-:W-:Y:S02]  /*01a0*/  IMAD.MOV.U32 R4, RZ, RZ, R6 ;  /* 0x000000ffff047224 */ /* 0x000fe400078e0006 */
[----:B------:R-:W-:-:S07]  /*01b0*/  IMAD.MOV.U32 R5, RZ, RZ, R7 ;  /* 0x000000ffff057224 */ /* 0x000fce00078e0007 */
[----:B------:R-:W-:Y:S05]  /*01c0*/  CALL.REL.NOINC `($__internal_0_$__cuda_sm20_div_rn_f64_full) ;  /* 0x00000040003c7944 */ /* 0x000fea0003c00000 */
.L_x_0:
[----:B------:R-:W0:Y:S01]  /*01d0*/  S2R R13, SR_TID.X ;  /* 0x00000000000d7919 */ /* 0x000e220000002100 */
[----:B------:R-:W1:Y:S01]  /*01e0*/  FRND.F64.CEIL R4, R2 ;  /* 0x0000000200047313 */ /* 0x000e620000309800 */
[----:B------:R-:W2:Y:S01]  /*01f0*/  S2UR UR6, SR_CgaCtaId ;  /* 0x00000000000679c3 */ /* 0x000ea20000008800 */
[----:B------:R-:W3:Y:S01]  /*0200*/  LDCU UR7, c[0x0][0x3a8] ;  /* 0x00007500ff0777ac */ /* 0x000ee20008000800 */
[----:B------:R-:W-:Y:S01]  /*0210*/  BSSY.RECONVERGENT B0, `(.L_x_1) ;  /* 0x0000076000007945 */ /* 0x000fe20003800200 */
[----:B------:R-:W-:Y:S01]  /*0220*/  UMOV UR5, 0x400 ;  /* 0x0000040000057882 */ /* 0x000fe20000000000 */
[----:B------:R-:W4:Y:S03]  /*0230*/  LDCU.64 UR10, c[0x0][0x358] ;  /* 0x00006b00ff0a77ac */ /* 0x000f260008000a00 */
[----:B------:R-:W5:Y:S01]  /*0240*/  F2I.F64.CEIL R6, R2 ;  /* 0x0000000200067311 */ /* 0x000f620000309100 */
[----:B-1----:R-:W-:-:S07]  /*0250*/  DMUL R4, R8, R4 ;  /* 0x0000000408047228 */ /* 0x002fce0000000000 */
[----:B------:R1:W1:Y:S01]  /*0260*/  F2I.F64.TRUNC R0, R4 ;  /* 0x0000000400007311 */ /* 0x000262000030d100 */
[----:B-----5:R-:W-:Y:S01]  /*0270*/  IMAD R9, R6, UR8, R6 ;  /* 0x0000000806097c24 */ /* 0x020fe2000f8e0206 */
[----:B--2---:R-:W-:-:S04]  /*0280*/  ULEA UR5, UR6, UR5, 0x18 ;  /* 0x0000000506057291 */ /* 0x004fc8000f8ec0ff */
[----:B------:R-:W-:Y:S01]  /*0290*/  VIMNMX.U32 R9, PT, PT, R9, UR4, PT ;  /* 0x0000000409097c48 */ /* 0x000fe2000bfe0000 */
[----:B---3--:R-:W-:Y:S01]  /*02a0*/  ULEA UR6, UR7, UR5, 0x2 ;  /* 0x0000000507067291 */ /* 0x008fe2000f8e10ff */
[----:B0-----:R-:W-:-:S13]  /*02b0*/  ISETP.NE.AND P0, PT, R13, RZ, PT ;  /* 0x000000ff0d00720c */ /* 0x001fda0003f05270 */
[----:B-1--4-:R-:W-:Y:S05]  /*02c0*/  @P0 BRA `(.L_x_2) ;  /* 0x0000000400a80947 */ /* 0x012fea0003800000 */
[----:B------:R-:W0:Y:S01]  /*02d0*/  LDCU UR5, c[0x0][0x398] ;  /* 0x00007300ff0577ac */ /* 0x000e220008000800 */
[----:B------:R-:W1:Y:S01]  /*02e0*/  LDC R18, c[0x0][0x388] ;  /* 0x0000e200ff127b82 */ /* 0x000e620000000800 */
[----:B------:R-:W2:Y:S07]  /*02f0*/  LDCU UR4, c[0x0][0x388] ;  /* 0x00007100ff0477ac */ /* 0x000eae0008000800 */
[----:B------:R-:W3:Y:S08]  /*0300*/  LDC R6, c[0x0][0x398] ;  /* 0x0000e600ff067b82 */ /* 0x000ef00000000800 */
[----:B------:R-:W4:Y:S01]  /*0310*/  LDC.64 R2, c[0x0][0x380] ;  /* 0x0000e000ff027b82 */ /* 0x000f220000000a00 */
[C---:B0-----:R-:W-:Y:S01]  /*0320*/  VIADD R7, R0.reuse, -UR5 ;  /* 0x8000000500077c36 */ /* 0x041fe20008000000 */
[C---:B------:R-:W-:Y:S01]  /*0330*/  ISETP.GE.AND P0, PT, R0.reuse, UR5, PT ;  /* 0x0000000500007c0c */ /* 0x040fe2000bf06270 */
[C---:B--2---:R-:W-:Y:S01]  /*0340*/  VIADD R8, R0.reuse, -UR4 ;  /* 0x8000000400087c36 */ /* 0x044fe20008000000 */
[----:B------:R-:W-:-:S04]  /*0350*/  VIMNMX R17, PT, PT, R0, UR4, PT ;  /* 0x0000000400117c48 */ /* 0x000fc8000bfe0100 */
[----:B------:R-:W0:Y:S01]  /*0360*/  LDC.64 R4, c[0x0][0x390] ;  /* 0x0000e400ff047b82 */ /* 0x000e220000000a00 */
[C---:B------:R-:W-:Y:S02]  /*0370*/  ISETP.GE.AND P1, PT, R0.reuse, UR4, PT ;  /* 0x0000000400007c0c */ /* 0x040fe4000bf26270 */
[----:B------:R-:W-:Y:S01]  /*0380*/  SEL R12, R7, RZ, P0 ;  /* 0x000000ff070c7207 */ /* 0x000fe20000000000 */
[----:B------:R-:W-:Y:S01]  /*0390*/  IMAD.IADD R7, R0, 0x1, -R17 ;  /* 0x0000000100077824 */ /* 0x000fe200078e0a11 */
[----:B------:R-:W-:-:S09]  /*03a0*/  SEL R8, R8, RZ, P1 ;  /* 0x000000ff08087207 */ /* 0x000fd20000800000 */
.L_x_5:
[----:B---3--:R-:W-:Y:S01]  /*03b0*/  ISETP.GE.AND P0, PT, R7, R6, PT ;  /* 0x000000060700720c */ /* 0x008fe20003f06270 */
[----:B------:R-:W-:Y:S02]  /*03c0*/  IMAD.MOV.U32 R19, RZ, RZ, R17 ;  /* 0x000000ffff137224 */ /* 0x000fe400078e0011 */
[----:B------:R-:W-:Y:S01]  /*03d0*/  IMAD.MOV.U32 R21, RZ, RZ, R7 ;  /* 0x000000ffff157224 */ /* 0x000fe200078e0007 */
[----:B------:R-:W-:-:S13]  /*03e0*/  ISETP.LT.OR P0, PT, R17, 0x1, P0 ;  /* 0x000000011100780c */ /* 0x000fda0000701670 */
[----:B------:R-:W-:Y:S05]  /*03f0*/  @P0 BRA `(.L_x_3) ;  /* 0x0000000000340947 */ /* 0x000fea0003800000 */
[----:B------:R-:W-:Y:S02]  /*0400*/  VIADD R11, R17, 0xffffffff ;  /* 0xffffffff110b7836 */ /* 0x000fe40000000000 */
[----:B0-----:R-:W-:-:S04]  /*0410*/  IMAD.WIDE R14, R7, 0x4, R4 ;  /* 0x00000004070e7825 */ /* 0x001fc800078e0204 */
[----:B----4-:R-:W-:Y:S02]  /*0420*/  IMAD.WIDE.U32 R10, R11, 0x4, R2 ;  /* 0x000000040b0a7825 */ /* 0x010fe400078e0002 */
[----:B------:R-:W2:Y:S04]  /*0430*/  LDG.E R15, desc[UR10][R14.64] ;  /* 0x0000000a0e0f7981 */ /* 0x000ea8000c1e1900 */
[----:B------:R-:W2:Y:S02]  /*0440*/  LDG.E R10, desc[UR10][R10.64] ;  /* 0x0000000a0a0a7981 */ /* 0x000ea4000c1e1900 */
[----:B--2---:R-:W-:-:S13]  /*0450*/  ISETP.GT.AND P1, PT, R10, R15, PT ;  /* 0x0000000f0a00720c */ /* 0x004fda0003f24270 */
[----:B------:R-:W-:Y:S01]  /*0460*/  @P1 IADD3 R16, PT, PT, R17, 0x1, -R12 ;  /* 0x0000000111101810 */ /* 0x000fe20007ffe80c */
[----:B------:R-:W-:Y:S01]  /*0470*/  @P1 IMAD.MOV.U32 R8, RZ, RZ, R21 ;  /* 0x000000ffff081224 */ /* 0x000fe200078e0015 */
[----:B------:R-:W-:Y:S02]  /*0480*/  @P1 PLOP3.LUT P0, PT, PT, PT, PT, 0x8, 0x80 ;  /* 0x000000000080181c */ /* 0x000fe40003f0e170 */
[----:B------:R-:W-:-:S04]  /*0490*/  @P1 SHF.R.S32.HI R16, RZ, 0x1, R16 ;  /* 0x00000001ff101819 */ /* 0x000fc80000011410 */
[----:B------:R-:W-:Y:S01]  /*04a0*/  @P1 IADD3 R7, PT, PT, R7, R16, RZ ;  /* 0x0000001007071210 */ /* 0x000fe20007ffe0ff */
[----:B------:R-:W-:Y:S01]  /*04b0*/  @P1 IMAD.IADD R17, R17, 0x1, -R16 ;  /* 0x0000000111111824 */ /* 0x000fe200078e0a10 */
[----:B------:R-:W-:Y:S06]  /*04c0*/  @P1 BRA `(.L_x_4) ;  /* 0x0000000000481947 */ /* 0x000fec0003800000 */
.L_x_3:
[----:B-1----:R-:W-:Y:S02]  /*04d0*/  ISETP.GE.AND P1, PT, R17, R18, PT ;  /* 0x000000121100720c */ /* 0x002fe40003f26270 */
[----:B------:R-:W-:Y:S02]  /*04e0*/  PLOP3.LUT P0, PT, PT, PT, PT, 0x80, 0x8 ;  /* 0x000000000008781c */ /* 0x000fe40003f0f070 */
[----:B------:R-:W-:-:S13]  /*04f0*/  ISETP.LT.OR P1, PT, R7, 0x1, P1 ;  /* 0x000000010700780c */ /* 0x000fda0000f21670 */
[----:B------:R-:W-:Y:S05]  /*0500*/  @P1 BRA `(.L_x_4) ;  /* 0x0000000000381947 */ /* 0x000fea0003800000 */
[----:B------:R-:W-:Y:S02]  /*0510*/  VIADD R11, R21, 0xffffffff ;  /* 0xffffffff150b7836 */ /* 0x000fe40000000000 */
[----:B----4-:R-:W-:-:S04]  /*0520*/  IMAD.WIDE R14, R19, 0x4, R2 ;  /* 0x00000004130e7825 */ /* 0x010fc800078e0202 */
[----:B0-----:R-:W-:Y:S02]  /*0530*/  IMAD.WIDE.U32 R10, R11, 0x4, R4 ;  /* 0x000000040b0a7825 */ /* 0x001fe400078e0004 */
[----:B------:R-:W2:Y:S04]  /*0540*/  LDG.E R15, desc[UR10][R14.64] ;  /* 0x0000000a0e0f7981 */ /* 0x000ea8000c1e1900 */
[----:B------:R-:W2:Y:S01]  /*0550*/  LDG.E R10, desc[UR10][R10.64] ;  /* 0x0000000a0a0a7981 */ /* 0x000ea2000c1e1900 */
[----:B------:R-:W-:Y:S02]  /*0560*/  IMAD.MOV.U32 R7, RZ, RZ, R21 ;  /* 0x000000ffff077224 */ /* 0x000fe400078e0015 */
[----:B------:R-:W-:Y:S01]  /*0570*/  IMAD.MOV.U32 R17, RZ, RZ, R19 ;  /* 0x000000ffff117224 */ /* 0x000fe200078e0013 */
[----:B--2---:R-:W-:-:S13]  /*0580*/  ISETP.GE.AND P1, PT, R10, R15, PT ;  /* 0x0000000f0a00720c */ /* 0x004fda0003f26270 */
[----:B------:R-:W-:Y:S01]  /*0590*/  @P1 IADD3 R16, PT, PT, R21, 0x1, -R8 ;  /* 0x0000000115101810 */ /* 0x000fe20007ffe808 */
[----:B------:R-:W-:Y:S01]  /*05a0*/  @P1 IMAD.MOV.U32 R12, RZ, RZ, R19 ;  /* 0x000000ffff0c1224 */ /* 0x000fe200078e0013 */
[----:B------:R-:W-:Y:S02]  /*05b0*/  @P1 PLOP3.LUT P0, PT, PT, PT, PT, 0x8, 0x80 ;  /* 0x000000000080181c */ /* 0x000fe40003f0e170 */
[----:B------:R-:W-:-:S05]  /*05c0*/  @P1 SHF.R.S32.HI R16, RZ, 0x1, R16 ;  /* 0x00000001ff101819 */ /* 0x000fca0000011410 */
[--C-:B------:R-:W-:Y:S02]  /*05d0*/  @P1 IMAD.IADD R7, R21, 0x1, -R16.reuse ;  /* 0x0000000115071824 */ /* 0x100fe400078e0a10 */
[----:B------:R-:W-:-:S07]  /*05e0*/  @P1 IMAD.IADD R17, R19, 0x1, R16 ;  /* 0x0000000113111824 */ /* 0x000fce00078e0210 */
.L_x_4:
[----:B------:R-:W-:Y:S05]  /*05f0*/  @!P0 BRA `(.L_x_5) ;  /* 0xfffffffc006c8947 */ /* 0x000fea000383ffff */
[----:B------:R-:W2:Y:S01]  /*0600*/  S2UR UR5, SR_CgaCtaId ;  /* 0x00000000000579c3 */ /* 0x000ea20000008800 */
[----:B------:R-:W-:Y:S01]  /*0610*/  UMOV UR4, 0x400 ;  /* 0x0000040000047882 */ /* 0x000fe20000000000 */
[C---:B------:R-:W-:Y:S01]  /*0620*/  ISETP.GE.AND P0, PT, R9.reuse, R6, PT ;  /* 0x000000060900720c */ /* 0x040fe20003f06270 */
[----:B------:R-:W-:-:S05]  /*0630*/  IMAD.IADD R6, R9, 0x1, -R6 ;  /* 0x0000000109067824 */ /* 0x000fca00078e0a06 */
[----:B------:R-:W3:Y:S01]  /*0640*/  LDC R23, c[0x0][0x388] ;  /* 0x0000e200ff177b82 */ /* 0x000ee20000000800 */
[----:B------:R-:W-:-:S07]  /*0650*/  SEL R19, R6, RZ, P0 ;  /* 0x000000ff06137207 */ /* 0x000fce0000000000 */
[----:B------:R-:W1:Y:S01]  /*0660*/  LDC R16, c[0x0][0x398] ;  /* 0x0000e600ff107b82 */ /* 0x000e620000000800 */
[----:B--2---:R-:W-:-:S07]  /*0670*/  ULEA UR4, UR5, UR4, 0x18 ;  /* 0x0000000405047291 */ /* 0x004fce000f8ec0ff */
[----:B----4-:R-:W2:Y:S01]  /*0680*/  LDC.64 R2, c[0x0][0x380] ;  /* 0x0000e000ff027b82 */ /* 0x010ea20000000a00 */
[----:B------:R-:W4:Y:S01]  /*0690*/  LDCU UR5, c[0x0][0x388] ;  /* 0x00007100ff0577ac */ /* 0x000f220008000800 */
[----:B------:R1:W-:Y:S06]  /*06a0*/  STS [UR4], R17 ;  /* 0x00000011ff007988 */ /* 0x0003ec0008000804 */
[----:B0-----:R-:W0:Y:S01]  /*06b0*/  LDC.64 R4, c[0x0][0x390] ;  /* 0x0000e400ff047b82 */ /* 0x001e220000000a00 */
[C---:B----4-:R-:W-:Y:S01]  /*06c0*/  VIADD R7, R9.reuse, -UR5 ;  /* 0x8000000509077c36 */ /* 0x050fe20008000000 */
[----:B------:R-:W-:-:S02]  /*06d0*/  VIMNMX R8, PT, PT, R9, UR5, PT ;  /* 0x0000000509087c48 */ /* 0x000fc4000bfe0100 */
[----:B------:R-:W-:-:S03]  /*06e0*/  ISETP.GE.AND P1, PT, R9, UR5, PT ;  /* 0x0000000509007c0c */ /* 0x000fc6000bf26270 */
[----:B------:R-:W-:Y:S01]  /*06f0*/  IMAD.IADD R15, R9, 0x1, -R8 ;  /* 0x00000001090f7824 */ /* 0x000fe200078e0a08 */
[----:B---3--:R-:W-:-:S09]  /*0700*/  SEL R12, R7, RZ, P1 ;  /* 0x000000ff070c7207 */ /* 0x008fd20000800000 */
.L_x_8:
[----:B-1----:R-:W-:Y:S01]  /*0710*/  ISETP.GE.AND P0, PT, R15, R16, PT ;  /* 0x000000100f00720c */ /* 0x002fe20003f06270 */
[----:B------:R-:W-:Y:S01]  /*0720*/  IMAD.MOV.U32 R17, RZ, RZ, R8 ;  /* 0x000000ffff117224 */ /* 0x000fe200078e0008 */
[----:B------:R-:W-:Y:S02]  /*0730*/  MOV R21, R15 ;  /* 0x0000000f00157202 */ /* 0x000fe40000000f00 */
[----:B------:R-:W-:-:S13]  /*0740*/  ISETP.LT.OR P0, PT, R8, 0x1, P0 ;  /* 0x000000010800780c */ /* 0x000fda0000701670 */
[----:B------:R-:W-:Y:S05]  /*0750*/  @P0 BRA `(.L_x_6) ;  /* 0x0000000000340947 */ /* 0x000fea0003800000 */
[----:B------:R-:W-:Y:S02]  /*0760*/  VIADD R7, R8, 0xffffffff ;  /* 0xffffffff08077836 */ /* 0x000fe40000000000 */
[----:B0-----:R-:W-:-:S04]  /*0770*/  IMAD.WIDE R10, R15, 0x4, R4 ;  /* 0x000000040f0a7825 */ /* 0x001fc800078e0204 */
[----:B--2---:R-:W-:Y:S02]  /*0780*/  IMAD.WIDE.U32 R6, R7, 0x4, R2 ;  /* 0x0000000407067825 */ /* 0x004fe400078e0002 */
[----:B------:R-:W2:Y:S04]  /*0790*/  LDG.E R11, desc[UR10][R10.64] ;  /* 0x0000000a0a0b7981 */ /* 0x000ea8000c1e1900 */
[----:B------:R-:W2:Y:S02]  /*07a0*/  LDG.E R6, desc[UR10][R6.64] ;  /* 0x0000000a06067981 */ /* 0x000ea4000c1e1900 */
[----:B--2---:R-:W-:-:S13]  /*07b0*/  ISETP.GT.AND P1, PT, R6, R11, PT ;  /* 0x0000000b0600720c */ /* 0x004fda0003f24270 */
[----:B------:R-:W-:Y:S01]  /*07c0*/  @P1 IADD3 R14, PT, PT, R8, 0x1, -R19 ;  /* 0x00000001080e1810 */ /* 0x000fe20007ffe813 */
[----:B------:R-:W-:Y:S01]  /*07d0*/  @P1 IMAD.MOV.U32 R12, RZ, RZ, R21 ;  /* 0x000000ffff0c1224 */ /* 0x000fe200078e0015 */
[----:B------:R-:W-:Y:S02]  /*07e0*/  @P1 PLOP3.LUT P0, PT, PT, PT, PT, 0x8, 0x80 ;  /* 0x000000000080181c */ /* 0x000fe40003f0e170 */
[----:B------:R-:W-:-:S05]  /*07f0*/  @P1 SHF.R.S32.HI R14, RZ, 0x1, R14 ;  /* 0x00000001ff0e1819 */ /* 0x000fca000001140e */
[--C-:B------:R-:W-:Y:S02]  /*0800*/  @P1 IMAD.IADD R8, R8, 0x1, -R14.reuse ;  /* 0x0000000108081824 */ /* 0x100fe400078e0a0e */
[----:B------:R-:W-:Y:S01]  /*0810*/  @P1 IMAD.IADD R15, R15, 0x1, R14 ;  /* 0x000000010f0f1824 */ /* 0x000fe200078e020e */
[----:B------:R-:W-:Y:S06]  /*0820*/  @P1 BRA `(.L_x_7) ;  /* 0x0000000000481947 */ /* 0x000fec0003800000 */
.L_x_6:
[----:B------:R-:W-:Y:S02]  /*0830*/  ISETP.GE.AND P1, PT, R8, R23, PT ;  /* 0x000000170800720c */ /* 0x000fe40003f26270 */
[----:B------:R-:W-:Y:S02]  /*0840*/  PLOP3.LUT P0, PT, PT, PT, PT, 0x80, 0x8 ;  /* 0x000000000008781c */ /* 0x000fe40003f0f070 */
[----:B------:R-:W-:-:S13]  /*0850*/  ISETP.LT.OR P1, PT, R15, 0x1, P1 ;  /* 0x000000010f00780c */ /* 0x000fda0000f21670 */
[----:B------:R-:W-:Y:S05]  /*0860*/  @P1 BRA `(.L_x_7) ;  /* 0x0000000000381947 */ /* 0x000fea0003800000 */
[----:B------:R-:W-:Y:S02]  /*0870*/  VIADD R7, R21, 0xffffffff ;  /* 0xffffffff15077836 */ /* 0x000fe40000000000 */
[----:B--2---:R-:W-:-:S04]  /*0880*/  IMAD.WIDE R10, R17, 0x4, R2 ;  /* 0x00000004110a7825 */ /* 0x004fc800078e0202 */
[----:B0-----:R-:W-:Y:S02]  /*0890*/  IMAD.WIDE.U32 R6, R7, 0x4, R4 ;  /* 0x0000000407067825 */ /* 0x001fe400078e0004 */
[----:B------:R-:W2:Y:S04]  /*08a0*/  LDG.E R11, desc[UR10][R10.64] ;  /* 0x0000000a0a0b7981 */ /* 0x000ea8000c1e1900 */
[----:B------:R-:W2:Y:S01]  /*08b0*/  LDG.E R6, desc[UR10][R6.64] ;  /* 0x0000000a06067981 */ /* 0x000ea2000c1e1900 */
[----:B------:R-:W-:Y:S01]  /*08c0*/  IMAD.MOV.U32 R15, RZ, RZ, R21 ;  /* 0x000000ffff0f7224 */ /* 0x000fe200078e0015 */
[----:B--2---:R-:W-:-:S13]  /*08d0*/  ISETP.GE.AND P1, PT, R6, R11, PT ;  /* 0x0000000b0600720c */ /* 0x004fda0003f26270 */
[----:B------:R-:W-:Y:S01]  /*08e0*/  @P1 IADD3 R8, PT, PT, R21, 0x1, -R12 ;  /* 0x0000000115081810 */ /* 0x000fe20007ffe80c */
[--C-:B------:R-:W-:Y:S01]  /*08f0*/  @P1 IMAD.MOV.U32 R19, RZ, RZ, R17.reuse ;  /* 0x000000ffff131224 */ /* 0x100fe200078e0011 */
[----:B------:R-:W-:Y:S02]  /*0900*/  @P1 PLOP3.LUT P0, PT, PT, PT, PT, 0x8, 0x80 ;  /* 0x000000000080181c */ /* 0x000fe40003f0e170 */
[----:B------:R-:W-:Y:S01]  /*0910*/  @P1 SHF.R.S32.HI R14, RZ, 0x1, R8 ;  /* 0x00000001ff0e1819 */ /* 0x000fe20000011408 */
[----:B------:R-:W-:-:S04]  /*0920*/  IMAD.MOV.U32 R8, RZ, RZ, R17 ;  /* 0x000000ffff087224 */ /* 0x000fc800078e0011 */
[--C-:B------:R-:W-:Y:S02]  /*0930*/  @P1 IMAD.IADD R15, R21, 0x1, -R14.reuse ;  /* 0x00000001150f1824 */ /* 0x100fe400078e0a0e */
[----:B------:R-:W-:-:S07]  /*0940*/  @P1 IMAD.IADD R8, R17, 0x1, R14 ;  /* 0x0000000111081824 */ /* 0x000fce00078e020e */
.L_x_7:
[----:B------:R-:W-:Y:S05]  /*0950*/  @!P0 BRA `(.L_x_8) ;  /* 0xfffffffc006c8947 */ /* 0x000fea000383ffff */
[----:B------:R1:W-:Y:S02]  /*0960*/  STS [UR6], R8 ;  /* 0x00000008ff007988 */ /* 0x0003e40008000806 */
.L_x_2:
[----:B------:R-:W-:Y:S05]  /*0970*/  BSYNC.RECONVERGENT B0 ;  /* 0x0000000000007941 */ /* 0x000fea0003800200 */
.L_x_1:
[----:B------:R-:W0:Y:S01]  /*0980*/  LDCU UR4, c[0x0][0x3a8] ;  /* 0x00007500ff0477ac */ /* 0x000e220008000800 */
[----:B--2---:R-:W-:Y:S01]  /*0990*/  IMAD.MOV.U32 R2, RZ, RZ, 0x1 ;  /* 0x00000001ff027424 */ /* 0x004fe200078e00ff */
[----:B------:R-:W2:Y:S08]  /*09a0*/  S2UR UR5, SR_CgaCtaId ;  /* 0x00000000000579c3 */ /* 0x000eb00000008800 */
[----:B------:R-:W-:Y:S01]  /*09b0*/  BAR.SYNC.DEFER_BLOCKING 0x0 ;  /* 0x0000000000007b1d */ /* 0x000fe20000010000 */
[----:B-1----:R-:W-:-:S05]  /*09c0*/  IADD3 R8, PT, PT, -R0, R9, RZ ;  /* 0x0000000900087210 */ /* 0x002fca0007ffe1ff */
[----:B0-----:R-:W0:Y:S01]  /*09d0*/  I2F.F64 R4, UR4 ;  /* 0x0000000400047d12 */ /* 0x001e220008201c00 */
[----:B------:R-:W-:Y:S02]  /*09e0*/  UMOV UR4, 0x400 ;  /* 0x0000040000047882 */ /* 0x000fe40000000000 */
[----:B--2---:R-:W-:Y:S01]  /*09f0*/  ULEA UR4, UR5, UR4, 0x18 ;  /* 0x0000000405047291 */ /* 0x004fe2000f8ec0ff */
[----:B------:R-:W-:Y:S04]  /*0a00*/  LDS R17, [UR6] ;  /* 0x00000006ff117984 */ /* 0x000fe80008000800 */
[----:B0-----:R-:W0:Y:S04]  /*0a10*/  MUFU.RCP64H R3, R5 ;  /* 0x0000000500037308 */ /* 0x001e280000001800 */
[----:B------:R-:W1:Y:S01]  /*0a20*/  LDS R12, [UR4] ;  /* 0x00000004ff0c7984 */ /* 0x000e620008000800 */
[----:B0-----:R-:W-:-:S08]  /*0a30*/  DFMA R6, -R4, R2, 1 ;  /* 0x3ff000000406742b */ /* 0x001fd00000000102 */
[----:B------:R-:W-:-:S08]  /*0a40*/  DFMA R6, R6, R6, R6 ;  /* 0x000000060606722b */ /* 0x000fd00000000006 */
[----:B------:R-:W-:Y:S02]  /*0a50*/  DFMA R2, R2, R6, R2 ;  /* 0x000000060202722b */ /* 0x000fe40000000002 */
[----:B------:R-:W0:Y:S06]  /*0a60*/  I2F.F64 R6, R8 ;  /* 0x0000000800067312 */ /* 0x000e2c0000201c00 */
[----:B------:R-:W-:Y:S01]  /*0a70*/  DFMA R10, -R4, R2, 1 ;  /* 0x3ff00000040a742b */ /* 0x000fe20000000102 */
[----:B-1----:R-:W-:-:S05]  /*0a80*/  IMAD.IADD R16, R0, 0x1, -R12 ;  /* 0x0000000100107824 */ /* 0x002fca00078e0a0c */
[----:B------:R-:W-:Y:S02]  /*0a90*/  IADD3 R9, PT, PT, R9, -R16, -R17 ;  /* 0x8000001009097210 */ /* 0x000fe40007ffe811 */
[----:B------:R-:W-:Y:S01]  /*0aa0*/  DFMA R2, R2, R10, R2 ;  /* 0x0000000a0202722b */ /* 0x000fe20000000002 */
[----:B------:R-:W-:Y:S01]  /*0ab0*/  BAR.SYNC.DEFER_BLOCKING 0x0 ;  /* 0x0000000000007b1d */ /* 0x000fe20000010000 */
[----:B0-----:R-:W-:-:S06]  /*0ac0*/  FSETP.GEU.AND P1, PT, |R7|, 6.5827683646048100446e-37, PT ;  /* 0x036000000700780b */ /* 0x001fcc0003f2e200 */
[----:B------:R-:W-:-:S08]  /*0ad0*/  DMUL R10, R6, R2 ;  /* 0x00000002060a7228 */ /* 0x000fd00000000000 */
[----:B------:R-:W-:-:S08]  /*0ae0*/  DFMA R14, -R4, R10, R6 ;  /* 0x0000000a040e722b */ /* 0x000fd00000000106 */
[----:B------:R-:W-:-:S10]  /*0af0*/  DFMA R2, R2, R14, R10 ;  /* 0x0000000e0202722b */ /* 0x000fd4000000000a */
[----:B------:R-:W-:-:S05]  /*0b00*/  FFMA R10, RZ, R5, R3 ;  /* 0x00000005ff0a7223 */ /* 0x000fca0000000003 */
[----:B------:R-:W-:Y:S01]  /*0b10*/  FSETP.GT.AND P0, PT, |R10|, 1.469367938527859385e-39, PT ;  /* 0x001000000a00780b */ /* 0x000fe20003f04200 */
[----:B------:R-:W-:-:S12]  /*0b20*/  IMAD.IADD R10, R17, 0x1, -R12 ;  /* 0x00000001110a7824 */ /* 0x000fd800078e0a0c */
[----:B------:R-:W-:Y:S05]  /*0b30*/  @P0 BRA P1, `(.L_x_9) ;  /* 0x0000000000100947 */ /* 0x000fea0000800000 */
[----:B------:R-:W-:Y:S01]  /*0b40*/  IMAD.MOV.U32 R11, RZ, RZ, R6 ;  /* 0x000000ffff0b7224 */ /* 0x000fe200078e0006 */
[----:B------:R-:W-:Y:S01]  /*0b50*/  MOV R20, 0xb80 ;  /* 0x00000b8000147802 */ /* 0x000fe20000000f00 */
[----:B------:R-:W-:-:S07]  /*0b60*/  IMAD.MOV.U32 R14, RZ, RZ, R7 ;  /* 0x000000ffff0e7224 */ /* 0x000fce00078e0007 */
[----:B------:R-:W-:Y:S05]  /*0b70*/  CALL.REL.NOINC `($__internal_0_$__cuda_sm20_div_rn_f64_full) ;  /* 0x0000003400d07944 */ /* 0x000fea0003c00000 */
.L_x_9:
[----:B------:R-:W0:Y:S02]  /*0b80*/  F2I.F64.CEIL R11, R2 ;  /* 0x00000002000b7311 */ /* 0x000e240000309100 */
[----:B0-----:R-:W-:-:S13]  /*0b90*/  ISETP.GE.AND P0, PT, R11, 0x1, PT ;  /* 0x000000010b00780c */ /* 0x001fda0003f06270 */
[----:B------:R-:W-:Y:S05]  /*0ba0*/  @!P0 EXIT ;  /* 0x000000000000894d */ /* 0x000fea0003800000 */
[----:B------:R-:W0:Y:S01]  /*0bb0*/  LDC R5, c[0x0][0x3a8] ;  /* 0x0000ea00ff057b82 */ /* 0x000e220000000800 */
[--C-:B------:R-:W-:Y:S01]  /*0bc0*/  IMAD.IADD R12, R12, 0x1, R13.reuse ;  /* 0x000000010c0c7824 */ /* 0x100fe200078e020d */
[----:B------:R-:W-:Y:S01]  /*0bd0*/  CS2R R14, SRZ ;  /* 0x00000000000e7805 */ /* 0x000fe2000001ff00 */
[----:B------:R-:W-:Y:S01]  /*0be0*/  IMAD.IADD R13, R16, 0x1, R13 ;  /* 0x00000001100d7824 */ /* 0x000fe200078e020d */
[----:B------:R-:W-:Y:S01]  /*0bf0*/  CS2R R16, SRZ ;  /* 0x0000000000107805 */ /* 0x000fe2000001ff00 */
[----:B------:R-:W-:Y:S01]  /*0c00*/  IMAD.MOV.U32 R19, RZ, RZ, RZ ;  /* 0x000000ffff137224 */ /* 0x000fe200078e00ff */
[----:B------:R-:W1:Y:S01]  /*0c10*/  LDCU UR9, c[0x0][0x360] ;  /* 0x00006c00ff0977ac */ /* 0x000e620008000800 */
[----:B------:R-:W-:Y:S01]  /*0c20*/  UMOV UR4, URZ ;  /* 0x000000ff00047c82 */ /* 0x000fe20008000000 */
[----:B01----:R-:W-:-:S07]  /*0c30*/  IMAD.MOV.U32 R4, RZ, RZ, R5 ;  /* 0x000000ffff047224 */ /* 0x003fce00078e0005 */
.L_x_45:
[----:B------:R-:W0:Y:S01]  /*0c40*/  S2R R21, SR_TID.X ;  /* 0x0000000000157919 */ /* 0x000e220000002100 */
[----:B------:R-:W0:Y:S01]  /*0c50*/  LDCU UR5, c[0x0][0x3a8] ;  /* 0x00007500ff0577ac */ /* 0x000e220008000800 */
[----:B------:R-:W-:Y:S01]  /*0c60*/  ISETP.GE.AND P0, PT, R4, 0x1, PT ;  /* 0x000000010400780c */ /* 0x000fe20003f06270 */
[----:B0-----:R-:W-:-:S12]  /*0c70*/  VIADD R6, R21, UR5 ;  /* 0x0000000515067c36 */ /* 0x001fd80008000000 */
[----:B------:R-:W-:Y:S05]  /*0c80*/  @!P0 BRA `(.L_x_10) ;  /* 0x0000000000a08947 */ /* 0x000fea0003800000 */
[----:B------:R-:W-:Y:S01]  /*0c90*/  VIADDMNMX.U32 R7, R10, -R17, R4, PT ;  /* 0x800000110a077246 */ /* 0x000fe20003800004 */
[----:B------:R-:W-:Y:S01]  /*0ca0*/  IMAD.IADD R20, R12, 0x1, R17 ;  /* 0x000000010c147824 */ /* 0x000fe200078e0211 */
[----:B------:R-:W-:Y:S01]  /*0cb0*/  IADD3 R24, PT, PT, -R4, R6, R15 ;  /* 0x0000000604187210 */ /* 0x000fe20007ffe10f */
[----:B------:R-:W0:Y:S01]  /*0cc0*/  LDCU UR12, c[0x0][0x3a8] ;  /* 0x00007500ff0c77ac */ /* 0x000e220008000800 */
[----:B------:R-:W-:-:S05]  /*0cd0*/  UMOV UR5, URZ ;  /* 0x000000ff00057c82 */ /* 0x000fca0008000000 */
.L_x_13:
[----:B------:R-:W-:Y:S01]  /*0ce0*/  VIADD R2, R21, UR5 ;  /* 0x0000000515027c36 */ /* 0x000fe20008000000 */
[----:B------:R-:W-:Y:S04]  /*0cf0*/  BSSY.RECONVERGENT B0, `(.L_x_11) ;  /* 0x000001e000007945 */ /* 0x000fe80003800200 */
[----:B------:R-:W-:-:S13]  /*0d00*/  ISETP.GE.U32.AND P0, PT, R2, R7, PT ;  /* 0x000000070200720c */ /* 0x000fda0003f06070 */
[----:B-1----:R-:W-:Y:S05]  /*0d10*/  @P0 BRA `(.L_x_12) ;  /* 0x00000000006c0947 */ /* 0x002fea0003800000 */
[----:B------:R-:W1:Y:S01]  /*0d20*/  LDC.64 R2, c[0x0][0x380] ;  /* 0x0000e000ff027b82 */ /* 0x000e620000000a00 */
[----:B------:R-:W-:-:S05]  /*0d30*/  IADD3 R23, PT, PT, R20, UR5, RZ ;  /* 0x0000000514177c10 */ /* 0x000fca000fffe0ff */
[----:B-1----:R-:W-:-:S06]  /*0d40*/  IMAD.WIDE.U32 R22, R23, 0x4, R2 ;  /* 0x0000000417167825 */ /* 0x002fcc00078e0002 */
[----:B------:R-:W2:Y:S01]  /*0d50*/  LDG.E R22, desc[UR10][R22.64] ;  /* 0x0000000a16167981 */ /* 0x000ea2000c1e1900 */
[----:B0-----:R-:W0:Y:S01]  /*0d60*/  I2F.U32.RP R18, UR12 ;  /* 0x0000000c00127d06 */ /* 0x001e220008209000 */
[----:B------:R-:W-:Y:S01]  /*0d70*/  IMAD.MOV.U32 R2, RZ, RZ, RZ ;  /* 0x000000ffff027224 */ /* 0x000fe200078e00ff */
[----:B------:R-:W1:Y:S01]  /*0d80*/  S2UR UR8, SR_CgaCtaId ;  /* 0x00000000000879c3 */ /* 0x000e620000008800 */
[----:B------:R-:W-:Y:S01]  /*0d90*/  ISETP.NE.U32.AND P1, PT, RZ, UR12, PT ;  /* 0x0000000cff007c0c */ /* 0x000fe2000bf25070 */
[----:B------:R-:W-:-:S04]  /*0da0*/  UMOV UR7, 0x400 ;  /* 0x0000040000077882 */ /* 0x000fc80000000000 */
[----:B0-----:R-:W0:Y:S01]  /*0db0*/  MUFU.RCP R18, R18 ;  /* 0x0000001200127308 */ /* 0x001e220000001000 */
[----:B-1----:R-:W-:Y:S01]  /*0dc0*/  ULEA UR7, UR8, UR7, 0x18 ;  /* 0x0000000708077291 */ /* 0x002fe2000f8ec0ff */
[----:B0-----:R-:W-:-:S06]  /*0dd0*/  VIADD R3, R18, 0xffffffe ;  /* 0x0ffffffe12037836 */ /* 0x001fcc0000000000 */
[----:B------:R-:W0:Y:S02]  /*0de0*/  F2I.FTZ.U32.TRUNC.NTZ R3, R3 ;  /* 0x0000000300037305 */ /* 0x000e24000021f000 */
[----:B0-----:R-:W-:-:S04]  /*0df0*/  IMAD.MOV R25, RZ, RZ, -R3 ;  /* 0x000000ffff197224 */ /* 0x001fc800078e0a03 */
[----:B------:R-:W-:-:S04]  /*0e00*/  IMAD R25, R25, UR12, RZ ;  /* 0x0000000c19197c24 */ /* 0x000fc8000f8e02ff */
[----:B------:R-:W-:-:S04]  /*0e10*/  IMAD.HI.U32 R25, R3, R25, R2 ;  /* 0x0000001903197227 */ /* 0x000fc800078e0002 */
[----:B------:R-:W-:-:S04]  /*0e20*/  VIADD R2, R24, UR5 ;  /* 0x0000000518027c36 */ /* 0x000fc80008000000 */
[----:B------:R-:W-:-:S04]  /*0e30*/  IMAD.HI.U32 R25, R25, R2, RZ ;  /* 0x0000000219197227 */ /* 0x000fc800078e00ff */
[----:B------:R-:W-:-:S04]  /*0e40*/  IMAD.MOV R25, RZ, RZ, -R25 ;  /* 0x000000ffff197224 */ /* 0x000fc800078e0a19 */
[----:B------:R-:W-:-:S05]  /*0e50*/  IMAD R2, R25, UR12, R2 ;  /* 0x0000000c19027c24 */ /* 0x000fca000f8e0202 */
[----:B------:R-:W-:-:S13]  /*0e60*/  ISETP.GE.U32.AND P0, PT, R2, UR12, PT ;  /* 0x0000000c02007c0c */ /* 0x000fda000bf06070 */
[----:B------:R-:W-:-:S05]  /*0e70*/  @P0 VIADD R2, R2, -UR12 ;  /* 0x8000000c02020c36 */ /* 0x000fca0008000000 */
[----:B------:R-:W-:-:S13]  /*0e80*/  ISETP.GE.U32.AND P0, PT, R2, UR12, PT ;  /* 0x0000000c02007c0c */ /* 0x000fda000bf06070 */
[----:B------:R-:W-:Y:S01]  /*0e90*/  @P0 VIADD R2, R2, -UR12 ;  /* 0x8000000c02020c36 */ /* 0x000fe20008000000 */
[----:B------:R-:W-:-:S04]  /*0ea0*/  @!P1 LOP3.LUT R2, RZ, UR12, RZ, 0x33, !PT ;  /* 0x0000000cff029c12 */ /* 0x000fc8000f8e33ff */
[----:B------:R-:W-:-:S05]  /*0eb0*/  LEA R3, R2, UR7, 0x2 ;  /* 0x0000000702037c11 */ /* 0x000fca000f8e10ff */
[----:B--2---:R1:W-:Y:S02]  /*0ec0*/  STS [R3], R22 ;  /* 0x0000001603007388 */ /* 0x0043e40000000800 */
.L_x_12:
[----:B0-----:R-:W-:Y:S05]  /*0ed0*/  BSYNC.RECONVERGENT B0 ;  /* 0x0000000000007941 */ /* 0x001fea0003800200 */
.L_x_11:
[----:B------:R-:W-:-:S06]  /*0ee0*/  UIADD3 UR5, UPT, UPT, UR9, UR5, URZ ;  /* 0x0000000509057290 */ /* 0x000fcc000fffe0ff */
[----:B------:R-:W-:-:S13]  /*0ef0*/  ISETP.LE.AND P0, PT, R4, UR5, PT ;  /* 0x0000000504007c0c */ /* 0x000fda000bf03270 */
[----:B------:R-:W-:Y:S05]  /*0f00*/  @!P0 BRA `(.L_x_13) ;  /* 0xfffffffc00748947 */ /* 0x000fea000383ffff */
.L_x_10:
[----:B------:R-:W-:-:S13]  /*0f10*/  ISETP.GE.AND P0, PT, R5, 0x1, PT ;  /* 0x000000010500780c */ /* 0x000fda0003f06270 */
[----:B------:R-:W-:Y:S05]  /*0f20*/  @!P0 BRA `(.L_x_14) ;  /* 0x0000000000948947 */ /* 0x000fea0003800000 */
[----:B-1----:R-:W0:Y:S01]  /*0f30*/  LDC.64 R2, c[0x0][0x390] ;  /* 0x0000e400ff027b82 */ /* 0x002e220000000a00 */
[----:B------:R-:W-:Y:S01]  /*0f40*/  IADD3 R4, PT, PT, -R5, R6, R14 ;  /* 0x0000000605047210 */ /* 0x000fe20007ffe10e */
[----:B------:R-:W-:Y:S01]  /*0f50*/  IMAD.IADD R26, R13, 0x1, R16 ;  /* 0x000000010d1a7824 */ /* 0x000fe200078e0210 */
[----:B------:R-:W-:Y:S01]  /*0f60*/  VIADDMNMX.U32 R18, R9, -R16, R5, PT ;  /* 0x8000001009127246 */ /* 0x000fe20003800005 */
[----:B------:R-:W1:Y:S01]  /*0f70*/  LDCU UR7, c[0x0][0x3a8] ;  /* 0x00007500ff0777ac */ /* 0x000e620008000800 */
[----:B------:R-:W-:-:S05]  /*0f80*/  UMOV UR5, URZ ;  /* 0x000000ff00057c82 */ /* 0x000fca0008000000 */
.L_x_17:
[----:B--2---:R-:W-:Y:S01]  /*0f90*/  VIADD R7, R21, UR5 ;  /* 0x0000000515077c36 */ /* 0x004fe20008000000 */
[----:B------:R-:W-:Y:S04]  /*0fa0*/  BSSY.RECONVERGENT B0, `(.L_x_15) ;  /* 0x000001a000007945 */ /* 0x000fe80003800200 */
[----:B------:R-:W-:-:S13]  /*0fb0*/  ISETP.GE.U32.AND P0, PT, R7, R18, PT ;  /* 0x000000120700720c */ /* 0x000fda0003f06070 */
[----:B------:R-:W-:Y:S05]  /*0fc0*/  @P0 BRA `(.L_x_16) ;  /* 0x00000000005c0947 */ /* 0x000fea0003800000 */
[----:B------:R-:W-:-:S04]  /*0fd0*/  VIADD R23, R26, UR5 ;  /* 0x000000051a177c36 */ /* 0x000fc80008000000 */
[----:B0-----:R-:W-:-:S06]  /*0fe0*/  IMAD.WIDE.U32 R22, R23, 0x4, R2 ;  /* 0x0000000417167825 */ /* 0x001fcc00078e0002 */
[----:B------:R-:W2:Y:S01]  /*0ff0*/  LDG.E R22, desc[UR10][R22.64] ;  /* 0x0000000a16167981 */ /* 0x000ea2000c1e1900 */
[----:B-1----:R-:W0:Y:S01]  /*1000*/  I2F.U32.RP R20, UR7 ;  /* 0x0000000700147d06 */ /* 0x002e220008209000 */
[----:B------:R-:W-:Y:S01]  /*1010*/  IMAD.MOV.U32 R6, RZ, RZ, RZ ;  /* 0x000000ffff067224 */ /* 0x000fe200078e00ff */
[----:B------:R-:W-:-:S06]  /*1020*/  ISETP.NE.U32.AND P1, PT, RZ, UR7, PT ;  /* 0x00000007ff007c0c */ /* 0x000fcc000bf25070 */
[----:B0-----:R-:W0:Y:S02]  /*1030*/  MUFU.RCP R20, R20 ;  /* 0x0000001400147308 */ /* 0x001e240000001000 */
[----:B0-----:R-:W-:-:S06]  /*1040*/  VIADD R24, R20, 0xffffffe ;  /* 0x0ffffffe14187836 */ /* 0x001fcc0000000000 */
[----:B------:R-:W0:Y:S02]  /*1050*/  F2I.FTZ.U32.TRUNC.NTZ R7, R24 ;  /* 0x0000001800077305 */ /* 0x000e24000021f000 */
[----:B0-----:R-:W-:-:S05]  /*1060*/  IADD3 R25, PT, PT, RZ, -R7, RZ ;  /* 0x80000007ff197210 */ /* 0x001fca0007ffe0ff */
        /* <DEDUP_REMOVED lines=13> */
.L_x_16:
[----:B-1----:R-:W-:Y:S05]  /*1140*/  BSYNC.RECONVERGENT B0 ;  /* 0x0000000000007941 */ /* 0x002fea0003800200 */
.L_x_15:
[----:B------:R-:W-:-:S06]  /*1150*/  UIADD3 UR5, UPT, UPT, UR9, UR5, URZ ;  /* 0x0000000509057290 */ /* 0x000fcc000fffe0ff */
[----:B------:R-:W-:-:S13]  /*1160*/  ISETP.LE.AND P0, PT, R5, UR5, PT ;  /* 0x0000000505007c0c */ /* 0x000fda000bf03270 */
[----:B------:R-:W-:Y:S05]  /*1170*/  @!P0 BRA `(.L_x_17) ;  /* 0xfffffffc00848947 */ /* 0x000fea000383ffff */
.L_x_14:
[----:B------:R-:W3:Y:S01]  /*1180*/  I2F.U32.RP R4, UR9 ;  /* 0x0000000900047d06 */ /* 0x000ee20008209000 */
[----:B------:R-:W4:Y:S08]  /*1190*/  LDC R18, c[0x0][0x3a8] ;  /* 0x0000ea00ff127b82 */ /* 0x000f300000000800 */
[----:B------:R-:W-:Y:S01]  /*11a0*/  BAR.SYNC.DEFER_BLOCKING 0x0 ;  /* 0x0000000000007b1d */ /* 0x000fe20000010000 */
[----:B------:R-:W-:-:S05]  /*11b0*/  ISETP.NE.U32.AND P2, PT, RZ, UR9, PT ;  /* 0x00000009ff007c0c */ /* 0x000fca000bf45070 */
[----:B------:R-:W-:Y:S01]  /*11c0*/  BSSY.RECONVERGENT B1, `(.L_x_18) ;  /* 0x0000097000017945 */ /* 0x000fe20003800200 */
[----:B---3--:R-:W0:Y:S01]  /*11d0*/  MUFU.RCP R4, R4 ;  /* 0x0000000400047308 */ /* 0x008e220000001000 */
[----:B----4-:R-:W-:Y:S01]  /*11e0*/  VIADDMNMX R16, R9, -R16, R18, PT ;  /* 0x8000001009107246 */ /* 0x010fe20003800112 */
[----:B0-----:R-:W-:-:S06]  /*11f0*/  VIADD R2, R4, 0xffffffe ;  /* 0x0ffffffe04027836 */ /* 0x001fcc0000000000 */
[----:B-1----:R0:W1:Y:S02]  /*1200*/  F2I.FTZ.U32.TRUNC.NTZ R3, R2 ;  /* 0x0000000200037305 */ /* 0x002064000021f000 */
[----:B0-----:R-:W-:Y:S02]  /*1210*/  IMAD.MOV.U32 R2, RZ, RZ, RZ ;  /* 0x000000ffff027224 */ /* 0x001fe400078e00ff */
[----:B-1----:R-:W-:-:S04]  /*1220*/  IMAD.MOV R5, RZ, RZ, -R3 ;  /* 0x000000ffff057224 */ /* 0x002fc800078e0a03 */
[----:B------:R-:W-:-:S04]  /*1230*/  IMAD R5, R5, UR9, RZ ;  /* 0x0000000905057c24 */ /* 0x000fc8000f8e02ff */
[----:B------:R-:W-:-:S04]  /*1240*/  IMAD.HI.U32 R3, R3, R5, R2 ;  /* 0x0000000503037227 */ /* 0x000fc800078e0002 */
[----:B------:R-:W-:Y:S02]  /*1250*/  IMAD.IADD R2, R8, 0x1, -R19 ;  /* 0x0000000108027824 */ /* 0x000fe400078e0a13 */
[----:B------:R-:W-:-:S04]  /*1260*/  IMAD.HI.U32 R6, R3, R18, RZ ;  /* 0x0000001203067227 */ /* 0x000fc800078e00ff */
[----:B------:R-:W-:-:S04]  /*1270*/  IMAD.MOV R3, RZ, RZ, -R6 ;  /* 0x000000ffff037224 */ /* 0x000fc800078e0a06 */
[--C-:B------:R-:W-:Y:S01]  /*1280*/  IMAD R3, R3, UR9, R18.reuse ;  /* 0x0000000903037c24 */ /* 0x100fe2000f8e0212 */
[----:B------:R-:W-:-:S04]  /*1290*/  VIADDMNMX R18, R10, -R17, R18, PT ;  /* 0x800000110a127246 */ /* 0x000fc80003800112 */
[----:B------:R-:W-:-:S13]  /*12a0*/  ISETP.GE.U32.AND P0, PT, R3, UR9, PT ;  /* 0x0000000903007c0c */ /* 0x000fda000bf06070 */
[----:B------:R-:W-:Y:S02]  /*12b0*/  @P0 VIADD R3, R3, -UR9 ;  /* 0x8000000903030c36 */ /* 0x000fe40008000000 */
[----:B------:R-:W-:-:S03]  /*12c0*/  @P0 VIADD R6, R6, 0x1 ;  /* 0x0000000106060836 */ /* 0x000fc60000000000 */
[----:B------:R-:W-:-:S13]  /*12d0*/  ISETP.GE.U32.AND P1, PT, R3, UR9, PT ;  /* 0x0000000903007c0c */ /* 0x000fda000bf26070 */
[----:B------:R-:W-:Y:S02]  /*12e0*/  @P1 IADD3 R6, PT, PT, R6, 0x1, RZ ;  /* 0x0000000106061810 */ /* 0x000fe40007ffe0ff */
[----:B------:R-:W-:-:S05]  /*12f0*/  @!P2 LOP3.LUT R6, RZ, UR9, RZ, 0x33, !PT ;  /* 0x00000009ff06ac12 */ /* 0x000fca000f8e33ff */
[----:B------:R-:W-:-:S05]  /*1300*/  IMAD R21, R6, R21, RZ ;  /* 0x0000001506157224 */ /* 0x000fca00078e02ff */
[C---:B--2---:R-:W-:Y:S02]  /*1310*/  VIMNMX R7, PT, PT, R21.reuse, R2, PT ;  /* 0x0000000215077248 */ /* 0x044fe40003fe0100 */
[----:B------:R-:W-:Y:S02]  /*1320*/  VIADDMNMX R5, R21, R6, R2, PT ;  /* 0x0000000615057246 */ /* 0x000fe40003800102 */
[C---:B------:R-:W-:Y:S01]  /*1330*/  VIMNMX R20, PT, PT, R7.reuse, R18, PT ;  /* 0x0000001207147248 */ /* 0x040fe20003fe0100 */
[C---:B------:R-:W-:Y:S01]  /*1340*/  IMAD.IADD R23, R7.reuse, 0x1, -R16 ;  /* 0x0000000107177824 */ /* 0x040fe200078e0a10 */
[C---:B------:R-:W-:Y:S01]  /*1350*/  ISETP.GE.AND P0, PT, R7.reuse, R16, PT ;  /* 0x000000100700720c */ /* 0x040fe20003f06270 */
[C---:B------:R-:W-:Y:S01]  /*1360*/  IMAD.IADD R4, R7.reuse, 0x1, -R18 ;  /* 0x0000000107047824 */ /* 0x040fe200078e0a12 */
[C---:B------:R-:W-:Y:S01]  /*1370*/  ISETP.GE.AND P1, PT, R7.reuse, R18, PT ;  /* 0x000000120700720c */ /* 0x040fe20003f26270 */
[----:B------:R-:W-:Y:S01]  /*1380*/  IMAD.IADD R27, R7, 0x1, -R20 ;  /* 0x00000001071b7824 */ /* 0x000fe200078e0a14 */
[----:B------:R-:W-:-:S02]  /*1390*/  SEL R23, R23, RZ, P0 ;  /* 0x000000ff17177207 */ /* 0x000fc40000000000 */
[----:B------:R-:W-:-:S09]  /*13a0*/  SEL R4, R4, RZ, P1 ;  /* 0x000000ff04047207 */ /* 0x000fd20000800000 */
.L_x_23:
[----:B------:R-:W-:Y:S01]  /*13b0*/  ISETP.GE.AND P0, PT, R27, R16, PT ;  /* 0x000000101b00720c */ /* 0x000fe20003f06270 */
[----:B------:R-:W-:Y:S04]  /*13c0*/  BSSY.RECONVERGENT B2, `(.L_x_19) ;  /* 0x0000075000027945 */ /* 0x000fe80003800200 */
[----:B------:R-:W-:Y:S01]  /*13d0*/  BSSY.RELIABLE B0, `(.L_x_20) ;  /* 0x000003e000007945 */ /* 0x000fe20003800100 */
[----:B------:R-:W-:Y:S01]  /*13e0*/  IMAD.MOV.U32 R6, RZ, RZ, R20 ;  /* 0x000000ffff067224 */ /* 0x000fe200078e0014 */
[----:B------:R-:W-:Y:S01]  /*13f0*/  ISETP.LT.OR P0, PT, R20, 0x1, P0 ;  /* 0x000000011400780c */ /* 0x000fe20000701670 */
[----:B------:R-:W-:-:S12]  /*1400*/  IMAD.MOV.U32 R25, RZ, RZ, R27 ;  /* 0x000000ffff197224 */ /* 0x000fd800078e001b */
[----:B------:R-:W-:Y:S05]  /*1410*/  @P0 BRA `(.L_x_21) ;  /* 0x0000000000d00947 */ /* 0x000fea0003800000 */
[----:B------:R-:W0:Y:S01]  /*1420*/  LDC R22, c[0x0][0x3a8] ;  /* 0x0000ea00ff167b82 */ /* 0x000e220000000800 */
[----:B------:R-:W-:Y:S01]  /*1430*/  IADD3 R26, PT, PT, R20, -0x1, R15 ;  /* 0xffffffff141a7810 */ /* 0x000fe20007ffe00f */
[----:B------:R-:W-:Y:S01]  /*1440*/  IMAD.IADD R28, R27, 0x1, R14 ;  /* 0x000000011b1c7824 */ /* 0x000fe200078e020e */
[----:B------:R-:W-:-:S04]  /*1450*/  UMOV UR5, 0x400 ;  /* 0x0000040000057882 */ /* 0x000fc80000000000 */
[----:B------:R-:W-:Y:S01]  /*1460*/  IABS R30, R28 ;  /* 0x0000001c001e7213 */ /* 0x000fe20000000000 */
[----:B------:R-:W1:Y:S01]  /*1470*/  S2UR UR7, SR_CgaCtaId ;  /* 0x00000000000779c3 */ /* 0x000e620000008800 */
[----:B------:R-:W-:Y:S02]  /*1480*/  ISETP.GE.AND P3, PT, R28, RZ, PT ;  /* 0x000000ff1c00720c */ /* 0x000fe40003f66270 */
[----:B0-----:R-:W-:-:S04]  /*1490*/  IABS R24, R22 ;  /* 0x0000001600187213 */ /* 0x001fc80000000000 */
[----:B------:R-:W0:Y:S01]  /*14a0*/  I2F.RP R29, R24 ;  /* 0x00000018001d7306 */ /* 0x000e220000209400 */
[----:B-1----:R-:W-:-:S07]  /*14b0*/  ULEA UR5, UR7, UR5, 0x18 ;  /* 0x0000000507057291 */ /* 0x002fce000f8ec0ff */
[----:B0-----:R-:W0:Y:S02]  /*14c0*/  MUFU.RCP R29, R29 ;  /* 0x0000001d001d7308 */ /* 0x001e240000001000 */
[----:B0-----:R-:W-:Y:S01]  /*14d0*/  VIADD R2, R29, 0xffffffe ;  /* 0x0ffffffe1d027836 */ /* 0x001fe20000000000 */
[----:B------:R-:W-:-:S05]  /*14e0*/  IABS R29, R26 ;  /* 0x0000001a001d7213 */ /* 0x000fca0000000000 */
[----:B------:R0:W1:Y:S02]  /*14f0*/  F2I.FTZ.U32.TRUNC.NTZ R3, R2 ;  /* 0x0000000200037305 */ /* 0x000064000021f000 */
[----:B0-----:R-:W-:Y:S02]  /*1500*/  IMAD.MOV.U32 R2, RZ, RZ, RZ ;  /* 0x000000ffff027224 */ /* 0x001fe400078e00ff */
[----:B-1----:R-:W-:-:S04]  /*1510*/  IMAD.MOV R31, RZ, RZ, -R3 ;  /* 0x000000ffff1f7224 */ /* 0x002fc800078e0a03 */
[----:B------:R-:W-:-:S04]  /*1520*/  IMAD R31, R31, R24, RZ ;  /* 0x000000181f1f7224 */ /* 0x000fc800078e02ff */
[----:B------:R-:W-:-:S06]  /*1530*/  IMAD.HI.U32 R3, R3, R31, R2 ;  /* 0x0000001f03037227 */ /* 0x000fcc00078e0002 */
[----:B------:R-:W-:-:S04]  /*1540*/  IMAD.HI.U32 R2, R3, R29, RZ ;  /* 0x0000001d03027227 */ /* 0x000fc800078e00ff */
[----:B------:R-:W-:-:S04]  /*1550*/  IMAD.HI.U32 R3, R3, R30, RZ ;  /* 0x0000001e03037227 */ /* 0x000fc800078e00ff */
[----:B------:R-:W-:Y:S01]  /*1560*/  IMAD.MOV R2, RZ, RZ, -R2 ;  /* 0x000000ffff027224 */ /* 0x000fe200078e0a02 */
[----:B------:R-:W-:-:S03]  /*1570*/  IADD3 R31, PT, PT, -R3, RZ, RZ ;  /* 0x000000ff031f7210 */ /* 0x000fc60007ffe1ff */
[C---:B------:R-:W-:Y:S02]  /*1580*/  IMAD R3, R24.reuse, R2, R29 ;  /* 0x0000000218037224 */ /* 0x040fe400078e021d */
[----:B------:R-:W-:-:S03]  /*1590*/  IMAD R29, R24, R31, R30 ;  /* 0x0000001f181d7224 */ /* 0x000fc600078e021e */
[C---:B------:R-:W-:Y:S02]  /*15a0*/  ISETP.GT.U32.AND P0, PT, R24.reuse, R3, PT ;  /* 0x000000031800720c */ /* 0x040fe40003f04070 */
[----:B------:R-:W-:-:S11]  /*15b0*/  ISETP.GT.U32.AND P1, PT, R24, R29, PT ;  /* 0x0000001d1800720c */ /* 0x000fd60003f24070 */
[--C-:B------:R-:W-:Y:S02]  /*15c0*/  @!P0 IMAD.IADD R3, R3, 0x1, -R24.reuse ;  /* 0x0000000103038824 */ /* 0x100fe400078e0a18 */
[----:B------:R-:W-:Y:S01]  /*15d0*/  @!P1 IMAD.IADD R29, R29, 0x1, -R24 ;  /* 0x000000011d1d9824 */ /* 0x000fe200078e0a18 */
[----:B------:R-:W-:Y:S02]  /*15e0*/  ISETP.GE.AND P1, PT, R26, RZ, PT ;  /* 0x000000ff1a00720c */ /* 0x000fe40003f26270 */
[C---:B------:R-:W-:Y:S02]  /*15f0*/  ISETP.GT.U32.AND P0, PT, R24.reuse, R3, PT ;  /* 0x000000031800720c */ /* 0x040fe40003f04070 */
[----:B------:R-:W-:-:S11]  /*1600*/  ISETP.GT.U32.AND P2, PT, R24, R29, PT ;  /* 0x0000001d1800720c */ /* 0x000fd60003f44070 */
[--C-:B------:R-:W-:Y:S01]  /*1610*/  @!P0 IMAD.IADD R3, R3, 0x1, -R24.reuse ;  /* 0x0000000103038824 */ /* 0x100fe200078e0a18 */
[----:B------:R-:W-:Y:S01]  /*1620*/  ISETP.NE.AND P0, PT, R22, RZ, PT ;  /* 0x000000ff1600720c */ /* 0x000fe20003f05270 */
[----:B------:R-:W-:Y:S01]  /*1630*/  @!P2 IMAD.IADD R29, R29, 0x1, -R24 ;  /* 0x000000011d1da824 */ /* 0x000fe200078e0a18 */
[----:B------:R-:W-:Y:S01]  /*1640*/  LOP3.LUT R22, RZ, R22, RZ, 0x33, !PT ;  /* 0x00000016ff167212 */ /* 0x000fe200078e33ff */
[----:B------:R-:W-:Y:S02]  /*1650*/  @!P1 IMAD.MOV R3, RZ, RZ, -R3 ;  /* 0x000000ffff039224 */ /* 0x000fe400078e0a03 */
[----:B------:R-:W-:-:S03]  /*1660*/  @!P3 IMAD.MOV R29, RZ, RZ, -R29 ;  /* 0x000000ffff1db224 */ /* 0x000fc600078e0a1d */
[C---:B------:R-:W-:Y:S02]  /*1670*/  SEL R3, R22.reuse, R3, !P0 ;  /* 0x0000000316037207 */ /* 0x040fe40004000000 */
[----:B------:R-:W-:Y:S02]  /*1680*/  SEL R29, R22, R29, !P0 ;  /* 0x0000001d161d7207 */ /* 0x000fe40004000000 */
[----:B------:R-:W-:Y:S02]  /*1690*/  LEA R3, R3, UR5, 0x2 ;  /* 0x0000000503037c11 */ /* 0x000fe4000f8e10ff */
[----:B------:R-:W-:-:S03]  /*16a0*/  LEA R29, R29, UR6, 0x2 ;  /* 0x000000061d1d7c11 */ /* 0x000fc6000f8e10ff */
[----:B------:R-:W-:Y:S04]  /*16b0*/  LDS R2, [R3] ;  /* 0x0000000003027984 */ /* 0x000fe80000000800 */
[----:B------:R-:W0:Y:S02]  /*16c0*/  LDS R29, [R29] ;  /* 0x000000001d1d7984 */ /* 0x000e240000000800 */
[----:B0-----:R-:W-:-:S13]  /*16d0*/  ISETP.GT.AND P1, PT, R2, R29, PT ;  /* 0x0000001d0200720c */ /* 0x001fda0003f24270 */
[----:B------:R-:W-:Y:S01]  /*16e0*/  @P1 IADD3 R2, PT, PT, R20, 0x1, -R23 ;  /* 0x0000000114021810 */ /* 0x000fe20007ffe817 */
[----:B------:R-:W-:Y:S05]  /*16f0*/  @P1 BREAK.RELIABLE B0 ;  /* 0x0000000000001942 */ /* 0x000fea0003800100 */
[----:B------:R-:W-:Y:S01]  /*1700*/  @P1 SHF.R.S32.HI R2, RZ, 0x1, R2 ;  /* 0x00000001ff021819 */ /* 0x000fe20000011402 */
[----:B------:R-:W-:Y:S01]  /*1710*/  @P1 IMAD.MOV.U32 R4, RZ, RZ, R25 ;  /* 0x000000ffff041224 */ /* 0x000fe200078e0019 */
[----:B------:R-:W-:-:S03]  /*1720*/  @P1 PLOP3.LUT P0, PT, PT, PT, PT, 0x8, 0x80 ;  /* 0x000000000080181c */ /* 0x000fc60003f0e170 */
[--C-:B------:R-:W-:Y:S02]  /*1730*/  @P1 IMAD.IADD R20, R20, 0x1, -R2.reuse ;  /* 0x0000000114141824 */ /* 0x100fe400078e0a02 */
[----:B------:R-:W-:Y:S01]  /*1740*/  @P1 IMAD.IADD R27, R27, 0x1, R2 ;  /* 0x000000011b1b1824 */ /* 0x000fe200078e0202 */
[----:B------:R-:W-:Y:S07]  /*1750*/  @P1 BRA `(.L_x_22) ;  /* 0x0000000000ec1947 */ /* 0x000fee0003800000 */
.L_x_21:
[----:B------:R-:W-:Y:S02]  /*1760*/  ISETP.GE.AND P1, PT, R20, R18, PT ;  /* 0x000000121400720c */ /* 0x000fe40003f26270 */
[----:B------:R-:W-:Y:S02]  /*1770*/  PLOP3.LUT P0, PT, PT, PT, PT, 0x80, 0x8 ;  /* 0x000000000008781c */ /* 0x000fe40003f0f070 */
[----:B------:R-:W-:-:S13]  /*1780*/  ISETP.LT.OR P1, PT, R27, 0x1, P1 ;  /* 0x000000011b00780c */ /* 0x000fda0000f21670 */
[----:B------:R-:W-:Y:S05]  /*1790*/  @P1 BREAK.RELIABLE B0 ;  /* 0x0000000000001942 */ /* 0x000fea0003800100 */
[----:B------:R-:W-:Y:S05]  /*17a0*/  @P1 BRA `(.L_x_22) ;  /* 0x0000000000d81947 */ /* 0x000fea0003800000 */
[----:B------:R-:W-:Y:S05]  /*17b0*/  BSYNC.RELIABLE B0 ;  /* 0x0000000000007941 */ /* 0x000fea0003800100 */
.L_x_20:
[----:B------:R-:W0:Y:S01]  /*17c0*/  LDC R20, c[0x0][0x3a8] ;  /* 0x0000ea00ff147b82 */ /* 0x000e220000000800 */
[----:B------:R-:W-:Y:S01]  /*17d0*/  IADD3 R26, PT, PT, R6, R15, RZ ;  /* 0x0000000f061a7210 */ /* 0x000fe20007ffe0ff */
[----:B------:R-:W-:Y:S01]  /*17e0*/  UMOV UR5, 0x400 ;  /* 0x0000040000057882 */ /* 0x000fe20000000000 */
[----:B------:R-:W-:Y:S02]  /*17f0*/  IADD3 R24, PT, PT, R25, -0x1, R14 ;  /* 0xffffffff19187810 */ /* 0x000fe40007ffe00e */
[----:B------:R-:W-:Y:S02]  /*1800*/  IABS R30, R26 ;  /* 0x0000001a001e7213 */ /* 0x000fe40000000000 */
[----:B------:R-:W-:Y:S01]  /*1810*/  ISETP.GE.AND P4, PT, R26, RZ, PT ;  /* 0x000000ff1a00720c */ /* 0x000fe20003f86270 */
[----:B------:R-:W1:Y:S01]  /*1820*/  S2UR UR7, SR_CgaCtaId ;  /* 0x00000000000779c3 */ /* 0x000e620000008800 */
        /* <DEDUP_REMOVED lines=10> */
[----:B------:R-:W-:-:S04]  /*18d0*/  IMAD.HI.U32 R28, R3, R29, R2 ;  /* 0x0000001d031c7227 */ /* 0x000fc800078e0002 */
[----:B------:R-:W-:Y:S02]  /*18e0*/  IMAD.MOV.U32 R29, RZ, RZ, R30 ;  /* 0x000000ffff1d7224 */ /* 0x000fe400078e001e */
[----:B------:R-:W-:-:S04]  /*18f0*/  IMAD.HI.U32 R2, R28, R27, RZ ;  /* 0x0000001b1c027227 */ /* 0x000fc800078e00ff */
[----:B------:R-:W-:-:S04]  /*1900*/  IMAD.HI.U32 R3, R28, R29, RZ ;  /* 0x0000001d1c037227 */ /* 0x000fc800078e00ff */
[----:B------:R-:W-:Y:S02]  /*1910*/  IMAD.MOV R2, RZ, RZ, -R2 ;  /* 0x000000ffff027224 */ /* 0x000fe400078e0a02 */
[----:B------:R-:W-:Y:S02]  /*1920*/  IMAD.MOV R28, RZ, RZ, -R3 ;  /* 0x000000ffff1c7224 */ /* 0x000fe400078e0a03 */
        /* <DEDUP_REMOVED lines=18> */
[----:B------:R-:W-:Y:S01]  /*1a50*/  LEA R2, R27, UR5, 0x2 ;  /* 0x000000051b027c11 */ /* 0x000fe2000f8e10ff */
[----:B------:R-:W-:-:S03]  /*1a60*/  IMAD.MOV.U32 R27, RZ, RZ, R25 ;  /* 0x000000ffff1b7224 */ /* 0x000fc600078e0019 */
[----:B------:R-:W-:Y:S04]  /*1a70*/  LDS R3, [R3] ;  /* 0x0000000003037984 */ /* 0x000fe80000000800 */
[----:B------:R-:W0:Y:S02]  /*1a80*/  LDS R2, [R2] ;  /* 0x0000000002027984 */ /* 0x000e240000000800 */
[----:B0-----:R-:W-:-:S13]  /*1a90*/  ISETP.GE.AND P1, PT, R3, R2, PT ;  /* 0x000000020300720c */ /* 0x001fda0003f26270 */
[----:B------:R-:W-:Y:S01]  /*1aa0*/  @P1 IADD3 R20, PT, PT, R25, 0x1, -R4 ;  /* 0x0000000119141810 */ /* 0x000fe20007ffe804 */
[----:B------:R-:W-:Y:S01]  /*1ab0*/  @P1 IMAD.MOV.U32 R23, RZ, RZ, R6 ;  /* 0x000000ffff171224 */ /* 0x000fe200078e0006 */
[----:B------:R-:W-:Y:S02]  /*1ac0*/  @P1 PLOP3.LUT P0, PT, PT, PT, PT, 0x8, 0x80 ;  /* 0x000000000080181c */ /* 0x000fe40003f0e170 */
[----:B------:R-:W-:Y:S02]  /*1ad0*/  @P1 SHF.R.S32.HI R22, RZ, 0x1, R20 ;  /* 0x00000001ff161819 */ /* 0x000fe40000011414 */
[----:B------:R-:W-:-:S03]  /*1ae0*/  MOV R20, R6 ;  /* 0x0000000600147202 */ /* 0x000fc60000000f00 */
[--C-:B------:R-:W-:Y:S02]  /*1af0*/  @P1 IMAD.IADD R27, R25, 0x1, -R22.reuse ;  /* 0x00000001191b1824 */ /* 0x100fe400078e0a16 */
[----:B------:R-:W-:-:S07]  /*1b00*/  @P1 IMAD.IADD R20, R6, 0x1, R22 ;  /* 0x0000000106141824 */ /* 0x000fce00078e0216 */
.L_x_22:
[----:B------:R-:W-:Y:S05]  /*1b10*/  BSYNC.RECONVERGENT B2 ;  /* 0x0000000000027941 */ /* 0x000fea0003800200 */
.L_x_19:
[----:B------:R-:W-:Y:S05]  /*1b20*/  @!P0 BRA `(.L_x_23) ;  /* 0xfffffff800208947 */ /* 0x000fea000383ffff */
[----:B------:R-:W-:Y:S05]  /*1b30*/  BSYNC.RECONVERGENT B1 ;  /* 0x0000000000017941 */ /* 0x000fea0003800200 */
.L_x_18:
[----:B------:R-:W-:Y:S05]  /*1b40*/  WARPSYNC.ALL ;  /* 0x0000000000007948 */ /* 0x000fea0003800000 */
[C---:B------:R-:W-:Y:S01]  /*1b50*/  IMAD.IADD R4, R5.reuse, 0x1, -R16 ;  /* 0x0000000105047824 */ /* 0x040fe200078e0a10 */
[C---:B------:R-:W-:Y:S01]  /*1b60*/  VIMNMX R23, PT, PT, R5.reuse, R18, PT ;  /* 0x0000001205177248 */ /* 0x040fe20003fe0100 */
[C---:B------:R-:W-:Y:S01]  /*1b70*/  IMAD.IADD R6, R5.reuse, 0x1, -R18 ;  /* 0x0000000105067824 */ /* 0x040fe200078e0a12 */
[C---:B------:R-:W-:Y:S01]  /*1b80*/  ISETP.GE.AND P0, PT, R5.reuse, R16, PT ;  /* 0x000000100500720c */ /* 0x040fe20003f06270 */
[----:B------:R-:W-:Y:S01]  /*1b90*/  BSSY.RECONVERGENT B2, `(.L_x_24) ;  /* 0x000007d000027945 */ /* 0x000fe20003800200 */
[C---:B------:R-:W-:Y:S01]  /*1ba0*/  ISETP.GE.AND P1, PT, R5.reuse, R18, PT ;  /* 0x000000120500720c */ /* 0x040fe20003f26270 */
[----:B------:R-:W-:Y:S01]  /*1bb0*/  IMAD.IADD R27, R5, 0x1, -R23 ;  /* 0x00000001051b7824 */ /* 0x000fe200078e0a17 */
[----:B------:R-:W-:-:S02]  /*1bc0*/  SEL R4, R4, RZ, P0 ;  /* 0x000000ff04047207 */ /* 0x000fc40000000000 */
[----:B------:R-:W-:-:S09]  /*1bd0*/  SEL R6, R6, RZ, P1 ;  /* 0x000000ff06067207 */ /* 0x000fd20000800000 */
.L_x_29:
        /* <DEDUP_REMOVED lines=18> */
[----:B0-----:R-:W-:-:S06]  /*1d00*/  VIADD R2, R30, 0xffffffe ;  /* 0x0ffffffe1e027836 */ /* 0x001fcc0000000000 */
[----:B------:R0:W1:Y:S02]  /*1d10*/  F2I.FTZ.U32.TRUNC.NTZ R3, R2 ;  /* 0x0000000200037305 */ /* 0x000064000021f000 */
[----:B0-----:R-:W-:Y:S02]  /*1d20*/  HFMA2 R2, -RZ, RZ, 0, 0 ;  /* 0x00000000ff027431 */ /* 0x001fe400000001ff */
[----:B-1----:R-:W-:-:S04]  /*1d30*/  IMAD.MOV R31, RZ, RZ, -R3 ;  /* 0x000000ffff1f7224 */ /* 0x002fc800078e0a03 */
[----:B------:R-:W-:-:S04]  /*1d40*/  IMAD R31, R31, R26, RZ ;  /* 0x0000001a1f1f7224 */ /* 0x000fc800078e02ff */
[----:B------:R-:W-:Y:S01]  /*1d50*/  IMAD.HI.U32 R32, R3, R31, R2 ;  /* 0x0000001f03207227 */ /* 0x000fe200078e0002 */
[----:B------:R-:W-:-:S05]  /*1d60*/  IABS R31, R28 ;  /* 0x0000001c001f7213 */ /* 0x000fca0000000000 */
        /* <DEDUP_REMOVED lines=34> */
.L_x_27:
[----:B------:R-:W-:Y:S02]  /*1f90*/  ISETP.GE.AND P1, PT, R23, R18, PT ;  /* 0x000000121700720c */ /* 0x000fe40003f26270 */
[----:B------:R-:W-:Y:S02]  /*1fa0*/  PLOP3.LUT P0, PT, PT, PT, PT, 0x80, 0x8 ;  /* 0x000000000008781c */ /* 0x000fe40003f0f070 */
[----:B------:R-:W-:-:S13]  /*1fb0*/  ISETP.LT.OR P1, PT, R27, 0x1, P1 ;  /* 0x000000011b00780c */ /* 0x000fda0000f21670 */
[----:B------:R-:W-:Y:S05]  /*1fc0*/  @P1 BREAK.RELIABLE B1 ;  /* 0x0000000000011942 */ /* 0x000fea0003800100 */
[----:B------:R-:W-:Y:S05]  /*1fd0*/  @P1 BRA `(.L_x_28) ;  /* 0x0000000000d81947 */ /* 0x000fea0003800000 */
[----:B------:R-:W-:Y:S05]  /*1fe0*/  BSYNC.RELIABLE B1 ;  /* 0x0000000000017941 */ /* 0x000fea0003800100 */
.L_x_26:
[----:B------:R-:W0:Y:S01]  /*1ff0*/  LDC R23, c[0x0][0x3a8] ;  /* 0x0000ea00ff177b82 */ /* 0x000e220000000800 */
[----:B------:R-:W-:Y:S01]  /*2000*/  IADD3 R26, PT, PT, R25, -0x1, R14 ;  /* 0xffffffff191a7810 */ /* 0x000fe20007ffe00e */
[----:B------:R-:W-:Y:S01]  /*2010*/  IMAD.IADD R27, R22, 0x1, R15 ;  /* 0x00000001161b7824 */ /* 0x000fe200078e020f */
[----:B------:R-:W-:Y:S02]  /*2020*/  UMOV UR5, 0x400 ;  /* 0x0000040000057882 */ /* 0x000fe40000000000 */
[----:B------:R-:W-:Y:S02]  /*2030*/  IABS R30, R26 ;  /* 0x0000001a001e7213 */ /* 0x000fe40000000000 */
[----:B------:R-:W-:Y:S01]  /*2040*/  IABS R31, R27 ;  /* 0x0000001b001f7213 */ /* 0x000fe20000000000 */
[----:B------:R-:W1:Y:S01]  /*2050*/  S2UR UR7, SR_CgaCtaId ;  /* 0x00000000000779c3 */ /* 0x000e620000008800 */
[----:B------:R-:W-:Y:S01]  /*2060*/  ISETP.GE.AND P4, PT, R27, RZ, PT ;  /* 0x000000ff1b00720c */ /* 0x000fe20003f86270 */
[----:B------:R-:W-:Y:S01]  /*2070*/  IMAD.MOV.U32 R27, RZ, RZ, R25 ;  /* 0x000000ffff1b7224 */ /* 0x000fe200078e0019 */
[----:B0-----:R-:W-:-:S04]  /*2080*/  IABS R24, R23 ;  /* 0x0000001700187213 */ /* 0x001fc80000000000 */
[----:B------:R-:W0:Y:S01]  /*2090*/  I2F.RP R28, R24 ;  /* 0x00000018001c7306 */ /* 0x000e220000209400 */
[----:B-1----:R-:W-:-:S07]  /*20a0*/  ULEA UR5, UR7, UR5, 0x18 ;  /* 0x0000000507057291 */ /* 0x002fce000f8ec0ff */
[----:B0-----:R-:W0:Y:S02]  /*20b0*/  MUFU.RCP R28, R28 ;  /* 0x0000001c001c7308 */ /* 0x001e240000001000 */
[----:B0-----:R-:W-:-:S06]  /*20c0*/  IADD3 R2, PT, PT, R28, 0xffffffe, RZ ;  /* 0x0ffffffe1c027810 */ /* 0x001fcc0007ffe0ff */
        /* <DEDUP_REMOVED lines=10> */
[C---:B------:R-:W-:Y:S01]  /*2170*/  IMAD R3, R24.reuse, R2, R29 ;  /* 0x0000000218037224 */ /* 0x040fe200078e021d */
[----:B------:R-:W-:Y:S01]  /*2180*/  LOP3.LUT R2, RZ, R23, RZ, 0x33, !PT ;  /* 0x00000017ff027212 */ /* 0x000fe200078e33ff */
        /* <DEDUP_REMOVED lines=10> */
[----:B------:R-:W-:Y:S02]  /*2230*/  @!P3 IMAD.IADD R29, R29, 0x1, -R24 ;  /* 0x000000011d1db824 */ /* 0x000fe400078e0a18 */
[----:B------:R-:W-:Y:S02]  /*2240*/  @!P2 IMAD.MOV R3, RZ, RZ, -R3 ;  /* 0x000000ffff03a224 */ /* 0x000fe400078e0a03 */
[----:B------:R-:W-:Y:S01]  /*2250*/  IMAD.MOV.U32 R23, RZ, RZ, R22 ;  /* 0x000000ffff177224 */ /* 0x000fe200078e0016 */
[----:B------:R-:W-:Y:S02]  /*2260*/  @!P4 IADD3 R29, PT, PT, -R29, RZ, RZ ;  /* 0x000000ff1d1dc210 */ /* 0x000fe40007ffe1ff */
[C---:B------:R-:W-:Y:S02]  /*2270*/  SEL R3, R2.reuse, R3, !P1 ;  /* 0x0000000302037207 */ /* 0x040fe40004800000 */
[----:B------:R-:W-:-:S02]  /*2280*/  SEL R29, R2, R29, !P1 ;  /* 0x0000001d021d7207 */ /* 0x000fc40004800000 */
[----:B------:R-:W-:Y:S02]  /*2290*/  LEA R3, R3, UR6, 0x2 ;  /* 0x0000000603037c11 */ /* 0x000fe4000f8e10ff */
[----:B------:R-:W-:-:S03]  /*22a0*/  LEA R29, R29, UR5, 0x2 ;  /* 0x000000051d1d7c11 */ /* 0x000fc6000f8e10ff */
[----:B------:R-:W-:Y:S04]  /*22b0*/  LDS R2, [R3] ;  /* 0x0000000003027984 */ /* 0x000fe80000000800 */
[----:B------:R-:W0:Y:S02]  /*22c0*/  LDS R29, [R29] ;  /* 0x000000001d1d7984 */ /* 0x000e240000000800 */
[----:B0-----:R-:W-:-:S13]  /*22d0*/  ISETP.GE.AND P1, PT, R2, R29, PT ;  /* 0x0000001d0200720c */ /* 0x001fda0003f26270 */
[----:B------:R-:W-:Y:S01]  /*22e0*/  @P1 IADD3 R2, PT, PT, R25, 0x1, -R6 ;  /* 0x0000000119021810 */ /* 0x000fe20007ffe806 */
[----:B------:R-:W-:Y:S01]  /*22f0*/  @P1 IMAD.MOV.U32 R4, RZ, RZ, R22 ;  /* 0x000000ffff041224 */ /* 0x000fe200078e0016 */
[----:B------:R-:W-:Y:S02]  /*2300*/  @P1 PLOP3.LUT P0, PT, PT, PT, PT, 0x8, 0x80 ;  /* 0x000000000080181c */ /* 0x000fe40003f0e170 */
[----:B------:R-:W-:-:S05]  /*2310*/  @P1 SHF.R.S32.HI R2, RZ, 0x1, R2 ;  /* 0x00000001ff021819 */ /* 0x000fca0000011402 */
[--C-:B------:R-:W-:Y:S02]  /*2320*/  @P1 IMAD.IADD R27, R25, 0x1, -R2.reuse ;  /* 0x00000001191b1824 */ /* 0x100fe400078e0a02 */
[----:B------:R-:W-:-:S07]  /*2330*/  @P1 IMAD.IADD R23, R22, 0x1, R2 ;  /* 0x0000000116171824 */ /* 0x000fce00078e0202 */
.L_x_28:
[----:B------:R-:W-:Y:S05]  /*2340*/  BSYNC.RECONVERGENT B3 ;  /* 0x0000000000037941 */ /* 0x000fea0003800200 */
.L_x_25:
[----:B------:R-:W-:Y:S05]  /*2350*/  @!P0 BRA `(.L_x_29) ;  /* 0xfffffff800208947 */ /* 0x000fea000383ffff */
[----:B------:R-:W-:Y:S05]  /*2360*/  BSYNC.RECONVERGENT B2 ;  /* 0x0000000000027941 */ /* 0x000fea0003800200 */
.L_x_24:
[----:B------:R-:W-:Y:S05]  /*2370*/  WARPSYNC.ALL ;  /* 0x0000000000007948 */ /* 0x000fea0003800000 */
[--C-:B------:R-:W-:Y:S01]  /*2380*/  IMAD.IADD R24, R7, 0x1, -R20.reuse ;  /* 0x0000000107187824 */ /* 0x100fe200078e0a14 */
[----:B------:R-:W0:Y:S01]  /*2390*/  LDCU.64 UR12, c[0x0][0x3a0] ;  /* 0x00007400ff0c77ac */ /* 0x000e220008000a00 */
[----:B------:R-:W-:Y:S01]  /*23a0*/  IMAD.IADD R22, R23, 0x1, -R20 ;  /* 0x0000000117167824 */ /* 0x000fe200078e0a14 */
[----:B------:R-:W-:Y:S01]  /*23b0*/  SHF.R.S32.HI R2, RZ, 0x1f, R7 ;  /* 0x0000001fff027819 */ /* 0x000fe20000011407 */
[----:B------:R-:W-:Y:S01]  /*23c0*/  BSSY.RECONVERGENT B2, `(.L_x_30) ;  /* 0x0000051000027945 */ /* 0x000fe20003800200 */
[----:B------:R-:W-:Y:S01]  /*23d0*/  IADD3 R25, PT, PT, R5, -R24, -R23 ;  /* 0x8000001805197210 */ /* 0x000fe20007ffe817 */
[----:B------:R-:W-:Y:S01]  /*23e0*/  IMAD.MOV.U32 R27, RZ, RZ, RZ ;  /* 0x000000ffff1b7224 */ /* 0x000fe200078e00ff */
[----:B------:R-:W-:Y:S01]  /*23f0*/  IADD3 R7, P0, P1, R7, R19, R0 ;  /* 0x0000001307077210 */ /* 0x000fe2000791e000 */
[----:B------:R-:W-:Y:S01]  /*2400*/  IMAD.IADD R24, R24, 0x1, R14 ;  /* 0x0000000118187824 */ /* 0x000fe200078e020e */
[----:B------:R-:W-:-:S02]  /*2410*/  SHF.R.S32.HI R4, RZ, 0x1f, R0 ;  /* 0x0000001fff047819 */ /* 0x000fc40000011400 */
[----:B------:R-:W-:Y:S02]  /*2420*/  SHF.R.S32.HI R3, RZ, 0x1f, R19 ;  /* 0x0000001fff037819 */ /* 0x000fe40000011413 */
[----:B------:R-:W-:Y:S02]  /*2430*/  VIMNMX R5, PT, PT, R22, R25, PT ;  /* 0x0000001916057248 */ /* 0x000fe40003fe0100 */
[----:B------:R-:W-:Y:S02]  /*2440*/  IADD3.X R4, PT, PT, R2, R3, R4, P0, P1 ;  /* 0x0000000302047210 */ /* 0x000fe400007e2404 */
[----:B------:R-:W-:Y:S02]  /*2450*/  ISETP.GE.AND P0, PT, R5, 0x1, PT ;  /* 0x000000010500780c */ /* 0x000fe40003f06270 */
[----:B0-----:R-:W-:-:S04]  /*2460*/  LEA R2, P1, R7, UR12, 0x2 ;  /* 0x0000000c07027c11 */ /* 0x001fc8000f8210ff */
[----:B------:R-:W-:Y:S02]  /*2470*/  LEA.HI.X R3, R7, UR13, R4, 0x2, P1 ;  /* 0x0000000d07037c11 */ /* 0x000fe400088f1404 */
[----:B------:R-:W-:-:S05]  /*2480*/  CS2R R6, SRZ ;  /* 0x0000000000067805 */ /* 0x000fca000001ff00 */
[----:B------:R-:W-:Y:S05]  /*2490*/  @!P0 BRA `(.L_x_31) ;  /* 0x00000004000c8947 */ /* 0x000fea0003800000 */
[----:B------:R-:W0:Y:S01]  /*24a0*/  LDC R4, c[0x0][0x3a8] ;  /* 0x0000ea00ff047b82 */ /* 0x000e220000000800 */
[----:B------:R-:W1:Y:S01]  /*24b0*/  S2R R29, SR_CgaCtaId ;  /* 0x00000000001d7919 */ /* 0x000e620000008800 */
[----:B------:R-:W-:-:S06]  /*24c0*/  MOV R34, 0x400 ;  /* 0x0000040000227802 */ /* 0x000fcc0000000f00 */
[----:B------:R-:W2:Y:S01]  /*24d0*/  LDC R32, c[0x0][0x3a8] ;  /* 0x0000ea00ff207b82 */ /* 0x000ea20000000800 */
[----:B0-----:R-:W-:-:S04]  /*24e0*/  IABS R26, R4 ;  /* 0x00000004001a7213 */ /* 0x001fc80000000000 */
[----:B------:R-:W0:Y:S01]  /*24f0*/  I2F.RP R27, R26 ;  /* 0x0000001a001b7306 */ /* 0x000e220000209400 */
[----:B--2---:R-:W-:Y:S02]  /*2500*/  IABS R28, R32 ;  /* 0x00000020001c7213 */ /* 0x004fe40000000000 */
[----:B------:R-:W-:-:S05]  /*2510*/  ISETP.NE.AND P0, PT, R32, RZ, PT ;  /* 0x000000ff2000720c */ /* 0x000fca0003f05270 */
[----:B------:R-:W2:Y:S01]  /*2520*/  I2F.RP R30, R28 ;  /* 0x0000001c001e7306 */ /* 0x000ea20000209400 */
[----:B-1----:R-:W-:Y:S02]  /*2530*/  LEA R29, R29, R34, 0x18 ;  /* 0x000000221d1d7211 */ /* 0x002fe400078ec0ff */
[----:B------:R-:W-:-:S05]  /*2540*/  LOP3.LUT R32, RZ, R32, RZ, 0x33, !PT ;  /* 0x00000020ff207212 */ /* 0x000fca00078e33ff */
[----:B0-----:R-:W0:Y:S08]  /*2550*/  MUFU.RCP R27, R27 ;  /* 0x0000001b001b7308 */ /* 0x001e300000001000 */
[----:B--2---:R-:W1:Y:S01]  /*2560*/  MUFU.RCP R30, R30 ;  /* 0x0000001e001e7308 */ /* 0x004e620000001000 */
[----:B0-----:R-:W-:-:S07]  /*2570*/  VIADD R4, R27, 0xffffffe ;  /* 0x0ffffffe1b047836 */ /* 0x001fce0000000000 */
[----:B------:R0:W2:Y:S01]  /*2580*/  F2I.FTZ.U32.TRUNC.NTZ R5, R4 ;  /* 0x0000000400057305 */ /* 0x0000a2000021f000 */
[----:B-1----:R-:W-:-:S07]  /*2590*/  VIADD R6, R30, 0xffffffe ;  /* 0x0ffffffe1e067836 */ /* 0x002fce0000000000 */
[----:B------:R1:W3:Y:S01]  /*25a0*/  F2I.FTZ.U32.TRUNC.NTZ R7, R6 ;  /* 0x0000000600077305 */ /* 0x0002e2000021f000 */
[----:B0-----:R-:W-:Y:S01]  /*25b0*/  IMAD.MOV.U32 R4, RZ, RZ, RZ ;  /* 0x000000ffff047224 */ /* 0x001fe200078e00ff */
[----:B--2---:R-:W-:Y:S01]  /*25c0*/  IADD3 R31, PT, PT, RZ, -R5, RZ ;  /* 0x80000005ff1f7210 */ /* 0x004fe20007ffe0ff */
[----:B-1----:R-:W-:-:S04]  /*25d0*/  IMAD.MOV.U32 R6, RZ, RZ, RZ ;  /* 0x000000ffff067224 */ /* 0x002fc800078e00ff */
[----:B------:R-:W-:Y:S02]  /*25e0*/  IMAD R27, R31, R26, RZ ;  /* 0x0000001a1f1b7224 */ /* 0x000fe400078e02ff */
[----:B---3--:R-:W-:Y:S02]  /*25f0*/  IMAD.MOV R33, RZ, RZ, -R7 ;  /* 0x000000ffff217224 */ /* 0x008fe400078e0a07 */
[----:B------:R-:W-:-:S04]  /*2600*/  IMAD.HI.U32 R30, R5, R27, R4 ;  /* 0x0000001b051e7227 */ /* 0x000fc800078e0004 */
[----:B------:R-:W-:Y:S02]  /*2610*/  IMAD R31, R33, R28, RZ ;  /* 0x0000001c211f7224 */ /* 0x000fe400078e02ff */
[----:B------:R-:W-:Y:S02]  /*2620*/  IMAD.MOV.U32 R27, RZ, RZ, RZ ;  /* 0x000000ffff1b7224 */ /* 0x000fe400078e00ff */
[----:B------:R-:W-:-:S04]  /*2630*/  IMAD.HI.U32 R31, R7, R31, R6 ;  /* 0x0000001f071f7227 */ /* 0x000fc800078e0006 */
[----:B------:R-:W-:-:S07]  /*2640*/  IMAD.MOV.U32 R7, RZ, RZ, RZ ;  /* 0x000000ffff077224 */ /* 0x000fce00078e00ff */
.L_x_32:
[----:B------:R-:W-:Y:S01]  /*2650*/  IADD3 R34, PT, PT, R27, R20, R15 ;  /* 0x000000141b227210 */ /* 0x000fe20007ffe00f */
[----:B------:R-:W-:-:S03]  /*2660*/  IMAD.IADD R35, R24, 0x1, R6 ;  /* 0x0000000118237824 */ /* 0x000fc600078e0206 */
[----:B------:R-:W-:Y:S02]  /*2670*/  IABS R5, R34 ;  /* 0x0000002200057213 */ /* 0x000fe40000000000 */
[----:B------:R-:W-:Y:S02]  /*2680*/  IABS R33, R35 ;  /* 0x0000002300217213 */ /* 0x000fe40000000000 */
[----:B------:R-:W-:Y:S01]  /*2690*/  ISETP.GE.AND P4, PT, R35, RZ, PT ;  /* 0x000000ff2300720c */ /* 0x000fe20003f86270 */
[----:B------:R-:W-:-:S04]  /*26a0*/  IMAD.HI.U32 R4, R30, R5, RZ ;  /* 0x000000051e047227 */ /* 0x000fc800078e00ff */
[----:B------:R-:W-:Y:S02]  /*26b0*/  IMAD.MOV R4, RZ, RZ, -R4 ;  /* 0x000000ffff047224 */ /* 0x000fe400078e0a04 */
[----:B------:R-:W-:Y:S02]  /*26c0*/  IMAD.MOV.U32 R30, RZ, RZ, R31 ;  /* 0x000000ffff1e7224 */ /* 0x000fe400078e001f */
[----:B------:R-:W-:Y:S02]  /*26d0*/  IMAD R5, R28, R4, R5 ;  /* 0x000000041c057224 */ /* 0x000fe400078e0205 */
[----:B------:R-:W-:-:S03]  /*26e0*/  IMAD.HI.U32 R4, R30, R33, RZ ;  /* 0x000000211e047227 */ /* 0x000fc600078e00ff */
[----:B------:R-:W-:Y:S01]  /*26f0*/  ISETP.GT.U32.AND P1, PT, R26, R5, PT ;  /* 0x000000051a00720c */ /* 0x000fe20003f24070 */
[----:B------:R-:W-:-:S04]  /*2700*/  IMAD.MOV R4, RZ, RZ, -R4 ;  /* 0x000000ffff047224 */ /* 0x000fc800078e0a04 */
[----:B------:R-:W-:-:S08]  /*2710*/  IMAD R33, R28, R4, R33 ;  /* 0x000000041c217224 */ /* 0x000fd000078e0221 */
[----:B------:R-:W-:-:S05]  /*2720*/  @!P1 IMAD.IADD R5, R5, 0x1, -R28 ;  /* 0x0000000105059824 */ /* 0x000fca00078e0a1c */
[----:B------:R-:W-:Y:S01]  /*2730*/  ISETP.GT.U32.AND P1, PT, R26, R5, PT ;  /* 0x000000051a00720c */ /* 0x000fe20003f24070 */
[----:B------:R-:W-:-:S05]  /*2740*/  IMAD.MOV.U32 R26, RZ, RZ, R28 ;  /* 0x000000ffff1a7224 */ /* 0x000fca00078e001c */
[----:B------:R-:W-:-:S07]  /*2750*/  ISETP.GT.U32.AND P2, PT, R26, R33, PT ;  /* 0x000000211a00720c */ /* 0x000fce0003f44070 */
[----:B------:R-:W-:-:S06]  /*2760*/  @!P1 IMAD.IADD R5, R5, 0x1, -R28 ;  /* 0x0000000105059824 */ /* 0x000fcc00078e0a1c */
[----:B------:R-:W-:Y:S02]  /*2770*/  @!P2 IADD3 R33, PT, PT, R33, -R28, RZ ;  /* 0x8000001c2121a210 */ /* 0x000fe40007ffe0ff */
[----:B------:R-:W-:Y:S02]  /*2780*/  ISETP.GE.AND P2, PT, R34, RZ, PT ;  /* 0x000000ff2200720c */ /* 0x000fe40003f46270 */
[----:B------:R-:W-:-:S11]  /*2790*/  ISETP.GT.U32.AND P3, PT, R26, R33, PT ;  /* 0x000000211a00720c */ /* 0x000fd60003f64070 */
[----:B------:R-:W-:Y:S02]  /*27a0*/  @!P2 IMAD.MOV R5, RZ, RZ, -R5 ;  /* 0x000000ffff05a224 */ /* 0x000fe400078e0a05 */
[----:B------:R-:W-:-:S03]  /*27b0*/  @!P3 IMAD.IADD R33, R33, 0x1, -R28 ;  /* 0x000000012121b824 */ /* 0x000fc600078e0a1c */
[----:B------:R-:W-:Y:S01]  /*27c0*/  SEL R34, R32, R5, !P0 ;  /* 0x0000000520227207 */ /* 0x000fe20004000000 */
[----:B------:R-:W-:Y:S02]  /*27d0*/  @!P4 IMAD.MOV R33, RZ, RZ, -R33 ;  /* 0x000000ffff21c224 */ /* 0x000fe400078e0a21 */
[----:B------:R-:W-:-:S03]  /*27e0*/  IMAD.WIDE.U32 R4, R7, 0x4, R2 ;  /* 0x0000000407047825 */ /* 0x000fc600078e0002 */
[----:B------:R-:W-:Y:S01]  /*27f0*/  SEL R33, R32, R33, !P0 ;  /* 0x0000002120217207 */ /* 0x000fe20004000000 */
[----:B------:R-:W-:Y:S02]  /*2800*/  IMAD R34, R34, 0x4, R29 ;  /* 0x0000000422227824 */ /* 0x000fe400078e021d */
[----:B------:R-:W-:Y:S01]  /*2810*/  VIADD R7, R7, 0x1 ;  /* 0x0000000107077836 */ /* 0x000fe20000000000 */
[----:B------:R-:W-:Y:S02]  /*2820*/  LEA R33, R33, UR6, 0x2 ;  /* 0x0000000621217c11 */ /* 0x000fe4000f8e10ff */
[----:B------:R-:W-:Y:S04]  /*2830*/  LDS R35, [R34] ;  /* 0x0000000022237984 */ /* 0x000fe80000000800 */
[----:B------:R-:W0:Y:S02]  /*2840*/  LDS R33, [R33] ;  /* 0x0000000021217984 */ /* 0x000e240000000800 */
[----:B0-----:R-:W-:-:S13]  /*2850*/  ISETP.GT.AND P1, PT, R35, R33, PT ;  /* 0x000000212300720c */ /* 0x001fda0003f24270 */
[----:B------:R-:W-:Y:S01]  /*2860*/  @P1 VIADD R6, R6, 0x1 ;  /* 0x0000000106061836 */ /* 0x000fe20000000000 */
[----:B------:R0:W-:Y:S01]  /*2870*/  @!P1 STG.E desc[UR10][R4.64], R35 ;  /* 0x0000002304009986 */ /* 0x0001e2000c10190a */
[----:B------:R-:W-:-:S03]  /*2880*/  @!P1 VIADD R27, R27, 0x1 ;  /* 0x000000011b1b9836 */ /* 0x000fc60000000000 */
[----:B------:R0:W-:Y:S01]  /*2890*/  @P1 STG.E desc[UR10][R4.64], R33 ;  /* 0x0000002104001986 */ /* 0x0001e2000c10190a */
[----:B------:R-:W-:Y:S02]  /*28a0*/  ISETP.GE.AND P1, PT, R6, R25, PT ;  /* 0x000000190600720c */ /* 0x000fe40003f26270 */
[----:B------:R-:W-:-:S13]  /*28b0*/  ISETP.LT.AND P2, PT, R27, R22, PT ;  /* 0x000000161b00720c */ /* 0x000fda0003f41270 */
[----:B0-----:R-:W-:Y:S05]  /*28c0*/  @!P1 BRA P2, `(.L_x_32) ;  /* 0xfffffffc00609947 */ /* 0x001fea000103ffff */
.L_x_31:
[----:B------:R-:W-:Y:S05]  /*28d0*/  BSYNC.RECONVERGENT B2 ;  /* 0x0000000000027941 */ /* 0x000fea0003800200 */
.L_x_30:
[----:B------:R-:W-:Y:S01]  /*28e0*/  ISETP.NE.AND P0, PT, R27, R22, PT ;  /* 0x000000161b00720c */ /* 0x000fe20003f05270 */
[----:B------:R-:W-:-:S12]  /*28f0*/  BSSY.RECONVERGENT B2, `(.L_x_33) ;  /* 0x00000f2000027945 */ /* 0x000fd80003800200 */
[----:B------:R-:W-:Y:S05]  /*2900*/  @!P0 BRA `(.L_x_34) ;  /* 0x0000000c00308947 */ /* 0x000fea0003800000 */
[----:B------:R-:W-:Y:S01]  /*2910*/  ISETP.GE.AND P0, PT, R27, R22, PT ;  /* 0x000000161b00720c */ /* 0x000fe20003f06270 */
[----:B------:R-:W-:-:S12]  /*2920*/  BSSY.RECONVERGENT B3, `(.L_x_35) ;  /* 0x00000c9000037945 */ /* 0x000fd80003800200 */
[----:B------:R-:W-:Y:S05]  /*2930*/  @P0 BRA `(.L_x_36) ;  /* 0x0000000c001c0947 */ /* 0x000fea0003800000 */
[----:B------:R-:W-:Y:S01]  /*2940*/  IMAD.IADD R24, R20, 0x1, R27 ;  /* 0x0000000114187824 */ /* 0x000fe200078e021b */
[----:B------:R-:W-:Y:S01]  /*2950*/  BSSY.RECONVERGENT B4, `(.L_x_37) ;  /* 0x000004f000047945 */ /* 0x000fe20003800200 */
[----:B------:R-:W-:Y:S01]  /*2960*/  IMAD.MOV.U32 R31, RZ, RZ, R7 ;  /* 0x000000ffff1f7224 */ /* 0x000fe200078e0007 */
[----:B------:R-:W-:Y:S01]  /*2970*/  MOV R6, R27 ;  /* 0x0000001b00067202 */ /* 0x000fe20000000f00 */
[----:B------:R-:W-:-:S05]  /*2980*/  IMAD.IADD R25, R23, 0x1, -R24 ;  /* 0x0000000117197824 */ /* 0x000fca00078e0a18 */
[----:B------:R-:W-:-:S13]  /*2990*/  LOP3.LUT P0, R25, R25, 0x3, RZ, 0xc0, !PT ;  /* 0x0000000319197812 */ /* 0x000fda000780c0ff */
[----:B------:R-:W-:Y:S05]  /*29a0*/  @!P0 BRA `(.L_x_38) ;  /* 0x0000000400248947 */ /* 0x000fea0003800000 */
[----:B------:R-:W0:Y:S01]  /*29b0*/  LDC R29, c[0x0][0x3a8] ;  /* 0x0000ea00ff1d7b82 */ /* 0x000e220000000800 */
[----:B------:R-:W-:Y:S02]  /*29c0*/  IMAD.IADD R28, R24, 0x1, R15 ;  /* 0x00000001181c7824 */ /* 0x000fe400078e020f */
[----:B------:R-:W-:Y:S02]  /*29d0*/  IMAD.MOV.U32 R4, RZ, RZ, RZ ;  /* 0x000000ffff047224 */ /* 0x000fe400078e00ff */
[----:B------:R-:W-:Y:S01]  /*29e0*/  IMAD.WIDE.U32 R2, R7, 0x4, R2 ;  /* 0x0000000407027825 */ /* 0x000fe200078e0002 */
[----:B------:R-:W-:Y:S02]  /*29f0*/  IABS R32, R28 ;  /* 0x0000001c00207213 */ /* 0x000fe40000000000 */
[----:B------:R-:W-:Y:S02]  /*2a00*/  ISETP.GE.AND P1, PT, R28, RZ, PT ;  /* 0x000000ff1c00720c */ /* 0x000fe40003f26270 */
[----:B0-----:R-:W-:-:S04]  /*2a10*/  IABS R26, R29 ;  /* 0x0000001d001a7213 */ /* 0x001fc80000000000 */
[----:B------:R-:W0:Y:S08]  /*2a20*/  I2F.RP R6, R26 ;  /* 0x0000001a00067306 */ /* 0x000e300000209400 */
[----:B0-----:R-:W0:Y:S02]  /*2a30*/  MUFU.RCP R6, R6 ;  /* 0x0000000600067308 */ /* 0x001e240000001000 */
[----:B0-----:R-:W-:-:S06]  /*2a40*/  VIADD R30, R6, 0xffffffe ;  /* 0x0ffffffe061e7836 */ /* 0x001fcc0000000000 */
[----:B------:R0:W1:Y:S02]  /*2a50*/  F2I.FTZ.U32.TRUNC.NTZ R5, R30 ;  /* 0x0000001e00057305 */ /* 0x000064000021f000 */
[----:B0-----:R-:W0:Y:S01]  /*2a60*/  S2R R30, SR_CgaCtaId ;  /* 0x00000000001e7919 */ /* 0x001e220000008800 */
[----:B-1----:R-:W-:-:S04]  /*2a70*/  IMAD.MOV R31, RZ, RZ, -R5 ;  /* 0x000000ffff1f7224 */ /* 0x002fc800078e0a05 */
[----:B------:R-:W-:-:S04]  /*2a80*/  IMAD R31, R31, R26, RZ ;  /* 0x0000001a1f1f7224 */ /* 0x000fc800078e02ff */
[----:B------:R-:W-:-:S04]  /*2a90*/  IMAD.HI.U32 R4, R5, R31, R4 ;  /* 0x0000001f05047227 */ /* 0x000fc800078e0004 */
[----:B------:R-:W-:-:S04]  /*2aa0*/  IMAD.MOV.U32 R31, RZ, RZ, R32 ;  /* 0x000000ffff1f7224 */ /* 0x000fc800078e0020 */
[----:B------:R-:W-:-:S04]  /*2ab0*/  IMAD.HI.U32 R5, R4, R31, RZ ;  /* 0x0000001f04057227 */ /* 0x000fc800078e00ff */
[----:B------:R-:W-:-:S04]  /*2ac0*/  IMAD.MOV R5, RZ, RZ, -R5 ;  /* 0x000000ffff057224 */ /* 0x000fc800078e0a05 */
[----:B------:R-:W-:Y:S01]  /*2ad0*/  IMAD R5, R26, R5, R31 ;  /* 0x000000051a057224 */ /* 0x000fe200078e021f */
[----:B------:R-:W-:-:S04]  /*2ae0*/  IADD3 R31, PT, PT, R7, 0x1, RZ ;  /* 0x00000001071f7810 */ /* 0x000fc80007ffe0ff */
[----:B------:R-:W-:-:S13]  /*2af0*/  ISETP.GT.U32.AND P0, PT, R26, R5, PT ;  /* 0x000000051a00720c */ /* 0x000fda0003f04070 */
[----:B------:R-:W-:-:S05]  /*2b00*/  @!P0 IMAD.IADD R5, R5, 0x1, -R26 ;  /* 0x0000000105058824 */ /* 0x000fca00078e0a1a */
[----:B------:R-:W-:-:S13]  /*2b10*/  ISETP.GT.U32.AND P0, PT, R26, R5, PT ;  /* 0x000000051a00720c */ /* 0x000fda0003f04070 */
[----:B------:R-:W-:Y:S01]  /*2b20*/  @!P0 IMAD.IADD R5, R5, 0x1, -R26 ;  /* 0x0000000105058824 */ /* 0x000fe200078e0a1a */
[----:B------:R-:W-:Y:S02]  /*2b30*/  ISETP.NE.AND P0, PT, R29, RZ, PT ;  /* 0x000000ff1d00720c */ /* 0x000fe40003f05270 */
[----:B------:R-:W-:Y:S01]  /*2b40*/  LOP3.LUT R29, RZ, R29, RZ, 0x33, !PT ;  /* 0x0000001dff1d7212 */ /* 0x000fe200078e33ff */
[----:B------:R-:W-:Y:S01]  /*2b50*/  IMAD.MOV.U32 R6, RZ, RZ, R5 ;  /* 0x000000ffff067224 */ /* 0x000fe200078e0005 */
[----:B------:R-:W-:-:S03]  /*2b60*/  MOV R5, 0x400 ;  /* 0x0000040000057802 */ /* 0x000fc60000000f00 */
[----:B------:R-:W-:Y:S01]  /*2b70*/  @!P1 IMAD.MOV R6, RZ, RZ, -R6 ;  /* 0x000000ffff069224 */ /* 0x000fe200078e0a06 */
[----:B0-----:R-:W-:Y:S02]  /*2b80*/  LEA R5, R30, R5, 0x18 ;  /* 0x000000051e057211 */ /* 0x001fe400078ec0ff */
[----:B------:R-:W-:Y:S02]  /*2b90*/  ISETP.NE.AND P1, PT, R25, 0x1, PT ;  /* 0x000000011900780c */ /* 0x000fe40003f25270 */
[----:B------:R-:W-:-:S05]  /*2ba0*/  SEL R6, R29, R6, !P0 ;  /* 0x000000061d067207 */ /* 0x000fca0004000000 */
[----:B------:R-:W-:Y:S02]  /*2bb0*/  IMAD R30, R6, 0x4, R5 ;  /* 0x00000004061e7824 */ /* 0x000fe400078e0205 */
[----:B------:R-:W-:-:S03]  /*2bc0*/  VIADD R6, R27, 0x1 ;  /* 0x000000011b067836 */ /* 0x000fc60000000000 */
[----:B------:R-:W0:Y:S04]  /*2bd0*/  LDS R33, [R30] ;  /* 0x000000001e217984 */ /* 0x000e280000000800 */
[----:B0-----:R0:W-:Y:S01]  /*2be0*/  STG.E desc[UR10][R2.64], R33 ;  /* 0x0000002102007986 */ /* 0x0011e2000c10190a */
[----:B------:R-:W-:Y:S05]  /*2bf0*/  @!P1 BRA `(.L_x_38) ;  /* 0x0000000000909947 */ /* 0x000fea0003800000 */
[----:B------:R-:W-:-:S05]  /*2c00*/  VIADD R30, R28, 0x1 ;  /* 0x000000011c1e7836 */ /* 0x000fca0000000000 */
[----:B------:R-:W-:Y:S02]  /*2c10*/  IABS R31, R30 ;  /* 0x0000001e001f7213 */ /* 0x000fe40000000000 */
[----:B------:R-:W-:-:S03]  /*2c20*/  ISETP.GE.AND P2, PT, R30, RZ, PT ;  /* 0x000000ff1e00720c */ /* 0x000fc60003f46270 */
[----:B------:R-:W-:-:S04]  /*2c30*/  IMAD.HI.U32 R6, R4, R31, RZ ;  /* 0x0000001f04067227 */ /* 0x000fc800078e00ff */
[----:B------:R-:W-:-:S04]  /*2c40*/  IMAD.MOV R6, RZ, RZ, -R6 ;  /* 0x000000ffff067224 */ /* 0x000fc800078e0a06 */
[----:B------:R-:W-:-:S05]  /*2c50*/  IMAD R31, R26, R6, R31 ;  /* 0x000000061a1f7224 */ /* 0x000fca00078e021f */
[----:B------:R-:W-:-:S13]  /*2c60*/  ISETP.GT.U32.AND P1, PT, R26, R31, PT ;  /* 0x0000001f1a00720c */ /* 0x000fda0003f24070 */
[----:B------:R-:W-:-:S05]  /*2c70*/  @!P1 IMAD.IADD R31, R31, 0x1, -R26 ;  /* 0x000000011f1f9824 */ /* 0x000fca00078e0a1a */
[----:B------:R-:W-:-:S13]  /*2c80*/  ISETP.GT.U32.AND P1, PT, R26, R31, PT ;  /* 0x0000001f1a00720c */ /* 0x000fda0003f24070 */
[----:B------:R-:W-:Y:S01]  /*2c90*/  @!P1 IMAD.IADD R31, R31, 0x1, -R26 ;  /* 0x000000011f1f9824 */ /* 0x000fe200078e0a1a */
[----:B------:R-:W-:-:S03]  /*2ca0*/  ISETP.NE.AND P1, PT, R25, 0x2, PT ;  /* 0x000000021900780c */ /* 0x000fc60003f25270 */
[----:B------:R-:W-:-:S05]  /*2cb0*/  @!P2 IMAD.MOV R31, RZ, RZ, -R31 ;  /* 0x000000ffff1fa224 */ /* 0x000fca00078e0a1f */
[----:B------:R-:W-:Y:S01]  /*2cc0*/  SEL R6, R29, R31, !P0 ;  /* 0x0000001f1d067207 */ /* 0x000fe20004000000 */
[----:B------:R-:W-:-:S04]  /*2cd0*/  VIADD R31, R7, 0x2 ;  /* 0x00000002071f7836 */ /* 0x000fc80000000000 */
[----:B------:R-:W-:Y:S02]  /*2ce0*/  IMAD R30, R6, 0x4, R5 ;  /* 0x00000004061e7824 */ /* 0x000fe400078e0205 */
[----:B------:R-:W-:-:S03]  /*2cf0*/  VIADD R6, R27, 0x2 ;  /* 0x000000021b067836 */ /* 0x000fc60000000000 */
[----:B0-----:R-:W0:Y:S04]  /*2d00*/  LDS R33, [R30] ;  /* 0x000000001e217984 */ /* 0x001e280000000800 */
[----:B0-----:R1:W-:Y:S01]  /*2d10*/  STG.E desc[UR10][R2.64+0x4], R33 ;  /* 0x0000042102007986 */ /* 0x0013e2000c10190a */
[----:B------:R-:W-:Y:S05]  /*2d20*/  @!P1 BRA `(.L_x_38) ;  /* 0x0000000000449947 */ /* 0x000fea0003800000 */
[----:B------:R-:W-:Y:S02]  /*2d30*/  VIADD R28, R28, 0x2 ;  /* 0x000000021c1c7836 */ /* 0x000fe40000000000 */
[----:B------:R-:W-:Y:S02]  /*2d40*/  VIADD R31, R7, 0x3 ;  /* 0x00000003071f7836 */ /* 0x000fe40000000000 */
[----:B------:R-:W-:Y:S01]  /*2d50*/  VIADD R6, R27, 0x3 ;  /* 0x000000031b067836 */ /* 0x000fe20000000000 */
[----:B------:R-:W-:Y:S02]  /*2d60*/  IABS R25, R28 ;  /* 0x0000001c00197213 */ /* 0x000fe40000000000 */
[----:B------:R-:W-:-:S03]  /*2d70*/  ISETP.GE.AND P2, PT, R28, RZ, PT ;  /* 0x000000ff1c00720c */ /* 0x000fc60003f46270 */
[----:B------:R-:W-:-:S04]  /*2d80*/  IMAD.HI.U32 R4, R4, R25, RZ ;  /* 0x0000001904047227 */ /* 0x000fc800078e00ff */
[----:B------:R-:W-:-:S04]  /*2d90*/  IMAD.MOV R4, RZ, RZ, -R4 ;  /* 0x000000ffff047224 */ /* 0x000fc800078e0a04 */
[----:B------:R-:W-:-:S05]  /*2da0*/  IMAD R25, R26, R4, R25 ;  /* 0x000000041a197224 */ /* 0x000fca00078e0219 */
[----:B------:R-:W-:-:S13]  /*2db0*/  ISETP.GT.U32.AND P1, PT, R26, R25, PT ;  /* 0x000000191a00720c */ /* 0x000fda0003f24070 */
[----:B------:R-:W-:-:S04]  /*2dc0*/  @!P1 IADD3 R25, PT, PT, R25, -R26, RZ ;  /* 0x8000001a19199210 */ /* 0x000fc80007ffe0ff */
[----:B------:R-:W-:-:S13]  /*2dd0*/  ISETP.GT.U32.AND P1, PT, R26, R25, PT ;  /* 0x000000191a00720c */ /* 0x000fda0003f24070 */
[----:B------:R-:W-:-:S04]  /*2de0*/  @!P1 IMAD.IADD R25, R25, 0x1, -R26 ;  /* 0x0000000119199824 */ /* 0x000fc800078e0a1a */
[----:B------:R-:W-:-:S05]  /*2df0*/  @!P2 IMAD.MOV R25, RZ, RZ, -R25 ;  /* 0x000000ffff19a224 */ /* 0x000fca00078e0a19 */
[----:B------:R-:W-:-:S05]  /*2e00*/  SEL R4, R29, R25, !P0 ;  /* 0x000000191d047207 */ /* 0x000fca0004000000 */
[----:B------:R-:W-:-:S05]  /*2e10*/  IMAD R4, R4, 0x4, R5 ;  /* 0x0000000404047824 */ /* 0x000fca00078e0205 */
[----:B------:R-:W0:Y:S04]  /*2e20*/  LDS R5, [R4] ;  /* 0x0000000004057984 */ /* 0x000e280000000800 */
[----:B0-----:R2:W-:Y:S02]  /*2e30*/  STG.E desc[UR10][R2.64+0x8], R5 ;  /* 0x0000080502007986 */ /* 0x0015e4000c10190a */
.L_x_38:
[----:B------:R-:W-:Y:S05]  /*2e40*/  BSYNC.RECONVERGENT B4 ;  /* 0x0000000000047941 */ /* 0x000fea0003800200 */
.L_x_37:
[----:B------:R-:W-:-:S05]  /*2e50*/  IMAD.IADD R23, R24, 0x1, -R23 ;  /* 0x0000000118177824 */ /* 0x000fca00078e0a17 */
[----:B------:R-:W-:-:S13]  /*2e60*/  ISETP.GT.U32.AND P0, PT, R23, -0x4, PT ;  /* 0xfffffffc1700780c */ /* 0x000fda0003f04070 */
[----:B------:R-:W-:Y:S05]  /*2e70*/  @P0 BRA `(.L_x_36) ;  /* 0x0000000400cc0947 */ /* 0x000fea0003800000 */
[----:B012---:R-:W0:Y:S01]  /*2e80*/  LDC R2, c[0x0][0x3a8] ;  /* 0x0000ea00ff027b82 */ /* 0x007e220000000800 */
[----:B------:R-:W-:Y:S01]  /*2e90*/  IMAD.IADD R4, R8, 0x1, -R19 ;  /* 0x0000000108047824 */ /* 0x000fe200078e0a13 */
[----:B------:R-:W-:Y:S01]  /*2ea0*/  SHF.R.S32.HI R24, RZ, 0x1f, R0 ;  /* 0x0000001fff187819 */ /* 0x000fe20000011400 */
[----:B------:R-:W1:Y:S01]  /*2eb0*/  LDCU.64 UR12, c[0x0][0x3a0] ;  /* 0x00007400ff0c77ac */ /* 0x000e620008000a00 */
[----:B------:R-:W-:Y:S02]  /*2ec0*/  IADD3 R20, PT, PT, R20, R6, R15 ;  /* 0x0000000614147210 */ /* 0x000fe40007ffe00f */
[----:B------:R-:W-:Y:S02]  /*2ed0*/  ISETP.LT.U32.AND P0, PT, R21, R4, PT ;  /* 0x000000041500720c */ /* 0x000fe40003f01070 */
[----:B------:R-:W-:Y:S02]  /*2ee0*/  SHF.R.S32.HI R3, RZ, 0x1f, R4 ;  /* 0x0000001fff037819 */ /* 0x000fe40000011404 */
[----:B------:R-:W-:-:S02]  /*2ef0*/  IADD3 R6, PT, PT, R6, 0x1, RZ ;  /* 0x0000000106067810 */ /* 0x000fc40007ffe0ff */
[----:B0-----:R-:W-:Y:S02]  /*2f00*/  IABS R7, R2 ;  /* 0x0000000200077213 */ /* 0x001fe40000000000 */
[----:B------:R-:W-:Y:S02]  /*2f10*/  SHF.R.S32.HI R2, RZ, 0x1f, R21 ;  /* 0x0000001fff027819 */ /* 0x000fe40000011415 */
[----:B------:R-:W0:Y:S02]  /*2f20*/  I2F.RP R23, R7 ;  /* 0x0000000700177306 */ /* 0x000e240000209400 */
[----:B------:R-:W-:-:S04]  /*2f30*/  ISETP.LT.AND.EX P0, PT, R2, R3, PT, P0 ;  /* 0x000000030200720c */ /* 0x000fc80003f01300 */
[----:B------:R-:W-:Y:S02]  /*2f40*/  SEL R5, R2, R3, P0 ;  /* 0x0000000302057207 */ /* 0x000fe40000000000 */
[----:B------:R-:W-:Y:S02]  /*2f50*/  SEL R21, R21, R4, P0 ;  /* 0x0000000415157207 */ /* 0x000fe40000000000 */
[----:B------:R-:W-:Y:S02]  /*2f60*/  SHF.R.S32.HI R4, RZ, 0x1f, R19 ;  /* 0x0000001fff047819 */ /* 0x000fe40000011413 */
[----:B------:R-:W-:Y:S01]  /*2f70*/  IADD3 R2, P0, P1, R19, R0, R21 ;  /* 0x0000000013027210 */ /* 0x000fe2000791e015 */
[----:B0-----:R-:W0:Y:S03]  /*2f80*/  MUFU.RCP R23, R23 ;  /* 0x0000001700177308 */ /* 0x001e260000001000 */
[----:B------:R-:W-:Y:S01]  /*2f90*/  IADD3.X R5, PT, PT, R4, R24, R5, P0, P1 ;  /* 0x0000001804057210 */ /* 0x000fe200007e2405 */
[----:B------:R-:W-:-:S03]  /*2fa0*/  IMAD.SHL.U32 R4, R2, 0x4, RZ ;  /* 0x0000000402047824 */ /* 0x000fc600078e00ff */
[----:B------:R-:W-:-:S03]  /*2fb0*/  SHF.L.U64.HI R5, R2, 0x2, R5 ;  /* 0x0000000202057819 */ /* 0x000fc60000010205 */
[----:B------:R-:W-:-:S03]  /*2fc0*/  IMAD.WIDE.U32 R4, R31, 0x4, R4 ;  /* 0x000000041f047825 */ /* 0x000fc600078e0004 */
[----:B-1----:R-:W-:Y:S01]  /*2fd0*/  IADD3 R4, P0, PT, R4, UR12, RZ ;  /* 0x0000000c04047c10 */ /* 0x002fe2000ff1e0ff */
[----:B0-----:R-:W-:-:S03]  /*2fe0*/  VIADD R3, R23, 0xffffffe ;  /* 0x0ffffffe17037836 */ /* 0x001fc60000000000 */
[----:B------:R-:W-:-:S03]  /*2ff0*/  IADD3 R4, P1, PT, R4, 0x8, RZ ;  /* 0x0000000804047810 */ /* 0x000fc60007f3e0ff */
[----:B------:R-:W0:Y:S01]  /*3000*/  F2I.FTZ.U32.TRUNC.NTZ R3, R3 ;  /* 0x0000000300037305 */ /* 0x000e22000021f000 */
[----:B------:R-:W-:Y:S01]  /*3010*/  IADD3.X R5, PT, PT, RZ, UR13, R5, P1, P0 ;  /* 0x0000000dff057c10 */ /* 0x000fe20008fe0405 */
[----:B0-----:R-:W-:-:S04]  /*3020*/  IMAD.MOV R2, RZ, RZ, -R3 ;  /* 0x000000ffff027224 */ /* 0x001fc800078e0a03 */
[----:B------:R-:W-:Y:S02]  /*3030*/  IMAD R21, R2, R7, RZ ;  /* 0x0000000702157224 */ /* 0x000fe400078e02ff */
[----:B------:R-:W-:-:S04]  /*3040*/  IMAD.MOV.U32 R2, RZ, RZ, RZ ;  /* 0x000000ffff027224 */ /* 0x000fc800078e00ff */
[----:B------:R-:W-:-:S07]  /*3050*/  IMAD.HI.U32 R21, R3, R21, R2 ;  /* 0x0000001503157227 */ /* 0x000fce00078e0002 */
.L_x_39:
[----:B---3--:R-:W0:Y:S01]  /*3060*/  LDC R23, c[0x0][0x3a8] ;  /* 0x0000ea00ff177b82 */ /* 0x008e220000000800 */
[----:B------:R-:W-:Y:S01]  /*3070*/  IABS R26, R20 ;  /* 0x00000014001a7213 */ /* 0x000fe20000000000 */
[----:B------:R-:W-:Y:S01]  /*3080*/  VIADD R31, R20, 0x3 ;  /* 0x00000003141f7836 */ /* 0x000fe20000000000 */
[----:B------:R-:W-:-:S03]  /*3090*/  UMOV UR5, 0x400 ;  /* 0x0000040000057882 */ /* 0x000fc60000000000 */
[----:B------:R-:W-:Y:S01]  /*30a0*/  IMAD.HI.U32 R21, R21, R26, RZ ;  /* 0x0000001a15157227 */ /* 0x000fe200078e00ff */
[----:B------:R-:W-:Y:S01]  /*30b0*/  IABS R32, R31 ;  /* 0x0000001f00207213 */ /* 0x000fe20000000000 */
[----:B------:R-:W1:Y:S02]  /*30c0*/  S2UR UR7, SR_CgaCtaId ;  /* 0x00000000000779c3 */ /* 0x000e640000008800 */
[----:B------:R-:W-:Y:S01]  /*30d0*/  IMAD.MOV R21, RZ, RZ, -R21 ;  /* 0x000000ffff157224 */ /* 0x000fe200078e0a15 */
[----:B0-----:R-:W-:-:S04]  /*30e0*/  IABS R24, R23 ;  /* 0x0000001700187213 */ /* 0x001fc80000000000 */
[----:B------:R-:W0:Y:S01]  /*30f0*/  I2F.RP R27, R24 ;  /* 0x00000018001b7306 */ /* 0x000e220000209400 */
[----:B------:R-:W-:Y:S01]  /*3100*/  IMAD R26, R24, R21, R26 ;  /* 0x00000015181a7224 */ /* 0x000fe200078e021a */
[----:B-1----:R-:W-:-:S04]  /*3110*/  ULEA UR5, UR7, UR5, 0x18 ;  /* 0x0000000507057291 */ /* 0x002fc8000f8ec0ff */
[----:B------:R-:W-:Y:S02]  /*3120*/  ISETP.GT.U32.AND P0, PT, R7, R26, PT ;  /* 0x0000001a0700720c */ /* 0x000fe40003f04070 */
[----:B0-----:R-:W0:Y:S11]  /*3130*/  MUFU.RCP R27, R27 ;  /* 0x0000001b001b7308 */ /* 0x001e360000001000 */
[----:B------:R-:W-:-:S05]  /*3140*/  @!P0 IMAD.IADD R26, R26, 0x1, -R24 ;  /* 0x000000011a1a8824 */ /* 0x000fca00078e0a18 */
[----:B------:R-:W-:Y:S01]  /*3150*/  ISETP.GT.U32.AND P6, PT, R7, R26, PT ;  /* 0x0000001a0700720c */ /* 0x000fe20003fc4070 */
[----:B0-----:R-:W-:Y:S02]  /*3160*/  VIADD R2, R27, 0xffffffe ;  /* 0x0ffffffe1b027836 */ /* 0x001fe40000000000 */
[----:B------:R-:W-:Y:S02]  /*3170*/  VIADD R27, R20, 0x2 ;  /* 0x00000002141b7836 */ /* 0x000fe40000000000 */
[----:B------:R0:W1:Y:S08]  /*3180*/  F2I.FTZ.U32.TRUNC.NTZ R3, R2 ;  /* 0x0000000200037305 */ /* 0x000070000021f000 */
[----:B------:R-:W-:Y:S01]  /*3190*/  @!P6 IMAD.IADD R26, R26, 0x1, -R24 ;  /* 0x000000011a1ae824 */ /* 0x000fe200078e0a18 */
[----:B------:R-:W-:-:S02]  /*31a0*/  ISETP.GE.AND P6, PT, R31, RZ, PT ;  /* 0x000000ff1f00720c */ /* 0x000fc40003fc6270 */
[----:B------:R-:W-:Y:S01]  /*31b0*/  IABS R30, R27 ;  /* 0x0000001b001e7213 */ /* 0x000fe20000000000 */
[----:B0-----:R-:W-:Y:S02]  /*31c0*/  IMAD.MOV.U32 R2, RZ, RZ, RZ ;  /* 0x000000ffff027224 */ /* 0x001fe400078e00ff */
[----:B-1----:R-:W-:-:S04]  /*31d0*/  IMAD.MOV R25, RZ, RZ, -R3 ;  /* 0x000000ffff197224 */ /* 0x002fc800078e0a03 */
[----:B------:R-:W-:Y:S02]  /*31e0*/  IMAD.MOV.U32 R21, RZ, RZ, R25 ;  /* 0x000000ffff157224 */ /* 0x000fe400078e0019 */
[----:B------:R-:W-:Y:S02]  /*31f0*/  VIADD R25, R20, 0x1 ;  /* 0x0000000114197836 */ /* 0x000fe40000000000 */
[----:B------:R-:W-:-:S03]  /*3200*/  IMAD R21, R21, R24, RZ ;  /* 0x0000001815157224 */ /* 0x000fc600078e02ff */
[----:B------:R-:W-:Y:S01]  /*3210*/  IABS R28, R25 ;  /* 0x00000019001c7213 */ /* 0x000fe20000000000 */
[----:B------:R-:W-:-:S06]  /*3220*/  IMAD.HI.U32 R21, R3, R21, R2 ;  /* 0x0000001503157227 */ /* 0x000fcc00078e0002 */
[----:B------:R-:W-:-:S04]  /*3230*/  IMAD.HI.U32 R7, R21, R32, RZ ;  /* 0x0000002015077227 */ /* 0x000fc800078e00ff */
[----:B------:R-:W-:Y:S01]  /*3240*/  IMAD.HI.U32 R2, R21, R28, RZ ;  /* 0x0000001c15027227 */ /* 0x000fe200078e00ff */
[----:B------:R-:W-:-:S03]  /*3250*/  IADD3 R33, PT, PT, -R7, RZ, RZ ;  /* 0x000000ff07217210 */ /* 0x000fc60007ffe1ff */
[----:B------:R-:W-:-:S04]  /*3260*/  IMAD.HI.U32 R3, R21, R30, RZ ;  /* 0x0000001e15037227 */ /* 0x000fc800078e00ff */
[----:B------:R-:W-:Y:S02]  /*3270*/  IMAD.MOV R29, RZ, RZ, -R2 ;  /* 0x000000ffff1d7224 */ /* 0x000fe400078e0a02 */
[----:B------:R-:W-:Y:S02]  /*3280*/  IMAD.MOV R3, RZ, RZ, -R3 ;  /* 0x000000ffff037224 */ /* 0x000fe400078e0a03 */
[C---:B------:R-:W-:Y:S02]  /*3290*/  IMAD R2, R24.reuse, R29, R28 ;  /* 0x0000001d18027224 */ /* 0x040fe400078e021c */
[C---:B------:R-:W-:Y:S02]  /*32a0*/  IMAD R3, R24.reuse, R3, R30 ;  /* 0x0000000318037224 */ /* 0x040fe400078e021e */
[----:B------:R-:W-:Y:S02]  /*32b0*/  IMAD.MOV.U32 R7, RZ, RZ, R24 ;  /* 0x000000ffff077224 */ /* 0x000fe400078e0018 */
[----:B------:R-:W-:-:S03]  /*32c0*/  IMAD R28, R24, R33, R32 ;  /* 0x00000021181c7224 */ /* 0x000fc600078e0220 */
[C---:B------:R-:W-:Y:S02]  /*32d0*/  ISETP.GT.U32.AND P0, PT, R7.reuse, R2, PT ;  /* 0x000000020700720c */ /* 0x040fe40003f04070 */
[C---:B------:R-:W-:Y:S02]  /*32e0*/  ISETP.GT.U32.AND P1, PT, R7.reuse, R3, PT ;  /* 0x000000030700720c */ /* 0x040fe40003f24070 */
[----:B------:R-:W-:-:S09]  /*32f0*/  ISETP.GT.U32.AND P2, PT, R7, R28, PT ;  /* 0x0000001c0700720c */ /* 0x000fd20003f44070 */
[--C-:B------:R-:W-:Y:S01]  /*3300*/  @!P0 IMAD.IADD R2, R2, 0x1, -R24.reuse ;  /* 0x0000000102028824 */ /* 0x100fe200078e0a18 */
[----:B------:R-:W-:Y:S01]  /*3310*/  ISETP.GE.AND P0, PT, R20, RZ, PT ;  /* 0x000000ff1400720c */ /* 0x000fe20003f06270 */
[--C-:B------:R-:W-:Y:S01]  /*3320*/  @!P1 IMAD.IADD R3, R3, 0x1, -R24.reuse ;  /* 0x0000000103039824 */ /* 0x100fe200078e0a18 */
[----:B------:R-:W-:Y:S01]  /*3330*/  ISETP.GE.AND P1, PT, R27, RZ, PT ;  /* 0x000000ff1b00720c */ /* 0x000fe20003f26270 */
[----:B------:R-:W-:Y:S01]  /*3340*/  @!P2 IMAD.IADD R28, R28, 0x1, -R24 ;  /* 0x000000011c1ca824 */ /* 0x000fe200078e0a18 */
[C---:B------:R-:W-:Y:S01]  /*3350*/  ISETP.GT.U32.AND P5, PT, R7.reuse, R2, PT ;  /* 0x000000020700720c */ /* 0x040fe20003fa4070 */
[----:B------:R-:W-:Y:S01]  /*3360*/  VIADD R20, R20, 0x4 ;  /* 0x0000000414147836 */ /* 0x000fe20000000000 */
[C---:B------:R-:W-:Y:S02]  /*3370*/  ISETP.GT.U32.AND P4, PT, R7.reuse, R3, PT ;  /* 0x000000030700720c */ /* 0x040fe40003f84070 */
[----:B------:R-:W-:Y:S02]  /*3380*/  ISETP.GT.U32.AND P3, PT, R7, R28, PT ;  /* 0x0000001c0700720c */ /* 0x000fe40003f64070 */
[----:B------:R-:W-:-:S03]  /*3390*/  ISETP.GE.AND P2, PT, R25, RZ, PT ;  /* 0x000000ff1900720c */ /* 0x000fc60003f46270 */
[----:B------:R-:W-:-:S04]  /*33a0*/  @!P0 IMAD.MOV R26, RZ, RZ, -R26 ;  /* 0x000000ffff1a8224 */ /* 0x000fc800078e0a1a */
[--C-:B------:R-:W-:Y:S02]  /*33b0*/  @!P5 IMAD.IADD R2, R2, 0x1, -R24.reuse ;  /* 0x000000010202d824 */ /* 0x100fe400078e0a18 */
[--C-:B------:R-:W-:Y:S02]  /*33c0*/  @!P4 IMAD.IADD R3, R3, 0x1, -R24.reuse ;  /* 0x000000010303c824 */ /* 0x100fe400078e0a18 */
[----:B------:R-:W-:Y:S01]  /*33d0*/  @!P3 IMAD.IADD R28, R28, 0x1, -R24 ;  /* 0x000000011c1cb824 */ /* 0x000fe200078e0a18 */
[----:B------:R-:W-:Y:S01]  /*33e0*/  ISETP.NE.AND P3, PT, R23, RZ, PT ;  /* 0x000000ff1700720c */ /* 0x000fe20003f65270 */
[----:B------:R-:W-:Y:S01]  /*33f0*/  @!P2 IMAD.MOV R2, RZ, RZ, -R2 ;  /* 0x000000ffff02a224 */ /* 0x000fe200078e0a02 */
[----:B------:R-:W-:Y:S01]  /*3400*/  LOP3.LUT R23, RZ, R23, RZ, 0x33, !PT ;  /* 0x00000017ff177212 */ /* 0x000fe200078e33ff */
[----:B------:R-:W-:Y:S01]  /*3410*/  @!P1 IMAD.MOV R3, RZ, RZ, -R3 ;  /* 0x000000ffff039224 */ /* 0x000fe200078e0a03 */
[----:B------:R-:W-:Y:S02]  /*3420*/  @!P6 IADD3 R28, PT, PT, -R28, RZ, RZ ;  /* 0x000000ff1c1ce210 */ /* 0x000fe40007ffe1ff */
[----:B------:R-:W-:-:S02]  /*3430*/  SEL R26, R23, R26, !P3 ;  /* 0x0000001a171a7207 */ /* 0x000fc40005800000 */
[C---:B------:R-:W-:Y:S02]  /*3440*/  SEL R2, R23.reuse, R2, !P3 ;  /* 0x0000000217027207 */ /* 0x040fe40005800000 */
[C---:B------:R-:W-:Y:S02]  /*3450*/  SEL R3, R23.reuse, R3, !P3 ;  /* 0x0000000317037207 */ /* 0x040fe40005800000 */
[----:B------:R-:W-:Y:S02]  /*3460*/  SEL R28, R23, R28, !P3 ;  /* 0x0000001c171c7207 */ /* 0x000fe40005800000 */
[----:B------:R-:W-:Y:S02]  /*3470*/  LEA R26, R26, UR5, 0x2 ;  /* 0x000000051a1a7c11 */ /* 0x000fe4000f8e10ff */
[----:B------:R-:W-:Y:S02]  /*3480*/  LEA R2, R2, UR5, 0x2 ;  /* 0x0000000502027c11 */ /* 0x000fe4000f8e10ff */
[----:B------:R-:W-:Y:S01]  /*3490*/  LEA R3, R3, UR5, 0x2 ;  /* 0x0000000503037c11 */ /* 0x000fe2000f8e10ff */
[----:B------:R-:W0:Y:S01]  /*34a0*/  LDS R23, [R26] ;  /* 0x000000001a177984 */ /* 0x000e220000000800 */
[----:B------:R-:W-:-:S03]  /*34b0*/  LEA R28, R28, UR5, 0x2 ;  /* 0x000000051c1c7c11 */ /* 0x000fc6000f8e10ff */
[----:B------:R1:W2:Y:S04]  /*34c0*/  LDS R25, [R2] ;  /* 0x0000000002197984 */ /* 0x0002a80000000800 */
[----:B------:R3:W4:Y:S04]  /*34d0*/  LDS R27, [R3] ;  /* 0x00000000031b7984 */ /* 0x0007280000000800 */
[----:B------:R-:W5:Y:S01]  /*34e0*/  LDS R29, [R28] ;  /* 0x000000001c1d7984 */ /* 0x000f620000000800 */
[----:B-1----:R-:W-:Y:S02]  /*34f0*/  IMAD.MOV.U32 R2, RZ, RZ, R4 ;  /* 0x000000ffff027224 */ /* 0x002fe400078e0004 */
[----:B---3--:R-:W-:-:S02]  /*3500*/  IMAD.MOV.U32 R3, RZ, RZ, R5 ;  /* 0x000000ffff037224 */ /* 0x008fc400078e0005 */
[----:B------:R-:W-:Y:S01]  /*3510*/  VIADD R5, R6, 0x3 ;  /* 0x0000000306057836 */ /* 0x000fe20000000000 */
[----:B------:R-:W-:Y:S01]  /*3520*/  IADD3 R4, P1, PT, R2, 0x10, RZ ;  /* 0x0000001002047810 */ /* 0x000fe20007f3e0ff */
[----:B------:R-:W-:-:S03]  /*3530*/  VIADD R6, R6, 0x4 ;  /* 0x0000000406067836 */ /* 0x000fc60000000000 */
[----:B------:R-:W-:Y:S01]  /*3540*/  ISETP.GE.AND P0, PT, R5, R22, PT ;  /* 0x000000160500720c */ /* 0x000fe20003f06270 */
[----:B------:R-:W-:Y:S01]  /*3550*/  IMAD.X R5, RZ, RZ, R3, P1 ;  /* 0x000000ffff057224 */ /* 0x000fe200008e0603 */
[----:B0-----:R3:W-:Y:S04]  /*3560*/  STG.E desc[UR10][R2.64+-0x8], R23 ;  /* 0xfffff81702007986 */ /* 0x0017e8000c10190a */
[----:B--2---:R3:W-:Y:S04]  /*3570*/  STG.E desc[UR10][R2.64+-0x4], R25 ;  /* 0xfffffc1902007986 */ /* 0x0047e8000c10190a */
[----:B----4-:R3:W-:Y:S04]  /*3580*/  STG.E desc[UR10][R2.64], R27 ;  /* 0x0000001b02007986 */ /* 0x0107e8000c10190a */
[----:B-----5:R3:W-:Y:S01]  /*3590*/  STG.E desc[UR10][R2.64+0x4], R29 ;  /* 0x0000041d02007986 */ /* 0x0207e2000c10190a */
[----:B------:R-:W-:Y:S05]  /*35a0*/  @!P0 BRA `(.L_x_39) ;  /* 0xfffffff800ac8947 */ /* 0x000fea000383ffff */
.L_x_36:
[----:B------:R-:W-:Y:S05]  /*35b0*/  BSYNC.RECONVERGENT B3 ;  /* 0x0000000000037941 */ /* 0x000fea0003800200 */
.L_x_35:
[----:B------:R-:W-:Y:S05]  /*35c0*/  BRA `(.L_x_40) ;  /* 0x0000000000907947 */ /* 0x000fea0003800000 */
.L_x_34:
[----:B------:R-:W-:-:S13]  /*35d0*/  ISETP.GE.AND P0, PT, R6, R25, PT ;  /* 0x000000190600720c */ /* 0x000fda0003f06270 */
[----:B------:R-:W-:Y:S05]  /*35e0*/  @P0 BRA `(.L_x_40) ;  /* 0x0000000000880947 */ /* 0x000fea0003800000 */
[----:B------:R-:W0:Y:S08]  /*35f0*/  LDC R22, c[0x0][0x3a8] ;  /* 0x0000ea00ff167b82 */ /* 0x000e300000000800 */
[----:B------:R-:W1:Y:S01]  /*3600*/  LDC R26, c[0x0][0x3a8] ;  /* 0x0000ea00ff1a7b82 */ /* 0x000e620000000800 */
[----:B0-----:R-:W-:Y:S02]  /*3610*/  IABS R20, R22 ;  /* 0x0000001600147213 */ /* 0x001fe40000000000 */
[----:B------:R-:W-:-:S02]  /*3620*/  ISETP.NE.AND P2, PT, R22, RZ, PT ;  /* 0x000000ff1600720c */ /* 0x000fc40003f45270 */
[----:B------:R-:W0:Y:S01]  /*3630*/  I2F.RP R23, R20 ;  /* 0x0000001400177306 */ /* 0x000e220000209400 */
[----:B-1----:R-:W-:Y:S02]  /*3640*/  IABS R28, R26 ;  /* 0x0000001a001c7213 */ /* 0x002fe40000000000 */
[----:B------:R-:W-:-:S05]  /*3650*/  LOP3.LUT R26, RZ, R22, RZ, 0x33, !PT ;  /* 0x00000016ff1a7212 */ /* 0x000fca00078e33ff */
[----:B0-----:R-:W0:Y:S02]  /*3660*/  MUFU.RCP R23, R23 ;  /* 0x0000001700177308 */ /* 0x001e240000001000 */
[----:B0-----:R-:W-:-:S06]  /*3670*/  VIADD R4, R23, 0xffffffe ;  /* 0x0ffffffe17047836 */ /* 0x001fcc0000000000 */
[----:B------:R0:W1:Y:S02]  /*3680*/  F2I.FTZ.U32.TRUNC.NTZ R5, R4 ;  /* 0x0000000400057305 */ /* 0x000064000021f000 */
[----:B0-----:R-:W-:Y:S02]  /*3690*/  IMAD.MOV.U32 R4, RZ, RZ, RZ ;  /* 0x000000ffff047224 */ /* 0x001fe400078e00ff */
[----:B-1----:R-:W-:-:S04]  /*36a0*/  IMAD.MOV R21, RZ, RZ, -R5 ;  /* 0x000000ffff157224 */ /* 0x002fc800078e0a05 */
[----:B------:R-:W-:-:S04]  /*36b0*/  IMAD R21, R21, R20, RZ ;  /* 0x0000001415157224 */ /* 0x000fc800078e02ff */
[----:B------:R-:W-:-:S07]  /*36c0*/  IMAD.HI.U32 R21, R5, R21, R4 ;  /* 0x0000001505157227 */ /* 0x000fce00078e0004 */
.L_x_41:
[----:B----4-:R-:W-:Y:S02]  /*36d0*/  IMAD.IADD R23, R24, 0x1, R6 ;  /* 0x0000000118177824 */ /* 0x010fe400078e0206 */
[----:B------:R-:W-:-:S03]  /*36e0*/  VIADD R6, R6, 0x1 ;  /* 0x0000000106067836 */ /* 0x000fc60000000000 */
        /* <DEDUP_REMOVED lines=8> */
[----:B------:R-:W-:Y:S01]  /*3770*/  @!P0 IMAD.IADD R5, R5, 0x1, -R28 ;  /* 0x0000000105058824 */ /* 0x000fe200078e0a1c */
[----:B------:R-:W-:-:S03]  /*3780*/  ISETP.GE.AND P0, PT, R6, R25, PT ;  /* 0x000000190600720c */ /* 0x000fc60003f06270 */
[----:B------:R-:W-:-:S05]  /*3790*/  @!P1 IMAD.MOV R5, RZ, RZ, -R5 ;  /* 0x000000ffff059224 */ /* 0x000fca00078e0a05 */
[----:B------:R-:W-:-:S04]  /*37a0*/  SEL R5, R26, R5, !P2 ;  /* 0x000000051a057207 */ /* 0x000fc80005000000 */
[----:B------:R-:W-:Y:S01]  /*37b0*/  LEA R22, R5, UR6, 0x2 ;  /* 0x0000000605167c11 */ /* 0x000fe2000f8e10ff */
[----:B------:R-:W-:-:S04]  /*37c0*/  IMAD.WIDE.U32 R4, R7, 0x4, R2 ;  /* 0x0000000407047825 */ /* 0x000fc800078e0002 */
[----:B------:R-:W0:Y:S01]  /*37d0*/  LDS R23, [R22] ;  /* 0x0000000016177984 */ /* 0x000e220000000800 */
[----:B------:R-:W-:-:S03]  /*37e0*/  VIADD R7, R7, 0x1 ;  /* 0x0000000107077836 */ /* 0x000fc60000000000 */
[----:B0-----:R4:W-:Y:S01]  /*37f0*/  STG.E desc[UR10][R4.64], R23 ;  /* 0x0000001704007986 */ /* 0x0019e2000c10190a */
[----:B------:R-:W-:Y:S05]  /*3800*/  @!P0 BRA `(.L_x_41) ;  /* 0xfffffffc00b08947 */ /* 0x000fea000383ffff */
.L_x_40:
[----:B------:R-:W-:Y:S05]  /*3810*/  BSYNC.RECONVERGENT B2 ;  /* 0x0000000000027941 */ /* 0x000fea0003800200 */
.L_x_33:
[----:B------:R-:W5:Y:S01]  /*3820*/  LDC R7, c[0x0][0x3a8] ;  /* 0x0000ea00ff077b82 */ /* 0x000f620000000800 */
[----:B0123--:R-:W-:Y:S01]  /*3830*/  IMAD.IADD R3, R8, 0x1, -R19 ;  /* 0x0000000108037824 */ /* 0x00ffe200078e0a13 */
[----:B------:R-:W-:-:S04]  /*3840*/  UIADD3 UR4, UPT, UPT, UR4, 0x1, URZ ;  /* 0x0000000104047890 */ /* 0x000fc8000fffe0ff */
[C---:B------:R-:W-:Y:S02]  /*3850*/  ISETP.GE.AND P0, PT, R3.reuse, R16, PT ;  /* 0x000000100300720c */ /* 0x040fe40003f06270 */
[C---:B------:R-:W-:Y:S02]  /*3860*/  ISETP.GE.AND P1, PT, R3.reuse, R18, PT ;  /* 0x000000120300720c */ /* 0x040fe40003f26270 */
[----:B-----5:R-:W-:-:S04]  /*3870*/  VIMNMX R7, PT, PT, R3, R7, PT ;  /* 0x0000000703077248 */ /* 0x020fc80003fe0100 */
[----:B----4-:R-:W-:Y:S01]  /*3880*/  VIMNMX R4, PT, PT, R18, R7, PT ;  /* 0x0000000712047248 */ /* 0x010fe20003fe0100 */
[C---:B------:R-:W-:Y:S02]  /*3890*/  IMAD.IADD R5, R7.reuse, 0x1, -R16 ;  /* 0x0000000107057824 */ /* 0x040fe400078e0a10 */
[C---:B------:R-:W-:Y:S02]  /*38a0*/  IMAD.IADD R6, R7.reuse, 0x1, -R18 ;  /* 0x0000000107067824 */ /* 0x040fe400078e0a12 */
[----:B------:R-:W-:Y:S01]  /*38b0*/  IMAD.IADD R23, R7, 0x1, -R4 ;  /* 0x0000000107177824 */ /* 0x000fe200078e0a04 */
[----:B------:R-:W-:Y:S02]  /*38c0*/  SEL R5, R5, RZ, P0 ;  /* 0x000000ff05057207 */ /* 0x000fe40000000000 */
[----:B------:R-:W-:-:S07]  /*38d0*/  SEL R6, R6, RZ, P1 ;  /* 0x000000ff06067207 */ /* 0x000fce0000800000 */
.L_x_44:
[C---:B------:R-:W-:Y:S01]  /*38e0*/  ISETP.GE.AND P0, PT, R23.reuse, R16, PT ;  /* 0x000000101700720c */ /* 0x040fe20003f06270 */
[C---:B------:R-:W-:Y:S01]  /*38f0*/  IMAD.IADD R27, R4.reuse, 0x1, R15 ;  /* 0x00000001041b7824 */ /* 0x040fe200078e020f */
[----:B------:R-:W-:Y:S01]  /*3900*/  MOV R21, R23 ;  /* 0x0000001700157202 */ /* 0x000fe20000000f00 */
[----:B------:R-:W-:Y:S01]  /*3910*/  IMAD.IADD R22, R23, 0x1, R14 ;  /* 0x0000000117167824 */ /* 0x000fe200078e020e */
[----:B------:R-:W-:Y:S01]  /*3920*/  ISETP.LT.OR P0, PT, R4, 0x1, P0 ;  /* 0x000000010400780c */ /* 0x000fe20000701670 */
[----:B------:R-:W-:-:S12]  /*3930*/  IMAD.MOV.U32 R20, RZ, RZ, R4 ;  /* 0x000000ffff147224 */ /* 0x000fd800078e0004 */
[----:B------:R-:W-:Y:S05]  /*3940*/  @P0 BRA `(.L_x_42) ;  /* 0x0000000000c80947 */ /* 0x000fea0003800000 */
[----:B------:R-:W0:Y:S01]  /*3950*/  LDC R24, c[0x0][0x3a8] ;  /* 0x0000ea00ff187b82 */ /* 0x000e220000000800 */
[----:B------:R-:W-:Y:S01]  /*3960*/  VIADD R26, R27, 0xffffffff ;  /* 0xffffffff1b1a7836 */ /* 0x000fe20000000000 */
[----:B------:R-:W-:Y:S02]  /*3970*/  ISETP.GE.AND P3, PT, R22, RZ, PT ;  /* 0x000000ff1600720c */ /* 0x000fe40003f66270 */
[----:B0-----:R-:W-:-:S04]  /*3980*/  IABS R25, R24 ;  /* 0x0000001800197213 */ /* 0x001fc80000000000 */
[----:B------:R-:W0:Y:S08]  /*3990*/  I2F.RP R28, R25 ;  /* 0x00000019001c7306 */ /* 0x000e300000209400 */
[----:B0-----:R-:W0:Y:S02]  /*39a0*/  MUFU.RCP R28, R28 ;  /* 0x0000001c001c7308 */ /* 0x001e240000001000 */
[----:B0-----:R-:W-:Y:S01]  /*39b0*/  VIADD R2, R28, 0xffffffe ;  /* 0x0ffffffe1c027836 */ /* 0x001fe20000000000 */
[----:B------:R-:W-:-:S05]  /*39c0*/  IABS R28, R26 ;  /* 0x0000001a001c7213 */ /* 0x000fca0000000000 */
[----:B------:R0:W1:Y:S02]  /*39d0*/  F2I.FTZ.U32.TRUNC.NTZ R3, R2 ;  /* 0x0000000200037305 */ /* 0x000064000021f000 */
[----:B0-----:R-:W-:Y:S02]  /*39e0*/  IMAD.MOV.U32 R2, RZ, RZ, RZ ;  /* 0x000000ffff027224 */ /* 0x001fe400078e00ff */
[----:B-1----:R-:W-:-:S04]  /*39f0*/  IMAD.MOV R30, RZ, RZ, -R3 ;  /* 0x000000ffff1e7224 */ /* 0x002fc800078e0a03 */
[----:B------:R-:W-:Y:S01]  /*3a00*/  IMAD R29, R30, R25, RZ ;  /* 0x000000191e1d7224 */ /* 0x000fe200078e02ff */
[----:B------:R-:W-:-:S03]  /*3a10*/  IABS R30, R22 ;  /* 0x00000016001e7213 */ /* 0x000fc60000000000 */
[----:B------:R-:W-:-:S06]  /*3a20*/  IMAD.HI.U32 R3, R3, R29, R2 ;  /* 0x0000001d03037227 */ /* 0x000fcc00078e0002 */
[----:B------:R-:W-:-:S04]  /*3a30*/  IMAD.HI.U32 R2, R3, R28, RZ ;  /* 0x0000001c03027227 */ /* 0x000fc800078e00ff */
[----:B------:R-:W-:-:S04]  /*3a40*/  IMAD.HI.U32 R3, R3, R30, RZ ;  /* 0x0000001e03037227 */ /* 0x000fc800078e00ff */
[----:B------:R-:W-:Y:S02]  /*3a50*/  IMAD.MOV R2, RZ, RZ, -R2 ;  /* 0x000000ffff027224 */ /* 0x000fe400078e0a02 */
[----:B------:R-:W-:Y:S02]  /*3a60*/  IMAD.MOV R3, RZ, RZ, -R3 ;  /* 0x000000ffff037224 */ /* 0x000fe400078e0a03 */
[C---:B------:R-:W-:Y:S02]  /*3a70*/  IMAD R2, R25.reuse, R2, R28 ;  /* 0x0000000219027224 */ /* 0x040fe400078e021c */
[C---:B------:R-:W-:Y:S01]  /*3a80*/  IMAD R28, R25.reuse, R3, R30 ;  /* 0x00000003191c7224 */ /* 0x040fe200078e021e */
[----:B------:R-:W-:Y:S01]  /*3a90*/  LOP3.LUT R3, RZ, R24, RZ, 0x33, !PT ;  /* 0x00000018ff037212 */ /* 0x000fe200078e33ff */
[----:B------:R-:W0:Y:S01]  /*3aa0*/  S2R R30, SR_CgaCtaId ;  /* 0x00000000001e7919 */ /* 0x000e220000008800 */
        /* <DEDUP_REMOVED lines=10> */
[----:B------:R-:W-:Y:S01]  /*3b50*/  MOV R25, 0x400 ;  /* 0x0000040000197802 */ /* 0x000fe20000000f00 */
[----:B------:R-:W-:-:S03]  /*3b60*/  @!P1 IMAD.MOV R2, RZ, RZ, -R2 ;  /* 0x000000ffff029224 */ /* 0x000fc600078e0a02 */
[----:B------:R-:W-:Y:S02]  /*3b70*/  @!P3 IADD3 R28, PT, PT, -R28, RZ, RZ ;  /* 0x000000ff1c1cb210 */ /* 0x000fe40007ffe1ff */
[----:B0-----:R-:W-:Y:S02]  /*3b80*/  LEA R25, R30, R25, 0x18 ;  /* 0x000000191e197211 */ /* 0x001fe400078ec0ff */
[C---:B------:R-:W-:Y:S02]  /*3b90*/  SEL R2, R3.reuse, R2, !P0 ;  /* 0x0000000203027207 */ /* 0x040fe40004000000 */
[----:B------:R-:W-:-:S03]  /*3ba0*/  SEL R28, R3, R28, !P0 ;  /* 0x0000001c031c7207 */ /* 0x000fc60004000000 */
[----:B------:R-:W-:Y:S01]  /*3bb0*/  IMAD R2, R2, 0x4, R25 ;  /* 0x0000000402027824 */ /* 0x000fe200078e0219 */
[----:B------:R-:W-:-:S04]  /*3bc0*/  LEA R28, R28, UR6, 0x2 ;  /* 0x000000061c1c7c11 */ /* 0x000fc8000f8e10ff */
[----:B------:R-:W-:Y:S04]  /*3bd0*/  LDS R3, [R2] ;  /* 0x0000000002037984 */ /* 0x000fe80000000800 */
[----:B------:R-:W0:Y:S02]  /*3be0*/  LDS R28, [R28] ;  /* 0x000000001c1c7984 */ /* 0x000e240000000800 */
[----:B0-----:R-:W-:-:S13]  /*3bf0*/  ISETP.GT.AND P1, PT, R3, R28, PT ;  /* 0x0000001c0300720c */ /* 0x001fda0003f24270 */
[----:B------:R-:W-:Y:S01]  /*3c00*/  @P1 IADD3 R3, PT, PT, R4, 0x1, -R5 ;  /* 0x0000000104031810 */ /* 0x000fe20007ffe805 */
[----:B------:R-:W-:Y:S01]  /*3c10*/  @P1 IMAD.MOV.U32 R6, RZ, RZ, R21 ;  /* 0x000000ffff061224 */ /* 0x000fe200078e0015 */
[----:B------:R-:W-:Y:S02]  /*3c20*/  @P1 PLOP3.LUT P0, PT, PT, PT, PT, 0x8, 0x80 ;  /* 0x000000000080181c */ /* 0x000fe40003f0e170 */
[----:B------:R-:W-:-:S05]  /*3c30*/  @P1 SHF.R.S32.HI R3, RZ, 0x1, R3 ;  /* 0x00000001ff031819 */ /* 0x000fca0000011403 */
[--C-:B------:R-:W-:Y:S02]  /*3c40*/  @P1 IMAD.IADD R4, R4, 0x1, -R3.reuse ;  /* 0x0000000104041824 */ /* 0x100fe400078e0a03 */
[----:B------:R-:W-:Y:S01]  /*3c50*/  @P1 IMAD.IADD R23, R23, 0x1, R3 ;  /* 0x0000000117171824 */ /* 0x000fe200078e0203 */
[----:B------:R-:W-:Y:S06]  /*3c60*/  @P1 BRA `(.L_x_43) ;  /* 0x0000000000dc1947 */ /* 0x000fec0003800000 */
.L_x_42:
[----:B------:R-:W-:Y:S02]  /*3c70*/  ISETP.GE.AND P1, PT, R4, R18, PT ;  /* 0x000000120400720c */ /* 0x000fe40003f26270 */
[----:B------:R-:W-:Y:S02]  /*3c80*/  PLOP3.LUT P0, PT, PT, PT, PT, 0x80, 0x8 ;  /* 0x000000000008781c */ /* 0x000fe40003f0f070 */
[----:B------:R-:W-:-:S13]  /*3c90*/  ISETP.LT.OR P1, PT, R23, 0x1, P1 ;  /* 0x000000011700780c */ /* 0x000fda0000f21670 */
        /* <DEDUP_REMOVED lines=14> */
[----:B------:R-:W-:Y:S02]  /*3d80*/  IMAD.HI.U32 R3, R3, R25, R2 ;  /* 0x0000001903037227 */ /* 0x000fe400078e0002 */
[----:B------:R-:W0:Y:S04]  /*3d90*/  S2R R25, SR_CgaCtaId ;  /* 0x0000000000197919 */ /* 0x000e280000008800 */
[----:B------:R-:W-:-:S04]  /*3da0*/  IMAD.HI.U32 R2, R3, R24, RZ ;  /* 0x0000001803027227 */ /* 0x000fc800078e00ff */
[----:B------:R-:W-:-:S04]  /*3db0*/  IMAD.HI.U32 R3, R3, R26, RZ ;  /* 0x0000001a03037227 */ /* 0x000fc800078e00ff */
[----:B------:R-:W-:Y:S02]  /*3dc0*/  IMAD.MOV R2, RZ, RZ, -R2 ;  /* 0x000000ffff027224 */ /* 0x000fe400078e0a02 */
[----:B------:R-:W-:Y:S02]  /*3dd0*/  IMAD.MOV R3, RZ, RZ, -R3 ;  /* 0x000000ffff037224 */ /* 0x000fe400078e0a03 */
[C---:B------:R-:W-:Y:S02]  /*3de0*/  IMAD R2, R23.reuse, R2, R24 ;  /* 0x0000000217027224 */ /* 0x040fe400078e0218 */
[C---:B------:R-:W-:Y:S01]  /*3df0*/  IMAD R24, R23.reuse, R3, R26 ;  /* 0x0000000317187224 */ /* 0x040fe200078e021a */
[----:B------:R-:W-:Y:S02]  /*3e00*/  LOP3.LUT R3, RZ, R4, RZ, 0x33, !PT ;  /* 0x00000004ff037212 */ /* 0x000fe400078e33ff */
[C---:B------:R-:W-:Y:S02]  /*3e10*/  ISETP.GT.U32.AND P1, PT, R23.reuse, R2, PT ;  /* 0x000000021700720c */ /* 0x040fe40003f24070 */
[----:B------:R-:W-:-:S11]  /*3e20*/  ISETP.GT.U32.AND P2, PT, R23, R24, PT ;  /* 0x000000181700720c */ /* 0x000fd60003f44070 */
[----:B------:R-:W-:Y:S02]  /*3e30*/  @!P1 IMAD.IADD R2, R2, 0x1, -R23 ;  /* 0x0000000102029824 */ /* 0x000fe400078e0a17 */
[----:B------:R-:W-:Y:S02]  /*3e40*/  @!P2 IADD3 R24, PT, PT, R24, -R23, RZ ;  /* 0x800000171818a210 */ /* 0x000fe40007ffe0ff */
[----:B------:R-:W-:Y:S02]  /*3e50*/  ISETP.GE.AND P2, PT, R22, RZ, PT ;  /* 0x000000ff1600720c */ /* 0x000fe40003f46270 */
[C---:B------:R-:W-:Y:S02]  /*3e60*/  ISETP.GT.U32.AND P3, PT, R23.reuse, R24, PT ;  /* 0x000000181700720c */ /* 0x040fe40003f64070 */
[----:B------:R-:W-:Y:S02]  /*3e70*/  ISETP.GT.U32.AND P1, PT, R23, R2, PT ;  /* 0x000000021700720c */ /* 0x000fe40003f24070 */
[----:B------:R-:W-:-:S04]  /*3e80*/  MOV R22, 0x400 ;  /* 0x0000040000167802 */ /* 0x000fc80000000f00 */
[----:B0-----:R-:W-:-:S05]  /*3e90*/  LEA R25, R25, R22, 0x18 ;  /* 0x0000001619197211 */ /* 0x001fca00078ec0ff */
[--C-:B------:R-:W-:Y:S02]  /*3ea0*/  @!P3 IMAD.IADD R24, R24, 0x1, -R23.reuse ;  /* 0x000000011818b824 */ /* 0x100fe400078e0a17 */
[----:B------:R-:W-:Y:S01]  /*3eb0*/  @!P1 IMAD.IADD R2, R2, 0x1, -R23 ;  /* 0x0000000102029824 */ /* 0x000fe200078e0a17 */
[----:B------:R-:W-:Y:S01]  /*3ec0*/  ISETP.NE.AND P1, PT, R4, RZ, PT ;  /* 0x000000ff0400720c */ /* 0x000fe20003f25270 */
[----:B------:R-:W-:Y:S02]  /*3ed0*/  @!P4 IMAD.MOV R24, RZ, RZ, -R24 ;  /* 0x000000ffff18c224 */ /* 0x000fe400078e0a18 */
[----:B------:R-:W-:Y:S02]  /*3ee0*/  @!P2 IMAD.MOV R2, RZ, RZ, -R2 ;  /* 0x000000ffff02a224 */ /* 0x000fe400078e0a02 */
[----:B------:R-:W-:Y:S01]  /*3ef0*/  IMAD.MOV.U32 R23, RZ, RZ, R21 ;  /* 0x000000ffff177224 */ /* 0x000fe200078e0015 */
[C---:B------:R-:W-:Y:S01]  /*3f00*/  SEL R24, R3.reuse, R24, !P1 ;  /* 0x0000001803187207 */ /* 0x040fe20004800000 */
[----:B------:R-:W-:Y:S01]  /*3f10*/  IMAD.MOV.U32 R4, RZ, RZ, R20 ;  /* 0x000000ffff047224 */ /* 0x000fe200078e0014 */
[----:B------:R-:W-:-:S03]  /*3f20*/  SEL R2, R3, R2, !P1 ;  /* 0x0000000203027207 */ /* 0x000fc60004800000 */
[----:B------:R-:W-:Y:S01]  /*3f30*/  IMAD R24, R24, 0x4, R25 ;  /* 0x0000000418187824 */ /* 0x000fe200078e0219 */
[----:B------:R-:W-:-:S05]  /*3f40*/  LEA R2, R2, UR6, 0x2 ;  /* 0x0000000602027c11 */ /* 0x000fca000f8e10ff */
        /* <DEDUP_REMOVED lines=9> */
.L_x_43:
[----:B------:R-:W-:Y:S05]  /*3fe0*/  @!P0 BRA `(.L_x_44) ;  /* 0xfffffff8003c8947 */ /* 0x000fea000383ffff */
[----:B------:R-:W0:Y:S01]  /*3ff0*/  LDC R6, c[0x0][0x3a8] ;  /* 0x0000ea00ff067b82 */ /* 0x000e220000000800 */
[C---:B------:R-:W-:Y:S01]  /*4000*/  IMAD.IADD R18, R4.reuse, 0x1, R15 ;  /* 0x0000000104127824 */ /* 0x040fe200078e020f */
[C---:B------:R-:W-:Y:S01]  /*4010*/  IADD3 R19, PT, PT, R7.reuse, R19, RZ ;  /* 0x0000001307137210 */ /* 0x040fe20007ffe0ff */
[----:B------:R-:W-:Y:S02]  /*4020*/  IMAD.IADD R5, R7, 0x1, -R4 ;  /* 0x0000000107057824 */ /* 0x000fe400078e0a04 */
[----:B------:R-:W-:Y:S02]  /*4030*/  IMAD.IADD R17, R4, 0x1, R17 ;  /* 0x0000000104117824 */ /* 0x000fe400078e0211 */
[----:B------:R-:W-:Y:S01]  /*4040*/  IMAD.IADD R14, R5, 0x1, R14 ;  /* 0x00000001050e7824 */ /* 0x000fe200078e020e */
[----:B------:R-:W-:Y:S04]  /*4050*/  BAR.SYNC.DEFER_BLOCKING 0x0 ;  /* 0x0000000000007b1d */ /* 0x000fe80000010000 */
[----:B------:R-:W-:-:S02]  /*4060*/  ISETP.GE.AND P3, PT, R14, RZ, PT ;  /* 0x000000ff0e00720c */ /* 0x000fc40003f66270 */
[----:B0-----:R-:W-:-:S04]  /*4070*/  IABS R20, R6 ;  /* 0x0000000600147213 */ /* 0x001fc80000000000 */
[----:B------:R-:W0:Y:S08]  /*4080*/  I2F.RP R16, R20 ;  /* 0x0000001400107306 */ /* 0x000e300000209400 */
[----:B0-----:R-:W0:Y:S02]  /*4090*/  MUFU.RCP R16, R16 ;  /* 0x0000001000107308 */ /* 0x001e240000001000 */
[----:B0-----:R-:W-:Y:S01]  /*40a0*/  VIADD R2, R16, 0xffffffe ;  /* 0x0ffffffe10027836 */ /* 0x001fe20000000000 */
[----:B------:R-:W-:-:S05]  /*40b0*/  IABS R16, R14 ;  /* 0x0000000e00107213 */ /* 0x000fca0000000000 */
[----:B------:R0:W1:Y:S02]  /*40c0*/  F2I.FTZ.U32.TRUNC.NTZ R3, R2 ;  /* 0x0000000200037305 */ /* 0x000064000021f000 */
[----:B0-----:R-:W-:Y:S01]  /*40d0*/  IMAD.MOV.U32 R2, RZ, RZ, RZ ;  /* 0x000000ffff027224 */ /* 0x001fe200078e00ff */
[----:B-1----:R-:W-:-:S05]  /*40e0*/  IADD3 R21, PT, PT, RZ, -R3, RZ ;  /* 0x80000003ff157210 */ /* 0x002fca0007ffe0ff */
[----:B------:R-:W-:Y:S01]  /*40f0*/  IMAD R15, R21, R20, RZ ;  /* 0x00000014150f7224 */ /* 0x000fe200078e02ff */
[----:B------:R-:W-:-:S03]  /*4100*/  IABS R21, R18 ;  /* 0x0000001200157213 */ /* 0x000fc60000000000 */
[----:B------:R-:W-:-:S04]  /*4110*/  IMAD.HI.U32 R3, R3, R15, R2 ;  /* 0x0000000f03037227 */ /* 0x000fc800078e0002 */
[----:B------:R-:W-:-:S04]  /*4120*/  IMAD.MOV.U32 R15, RZ, RZ, R21 ;  /* 0x000000ffff0f7224 */ /* 0x000fc800078e0015 */
[----:B------:R-:W-:-:S04]  /*4130*/  IMAD.HI.U32 R2, R3, R15, RZ ;  /* 0x0000000f03027227 */ /* 0x000fc800078e00ff */
[----:B------:R-:W-:Y:S02]  /*4140*/  IMAD.MOV R2, RZ, RZ, -R2 ;  /* 0x000000ffff027224 */ /* 0x000fe400078e0a02 */
[----:B------:R-:W-:-:S04]  /*4150*/  IMAD.HI.U32 R3, R3, R16, RZ ;  /* 0x0000001003037227 */ /* 0x000fc800078e00ff */
[----:B------:R-:W-:Y:S02]  /*4160*/  IMAD R2, R20, R2, R15 ;  /* 0x0000000214027224 */ /* 0x000fe400078e020f */
[----:B------:R-:W-:-:S03]  /*4170*/  IMAD.MOV R3, RZ, RZ, -R3 ;  /* 0x000000ffff037224 */ /* 0x000fc600078e0a03 */
[C---:B------:R-:W-:Y:S01]  /*4180*/  ISETP.GT.U32.AND P0, PT, R20.reuse, R2, PT ;  /* 0x000000021400720c */ /* 0x040fe20003f04070 */
[----:B------:R-:W-:Y:S02]  /*4190*/  IMAD R3, R20, R3, R16 ;  /* 0x0000000314037224 */ /* 0x000fe400078e0210 */
[----:B------:R-:W-:-:S03]  /*41a0*/  IMAD.IADD R16, R19, 0x1, -R17 ;  /* 0x0000000113107824 */ /* 0x000fc600078e0a11 */
[----:B------:R-:W-:-:S07]  /*41b0*/  ISETP.GT.U32.AND P1, PT, R20, R3, PT ;  /* 0x000000031400720c */ /* 0x000fce0003f24070 */
[----:B------:R-:W-:-:S05]  /*41c0*/  @!P0 IMAD.IADD R2, R2, 0x1, -R20 ;  /* 0x0000000102028824 */ /* 0x000fca00078e0a14 */
[----:B------:R-:W-:Y:S01]  /*41d0*/  ISETP.GT.U32.AND P0, PT, R20, R2, PT ;  /* 0x000000021400720c */ /* 0x000fe20003f04070 */
[----:B------:R-:W-:Y:S01]  /*41e0*/  @!P1 IMAD.IADD R3, R3, 0x1, -R20 ;  /* 0x0000000103039824 */ /* 0x000fe200078e0a14 */
[----:B------:R-:W-:-:S04]  /*41f0*/  ISETP.GE.AND P1, PT, R18, RZ, PT ;  /* 0x000000ff1200720c */ /* 0x000fc80003f26270 */
[----:B------:R-:W-:-:S07]  /*4200*/  ISETP.GT.U32.AND P2, PT, R20, R3, PT ;  /* 0x000000031400720c */ /* 0x000fce0003f44070 */
[----:B------:R-:W-:Y:S01]  /*4210*/  @!P0 IMAD.IADD R2, R2, 0x1, -R20 ;  /* 0x0000000102028824 */ /* 0x000fe200078e0a14 */
[----:B------:R-:W-:-:S03]  /*4220*/  ISETP.NE.AND P0, PT, R11, UR4, PT ;  /* 0x000000040b007c0c */ /* 0x000fc6000bf05270 */
[----:B------:R-:W-:Y:S02]  /*4230*/  @!P1 IMAD.MOV R2, RZ, RZ, -R2 ;  /* 0x000000ffff029224 */ /* 0x000fe400078e0a02 */
[----:B------:R-:W-:Y:S01]  /*4240*/  @!P2 IMAD.IADD R3, R3, 0x1, -R20 ;  /* 0x000000010303a824 */ /* 0x000fe200078e0a14 */
[----:B------:R-:W-:Y:S02]  /*4250*/  ISETP.NE.AND P2, PT, R6, RZ, PT ;  /* 0x000000ff0600720c */ /* 0x000fe40003f45270 */
[----:B------:R-:W-:Y:S01]  /*4260*/  LOP3.LUT R6, RZ, R6, RZ, 0x33, !PT ;  /* 0x00000006ff067212 */ /* 0x000fe200078e33ff */
[----:B------:R-:W-:-:S03]  /*4270*/  @!P3 IMAD.MOV R3, RZ, RZ, -R3 ;  /* 0x000000ffff03b224 */ /* 0x000fc600078e0a03 */
[C---:B------:R-:W-:Y:S02]  /*4280*/  SEL R15, R6.reuse, R2, !P2 ;  /* 0x00000002060f7207 */ /* 0x040fe40005000000 */
[----:B------:R-:W-:Y:S01]  /*4290*/  SEL R14, R6, R3, !P2 ;  /* 0x00000003060e7207 */ /* 0x000fe20005000000 */
[----:B------:R-:W-:Y:S06]  /*42a0*/  @P0 BRA `(.L_x_45) ;  /* 0xffffffc800640947 */ /* 0x000fec000383ffff */
[----:B------:R-:W-:Y:S05]  /*42b0*/  EXIT ;  /* 0x000000000000794d */ /* 0x000fea0003800000 */
        .weak           $__internal_0_$__cuda_sm20_div_rn_f64_full
        .type           $__internal_0_$__cuda_sm20_div_rn_f64_full,@function
        .size           $__internal_0_$__cuda_sm20_div_rn_f64_full,(.L_x_370 - $__internal_0_$__cuda_sm20_div_rn_f64_full)
$__internal_0_$__cuda_sm20_div_rn_f64_full:
[C---:B------:R-:W-:Y:S01]  /*42c0*/  FSETP.GEU.AND P0, PT, |R5|.reuse, 1.469367938527859385e-39, PT ;  /* 0x001000000500780b */ /* 0x040fe20003f0e200 */
[----:B------:R-:W-:Y:S01]  /*42d0*/  IMAD.MOV.U32 R18, RZ, RZ, 0x1 ;  /* 0x00000001ff127424 */ /* 0x000fe200078e00ff */
[C---:B------:R-:W-:Y:S01]  /*42e0*/  LOP3.LUT R6, R5.reuse, 0x800fffff, RZ, 0xc0, !PT ;  /* 0x800fffff05067812 */ /* 0x040fe200078ec0ff */
[----:B------:R-:W-:Y:S01]  /*42f0*/  IMAD.MOV.U32 R17, RZ, RZ, 0x1ca00000 ;  /* 0x1ca00000ff117424 */ /* 0x000fe200078e00ff */
[----:B------:R-:W-:Y:S02]  /*4300*/  LOP3.LUT R24, R5, 0x7ff00000, RZ, 0xc0, !PT ;  /* 0x7ff0000005187812 */ /* 0x000fe400078ec0ff */
[----:B------:R-:W-:Y:S01]  /*4310*/  LOP3.LUT R7, R6, 0x3ff00000, RZ, 0xfc, !PT ;  /* 0x3ff0000006077812 */ /* 0x000fe200078efcff */
[----:B------:R-:W-:-:S06]  /*4320*/  IMAD.MOV.U32 R6, RZ, RZ, R4 ;  /* 0x000000ffff067224 */ /* 0x000fcc00078e0004 */
[----:B------:R-:W-:-:S06]  /*4330*/  @!P0 DMUL R6, R4, 8.98846567431157953865e+307 ;  /* 0x7fe0000004068828 */ /* 0x000fcc0000000000 */
[----:B------:R-:W0:Y:S02]  /*4340*/  MUFU.RCP64H R19, R7 ;  /* 0x0000000700137308 */ /* 0x000e240000001800 */
[----:B0-----:R-:W-:-:S08]  /*4350*/  DFMA R2, R18, -R6, 1 ;  /* 0x3ff000001202742b */ /* 0x001fd00000000806 */
[----:B------:R-:W-:-:S08]  /*4360*/  DFMA R2, R2, R2, R2 ;  /* 0x000000020202722b */ /* 0x000fd00000000002 */
[----:B------:R-:W-:Y:S01]  /*4370*/  DFMA R18, R18, R2, R18 ;  /* 0x000000021212722b */ /* 0x000fe20000000012 */
[----:B------:R-:W-:Y:S02]  /*4380*/  IMAD.MOV.U32 R3, RZ, RZ, R14 ;  /* 0x000000ffff037224 */ /* 0x000fe400078e000e */
[----:B------:R-:W-:-:S03]  /*4390*/  IMAD.MOV.U32 R2, RZ, RZ, R11 ;  /* 0x000000ffff027224 */ /* 0x000fc600078e000b */
[----:B------:R-:W-:Y:S02]  /*43a0*/  LOP3.LUT R11, R3, 0x7ff00000, RZ, 0xc0, !PT ;  /* 0x7ff00000030b7812 */ /* 0x000fe400078ec0ff */
[----:B------:R-:W-:Y:S01]  /*43b0*/  DFMA R22, R18, -R6, 1 ;  /* 0x3ff000001216742b */ /* 0x000fe20000000806 */
[----:B------:R-:W-:Y:S02]  /*43c0*/  MOV R14, R2 ;  /* 0x00000002000e7202 */ /* 0x000fe40000000f00 */
[----:B------:R-:W-:Y:S01]  /*43d0*/  ISETP.GE.U32.AND P1, PT, R11, R24, PT ;  /* 0x000000180b00720c */ /* 0x000fe20003f26070 */
[----:B------:R-:W-:-:S03]  /*43e0*/  IMAD.MOV.U32 R26, RZ, RZ, R11 ;  /* 0x000000ffff1a7224 */ /* 0x000fc600078e000b */
[----:B------:R-:W-:Y:S01]  /*43f0*/  SEL R15, R17, 0x63400000, !P1 ;  /* 0x63400000110f7807 */ /* 0x000fe20004800000 */
[----:B------:R-:W-:Y:S01]  /*4400*/  DFMA R18, R18, R22, R18 ;  /* 0x000000161212722b */ /* 0x000fe20000000012 */
[----:B------:R-:W-:Y:S02]  /*4410*/  FSETP.GEU.AND P1, PT, |R3|, 1.469367938527859385e-39, PT ;  /* 0x001000000300780b */ /* 0x000fe40003f2e200 */
[----:B------:R-:W-:-:S11]  /*4420*/  LOP3.LUT R15, R15, 0x800fffff, R3, 0xf8, !PT ;  /* 0x800fffff0f0f7812 */ /* 0x000fd600078ef803 */
[----:B------:R-:W-:Y:S05]  /*4430*/  @P1 BRA `(.L_x_46) ;  /* 0x0000000000201947 */ /* 0x000fea0003800000 */
[----:B------:R-:W-:-:S04]  /*4440*/  LOP3.LUT R22, R5, 0x7ff00000, RZ, 0xc0, !PT ;  /* 0x7ff0000005167812 */ /* 0x000fc800078ec0ff */
[----:B------:R-:W-:Y:S01]  /*4450*/  ISETP.GE.U32.AND P1, PT, R11, R22, PT ;  /* 0x000000160b00720c */ /* 0x000fe20003f26070 */
[----:B------:R-:W-:-:S03]  /*4460*/  IMAD.MOV.U32 R22, RZ, RZ, RZ ;  /* 0x000000ffff167224 */ /* 0x000fc600078e00ff */
[----:B------:R-:W-:-:S04]  /*4470*/  SEL R21, R17, 0x63400000, !P1 ;  /* 0x6340000011157807 */ /* 0x000fc80004800000 */
[----:B------:R-:W-:-:S04]  /*4480*/  LOP3.LUT R21, R21, 0x80000000, R3, 0xf8, !PT ;  /* 0x8000000015157812 */ /* 0x000fc800078ef803 */
[----:B------:R-:W-:-:S06]  /*4490*/  LOP3.LUT R23, R21, 0x100000, RZ, 0xfc, !PT ;  /* 0x0010000015177812 */ /* 0x000fcc00078efcff */
[----:B------:R-:W-:-:S10]  /*44a0*/  DFMA R14, R14, 2, -R22 ;  /* 0x400000000e0e782b */ /* 0x000fd40000000816 */
[----:B------:R-:W-:-:S07]  /*44b0*/  LOP3.LUT R26, R15, 0x7ff00000, RZ, 0xc0, !PT ;  /* 0x7ff000000f1a7812 */ /* 0x000fce00078ec0ff */
.L_x_46:
[----:B------:R-:W-:Y:S01]  /*44c0*/  IMAD.MOV.U32 R21, RZ, RZ, R24 ;  /* 0x000000ffff157224 */ /* 0x000fe200078e0018 */
[----:B------:R-:W-:Y:S01]  /*44d0*/  @!P0 LOP3.LUT R21, R7, 0x7ff00000, RZ, 0xc0, !PT ;  /* 0x7ff0000007158812 */ /* 0x000fe200078ec0ff */
[----:B------:R-:W-:Y:S01]  /*44e0*/  VIADD R27, R26, 0xffffffff ;  /* 0xffffffff1a1b7836 */ /* 0x000fe20000000000 */
[----:B------:R-:W-:-:S03]  /*44f0*/  DMUL R22, R18, R14 ;  /* 0x0000000e12167228 */ /* 0x000fc60000000000 */
[----:B------:R-:W-:Y:S01]  /*4500*/  VIADD R28, R21, 0xffffffff ;  /* 0xffffffff151c7836 */ /* 0x000fe20000000000 */
[----:B------:R-:W-:-:S04]  /*4510*/  ISETP.GT.U32.AND P0, PT, R27, 0x7feffffe, PT ;  /* 0x7feffffe1b00780c */ /* 0x000fc80003f04070 */
[----:B------:R-:W-:Y:S01]  /*4520*/  ISETP.GT.U32.OR P0, PT, R28, 0x7feffffe, P0 ;  /* 0x7feffffe1c00780c */ /* 0x000fe20000704470 */
[----:B------:R-:W-:-:S08]  /*4530*/  DFMA R24, R22, -R6, R14 ;  /* 0x800000061618722b */ /* 0x000fd0000000000e */
[----:B------:R-:W-:-:S04]  /*4540*/  DFMA R18, R18, R24, R22 ;  /* 0x000000181212722b */ /* 0x000fc80000000016 */
[----:B------:R-:W-:Y:S07]  /*4550*/  @P0 BRA `(.L_x_47) ;  /* 0x00000000006c0947 */ /* 0x000fee0003800000 */
[----:B------:R-:W-:-:S04]  /*4560*/  LOP3.LUT R22, R5, 0x7ff00000, RZ, 0xc0, !PT ;  /* 0x7ff0000005167812 */ /* 0x000fc800078ec0ff */
[CC--:B------:R-:W-:Y:S02]  /*4570*/  VIADDMNMX R2, R11.reuse, -R22.reuse, 0xb9600000, !PT ;  /* 0xb96000000b027446 */ /* 0x0c0fe40007800916 */
[----:B------:R-:W-:Y:S02]  /*4580*/  ISETP.GE.U32.AND P0, PT, R11, R22, PT ;  /* 0x000000160b00720c */ /* 0x000fe40003f06070 */
[----:B------:R-:W-:Y:S02]  /*4590*/  VIMNMX R2, PT, PT, R2, 0x46a00000, PT ;  /* 0x46a0000002027848 */ /* 0x000fe40003fe0100 */
[----:B------:R-:W-:-:S05]  /*45a0*/  SEL R17, R17, 0x63400000, !P0 ;  /* 0x6340000011117807 */ /* 0x000fca0004000000 */
[----:B------:R-:W-:Y:S02]  /*45b0*/  IMAD.IADD R17, R2, 0x1, -R17 ;  /* 0x0000000102117824 */ /* 0x000fe400078e0a11 */
[----:B------:R-:W-:Y:S02]  /*45c0*/  IMAD.MOV.U32 R2, RZ, RZ, RZ ;  /* 0x000000ffff027224 */ /* 0x000fe400078e00ff */
[----:B------:R-:W-:-:S06]  /*45d0*/  VIADD R3, R17, 0x7fe00000 ;  /* 0x7fe0000011037836 */ /* 0x000fcc0000000000 */
[----:B------:R-:W-:-:S10]  /*45e0*/  DMUL R22, R18, R2 ;  /* 0x0000000212167228 */ /* 0x000fd40000000000 */
[----:B------:R-:W-:-:S13]  /*45f0*/  FSETP.GTU.AND P0, PT, |R23|, 1.469367938527859385e-39, PT ;  /* 0x001000001700780b */ /* 0x000fda0003f0c200 */
[----:B------:R-:W-:Y:S05]  /*4600*/  @P0 BRA `(.L_x_48) ;  /* 0x0000000000940947 */ /* 0x000fea0003800000 */
[----:B------:R-:W-:Y:S01]  /*4610*/  DFMA R6, R18, -R6, R14 ;  /* 0x800000061206722b */ /* 0x000fe2000000000e */
[----:B------:R-:W-:-:S09]  /*4620*/  IMAD.MOV.U32 R2, RZ, RZ, RZ ;  /* 0x000000ffff027224 */ /* 0x000fd200078e00ff */
[C---:B------:R-:W-:Y:S02]  /*4630*/  FSETP.NEU.AND P0, PT, R7.reuse, RZ, PT ;  /* 0x000000ff0700720b */ /* 0x040fe40003f0d000 */
[----:B------:R-:W-:-:S04]  /*4640*/  LOP3.LUT R11, R7, 0x80000000, R5, 0x48, !PT ;  /* 0x80000000070b7812 */ /* 0x000fc800078e4805 */
[----:B------:R-:W-:-:S07]  /*4650*/  LOP3.LUT R3, R11, R3, RZ, 0xfc, !PT ;  /* 0x000000030b037212 */ /* 0x000fce00078efcff */
[----:B------:R-:W-:Y:S05]  /*4660*/  @!P0 BRA `(.L_x_48) ;  /* 0x00000000007c8947 */ /* 0x000fea0003800000 */
[----:B------:R-:W-:Y:S01]  /*4670*/  IMAD.MOV R5, RZ, RZ, -R17 ;  /* 0x000000ffff057224 */ /* 0x000fe200078e0a11 */
[----:B------:R-:W-:Y:S01]  /*4680*/  DMUL.RP R2, R18, R2 ;  /* 0x0000000212027228 */ /* 0x000fe20000008000 */
[----:B------:R-:W-:-:S06]  /*4690*/  IMAD.MOV.U32 R4, RZ, RZ, RZ ;  /* 0x000000ffff047224 */ /* 0x000fcc00078e00ff */
[----:B------:R-:W-:-:S03]  /*46a0*/  DFMA R4, R22, -R4, R18 ;  /* 0x800000041604722b */ /* 0x000fc60000000012 */
[----:B------:R-:W-:-:S03]  /*46b0*/  LOP3.LUT R11, R3, R11, RZ, 0x3c, !PT ;  /* 0x0000000b030b7212 */ /* 0x000fc600078e3cff */
[----:B------:R-:W-:-:S04]  /*46c0*/  IADD3 R4, PT, PT, -R17, -0x43300000, RZ ;  /* 0xbcd0000011047810 */ /* 0x000fc80007ffe1ff */
[----:B------:R-:W-:-:S04]  /*46d0*/  FSETP.NEU.AND P0, PT, |R5|, R4, PT ;  /* 0x000000040500720b */ /* 0x000fc80003f0d200 */
[----:B------:R-:W-:Y:S02]  /*46e0*/  FSEL R22, R2, R22, !P0 ;  /* 0x0000001602167208 */ /* 0x000fe40004000000 */
[----:B------:R-:W-:Y:S01]  /*46f0*/  FSEL R23, R11, R23, !P0 ;  /* 0x000000170b177208 */ /* 0x000fe20004000000 */
[----:B------:R-:W-:Y:S06]  /*4700*/  BRA `(.L_x_48) ;  /* 0x0000000000547947 */ /* 0x000fec0003800000 */
.L_x_47:
[----:B------:R-:W-:-:S14]  /*4710*/  DSETP.NAN.AND P0, PT, R2, R2, PT ;  /* 0x000000020200722a */ /* 0x000fdc0003f08000 */
[----:B------:R-:W-:Y:S05]  /*4720*/  @P0 BRA `(.L_x_49) ;  /* 0x0000000000440947 */ /* 0x000fea0003800000 */
[----:B------:R-:W-:-:S14]  /*4730*/  DSETP.NAN.AND P0, PT, R4, R4, PT ;  /* 0x000000040400722a */ /* 0x000fdc0003f08000 */
[----:B------:R-:W-:Y:S05]  /*4740*/  @P0 BRA `(.L_x_50) ;  /* 0x0000000000300947 */ /* 0x000fea0003800000 */
[----:B------:R-:W-:Y:S01]  /*4750*/  ISETP.NE.AND P0, PT, R26, R21, PT ;  /* 0x000000151a00720c */ /* 0x000fe20003f05270 */
[----:B------:R-:W-:Y:S01]  /*4760*/  IMAD.MOV.U32 R23, RZ, RZ, -0x80000 ;  /* 0xfff80000ff177424 */ /* 0x000fe200078e00ff */
[----:B------:R-:W-:-:S11]  /*4770*/  MOV R22, 0x0 ;  /* 0x0000000000167802 */ /* 0x000fd60000000f00 */
[----:B------:R-:W-:Y:S05]  /*4780*/  @!P0 BRA `(.L_x_48) ;  /* 0x0000000000348947 */ /* 0x000fea0003800000 */
[----:B------:R-:W-:Y:S02]  /*4790*/  ISETP.NE.AND P0, PT, R26, 0x7ff00000, PT ;  /* 0x7ff000001a00780c */ /* 0x000fe40003f05270 */
[----:B------:R-:W-:Y:S02]  /*47a0*/  LOP3.LUT R23, R3, 0x80000000, R5, 0x48, !PT ;  /* 0x8000000003177812 */ /* 0x000fe400078e4805 */
[----:B------:R-:W-:-:S13]  /*47b0*/  ISETP.EQ.OR P0, PT, R21, RZ, !P0 ;  /* 0x000000ff1500720c */ /* 0x000fda0004702670 */
[----:B------:R-:W-:Y:S01]  /*47c0*/  @P0 LOP3.LUT R2, R23, 0x7ff00000, RZ, 0xfc, !PT ;  /* 0x7ff0000017020812 */ /* 0x000fe200078efcff */
[----:B------:R-:W-:Y:S02]  /*47d0*/  @!P0 IMAD.MOV.U32 R22, RZ, RZ, RZ ;  /* 0x000000ffff168224 */ /* 0x000fe400078e00ff */
[----:B------:R-:W-:Y:S02]  /*47e0*/  @P0 IMAD.MOV.U32 R22, RZ, RZ, RZ ;  /* 0x000000ffff160224 */ /* 0x000fe400078e00ff */
[----:B------:R-:W-:Y:S01]  /*47f0*/  @P0 IMAD.MOV.U32 R23, RZ, RZ, R2 ;  /* 0x000000ffff170224 */ /* 0x000fe200078e0002 */
[----:B------:R-:W-:Y:S06]  /*4800*/  BRA `(.L_x_48) ;  /* 0x0000000000147947 */ /* 0x000fec0003800000 */
.L_x_50:
[----:B------:R-:W-:Y:S01]  /*4810*/  LOP3.LUT R23, R5, 0x80000, RZ, 0xfc, !PT ;  /* 0x0008000005177812 */ /* 0x000fe200078efcff */
[----:B------:R-:W-:Y:S01]  /*4820*/  IMAD.MOV.U32 R22, RZ, RZ, R4 ;  /* 0x000000ffff167224 */ /* 0x000fe200078e0004 */
[----:B------:R-:W-:Y:S06]  /*4830*/  BRA `(.L_x_48) ;  /* 0x0000000000087947 */ /* 0x000fec0003800000 */
.L_x_49:
[----:B------:R-:W-:Y:S01]  /*4840*/  LOP3.LUT R23, R3, 0x80000, RZ, 0xfc, !PT ;  /* 0x0008000003177812 */ /* 0x000fe200078efcff */
[----:B------:R-:W-:-:S07]  /*4850*/  IMAD.MOV.U32 R22, RZ, RZ, R2 ;  /* 0x000000ffff167224 */ /* 0x000fce00078e0002 */
.L_x_48:
[----:B------:R-:W-:Y:S02]  /*4860*/  IMAD.MOV.U32 R21, RZ, RZ, 0x0 ;  /* 0x00000000ff157424 */ /* 0x000fe400078e00ff */
[----:B------:R-:W-:Y:S02]  /*4870*/  IMAD.MOV.U32 R2, RZ, RZ, R22 ;  /* 0x000000ffff027224 */ /* 0x000fe400078e0016 */
[----:B------:R-:W-:Y:S01]  /*4880*/  IMAD.MOV.U32 R3, RZ, RZ, R23 ;  /* 0x000000ffff037224 */ /* 0x000fe200078e0017 */
[----:B------:R-:W-:Y:S06]  /*4890*/  RET.REL.NODEC R20 `(_Z32merge_circular_buffer_kernel_bugPiiS_iS_i) ;  /* 0xffffffb414d87950 */ /* 0x000fec0003c3ffff */
.L_x_51:
[----:B------:R-:W-:-:S00]  /*48a0*/  BRA `(.L_x_51) ;  /* 0xfffffffc00fc7947 */ /* 0x000fc0000383ffff */
[----:B------:R-:W-:-:S00]  /*48b0*/  NOP ;  /* 0x0000000000007918 */ /* 0x000fc00000000000 */
        /* <DEDUP_REMOVED lines=12> */
.L_x_370:


//--------------------- .text._Z28merge_circular_buffer_kernelPiiS_iS_i --------------------------
	.section	.text._Z28merge_circular_buffer_kernelPiiS_iS_i,"ax",@progbits
	.align	128
        .global         _Z28merge_circular_buffer_kernelPiiS_iS_i
        .type           _Z28merge_circular_buffer_kernelPiiS_iS_i,@function
        .size           _Z28merge_circular_buffer_kernelPiiS_iS_i,(.L_x_371 - _Z28merge_circular_buffer_kernelPiiS_iS_i)
        .other          _Z28merge_circular_buffer_kernelPiiS_iS_i,@"STO_CUDA_ENTRY STV_DEFAULT"
_Z28merge_circular_buffer_kernelPiiS_iS_i:
.text._Z28merge_circular_buffer_kernelPiiS_iS_i:
        /* <DEDUP_REMOVED lines=8> */
[----:B--2---:R-:W-:-:S09]  /*0080*/  UIADD3 UR4, UPT, UPT, UR4, UR5, URZ ;  /* 0x0000000504047290 */ /* 0x004fd2000fffe0ff */
[----:B------:R-:W2:Y:S01]  /*0090*/  I2F.F64 R6, UR4 ;  /* 0x0000000400067d12 */ /* 0x000ea20008201c00 */
[----:B0-----:R-:W-:-:S08]  /*00a0*/  DFMA R4, -R8, R2, 1 ;  /* 0x3ff000000804742b */ /* 0x001fd00000000102 */
[----:B------:R-:W-:Y:S01]  /*00b0*/  DFMA R4, R4, R4, R4 ;  /* 0x000000040404722b */ /* 0x000fe20000000004 */
[----:B--2---:R-:W-:-:S07]  /*00c0*/  FSETP.GEU.AND P1, PT, |R7|, 6.5827683646048100446e-37, PT ;  /* 0x036000000700780b */ /* 0x004fce0003f2e200 */
[----:B------:R-:W-:-:S08]  /*00d0*/  DFMA R4, R2, R4, R2 ;  /* 0x000000040204722b */ /* 0x000fd00000000002 */
[----:B------:R-:W-:-:S08]  /*00e0*/  DFMA R2, -R8, R4, 1 ;  /* 0x3ff000000802742b */ /* 0x000fd00000000104 */
[----:B------:R-:W-:-:S08]  /*00f0*/  DFMA R2, R4, R2, R4 ;  /* 0x000000020402722b */ /* 0x000fd00000000004 */
        /* <DEDUP_REMOVED lines=12> */
[----:B------:R-:W-:Y:S05]  /*01c0*/  CALL.REL.NOINC `($__internal_1_$__cuda_sm20_div_rn_f64_full) ;  /* 0x00000040007c7944 */ /* 0x000fea0003c00000 */
[----:B------:R-:W-:Y:S02]  /*01d0*/  IMAD.MOV.U32 R2, RZ, RZ, R22 ;  /* 0x000000ffff027224 */ /* 0x000fe400078e0016 */
[----:B------:R-:W-:-:S07]  /*01e0*/  IMAD.MOV.U32 R3, RZ, RZ, R23 ;  /* 0x000000ffff037224 */ /* 0x000fce00078e0017 */
.L_x_52:
        /* <DEDUP_REMOVED lines=24> */
[----:B------:R-:W-:-:S04]  /*0370*/  ISETP.GE.AND P1, PT, R0, UR4, PT ;  /* 0x0000000400007c0c */ /* 0x000fc8000bf26270 */
[----:B------:R-:W0:Y:S01]  /*0380*/  LDC.64 R4, c[0x0][0x390] ;  /* 0x0000e400ff047b82 */ /* 0x000e220000000a00 */
[----:B------:R-:W-:Y:S02]  /*0390*/  VIMNMX R13, PT, PT, R0, UR4, PT ;  /* 0x00000004000d7c48 */ /* 0x000fe4000bfe0100 */
[----:B------:R-:W-:Y:S02]  /*03a0*/  SEL R8, R6, RZ, P0 ;  /* 0x000000ff06087207 */ /* 0x000fe40000000000 */
[----:B------:R-:W-:Y:S02]  /*03b0*/  SEL R12, R7, RZ, P1 ;  /* 0x000000ff070c7207 */ /* 0x000fe40000800000 */
[----:B------:R-:W-:-:S07]  /*03c0*/  IADD3 R15, PT, PT, R0, -R13, RZ ;  /* 0x8000000d000f7210 */ /* 0x000fce0007ffe0ff */
.L_x_57:
        /* <DEDUP_REMOVED lines=18> */
.L_x_55:
        /* <DEDUP_REMOVED lines=9> */
[----:B------:R-:W-:Y:S01]  /*0580*/  IMAD.MOV.U32 R15, RZ, RZ, R19 ;  /* 0x000000ffff0f7224 */ /* 0x000fe200078e0013 */
[----:B--2---:R-:W-:-:S13]  /*0590*/  ISETP.GE.AND P1, PT, R6, R11, PT ;  /* 0x0000000b0600720c */ /* 0x004fda0003f26270 */
[----:B------:R-:W-:Y:S01]  /*05a0*/  @P1 IADD3 R13, PT, PT, R19, 0x1, -R12 ;  /* 0x00000001130d1810 */ /* 0x000fe20007ffe80c */
[----:B------:R-:W-:Y:S01]  /*05b0*/  @P1 IMAD.MOV.U32 R8, RZ, RZ, R17 ;  /* 0x000000ffff081224 */ /* 0x000fe200078e0011 */
[----:B------:R-:W-:Y:S02]  /*05c0*/  @P1 PLOP3.LUT P0, PT, PT, PT, PT, 0x8, 0x80 ;  /* 0x000000000080181c */ /* 0x000fe40003f0e170 */
[----:B------:R-:W-:Y:S01]  /*05d0*/  @P1 SHF.R.S32.HI R14, RZ, 0x1, R13 ;  /* 0x00000001ff0e1819 */ /* 0x000fe2000001140d */
[----:B------:R-:W-:-:S03]  /*05e0*/  IMAD.MOV.U32 R13, RZ, RZ, R17 ;  /* 0x000000ffff0d7224 */ /* 0x000fc600078e0011 */
[----:B------:R-:W-:Y:S01]  /*05f0*/  @P1 IADD3 R15, PT, PT, R19, -R14, RZ ;  /* 0x8000000e130f1210 */ /* 0x000fe20007ffe0ff */
[----:B------:R-:W-:-:S07]  /*0600*/  @P1 IMAD.IADD R13, R17, 0x1, R14 ;  /* 0x00000001110d1824 */ /* 0x000fce00078e020e */
.L_x_56:
[----:B------:R-:W-:Y:S05]  /*0610*/  @!P0 BRA `(.L_x_57) ;  /* 0xfffffffc006c8947 */ /* 0x000fea000383ffff */
[----:B------:R-:W2:Y:S01]  /*0620*/  S2UR UR5, SR_CgaCtaId ;  /* 0x00000000000579c3 */ /* 0x000ea20000008800 */
[----:B------:R-:W-:Y:S01]  /*0630*/  UMOV UR4, 0x400 ;  /* 0x0000040000047882 */ /* 0x000fe20000000000 */
[C---:B------:R-:W-:Y:S01]  /*0640*/  IMAD.IADD R6, R9.reuse, 0x1, -R16 ;  /* 0x0000000109067824 */ /* 0x040fe200078e0a10 */
[----:B------:R-:W-:-:S04]  /*0650*/  ISETP.GE.AND P0, PT, R9, R16, PT ;  /* 0x000000100900720c */ /* 0x000fc80003f06270 */
[----:B------:R-:W-:Y:S01]  /*0660*/  SEL R15, R6, RZ, P0 ;  /* 0x000000ff060f7207 */ /* 0x000fe20000000000 */
[----:B------:R-:W3:Y:S08]  /*0670*/  LDC R21, c[0x0][0x388] ;  /* 0x0000e200ff157b82 */ /* 0x000ef00000000800 */
[----:B-1----:R-:W1:Y:S01]  /*0680*/  LDC R20, c[0x0][0x398] ;  /* 0x0000e600ff147b82 */ /* 0x002e620000000800 */
[----:B--2---:R-:W-:-:S07]  /*0690*/  ULEA UR4, UR5, UR4, 0x18 ;  /* 0x0000000405047291 */ /* 0x004fce000f8ec0ff */
[----:B----4-:R-:W2:Y:S01]  /*06a0*/  LDC.64 R2, c[0x0][0x380] ;  /* 0x0000e000ff027b82 */ /* 0x010ea20000000a00 */
[----:B------:R-:W4:Y:S07]  /*06b0*/  LDCU UR5, c[0x0][0x388] ;  /* 0x00007100ff0577ac */ /* 0x000f2e0008000800 */
[----:B0-----:R-:W0:Y:S01]  /*06c0*/  LDC.64 R4, c[0x0][0x390] ;  /* 0x0000e400ff047b82 */ /* 0x001e220000000a00 */
[----:B------:R5:W-:Y:S01]  /*06d0*/  STS [UR4], R13 ;  /* 0x0000000dff007988 */ /* 0x000be20008000804 */
[C---:B----4-:R-:W-:Y:S01]  /*06e0*/  VIADD R7, R9.reuse, -UR5 ;  /* 0x8000000509077c36 */ /* 0x050fe20008000000 */
[----:B------:R-:W-:-:S02]  /*06f0*/  VIMNMX R8, PT, PT, R9, UR5, PT ;  /* 0x0000000509087c48 */ /* 0x000fc4000bfe0100 */
[----:B------:R-:W-:-:S03]  /*0700*/  ISETP.GE.AND P1, PT, R9, UR5, PT ;  /* 0x0000000509007c0c */ /* 0x000fc6000bf26270 */
[----:B-----5:R-:W-:Y:S01]  /*0710*/  IMAD.IADD R13, R9, 0x1, -R8 ;  /* 0x00000001090d7824 */ /* 0x020fe200078e0a08 */
[----:B---3--:R-:W-:-:S09]  /*0720*/  SEL R12, R7, RZ, P1 ;  /* 0x000000ff070c7207 */ /* 0x008fd20000800000 */
.L_x_60:
[----:B-1----:R-:W-:Y:S01]  /*0730*/  ISETP.GE.AND P0, PT, R13, R20, PT ;  /* 0x000000140d00720c */ /* 0x002fe20003f06270 */
[----:B------:R-:W-:Y:S02]  /*0740*/  IMAD.MOV.U32 R17, RZ, RZ, R8 ;  /* 0x000000ffff117224 */ /* 0x000fe400078e0008 */
[----:B------:R-:W-:Y:S01]  /*0750*/  IMAD.MOV.U32 R19, RZ, RZ, R13 ;  /* 0x000000ffff137224 */ /* 0x000fe200078e000d */
        /* <DEDUP_REMOVED lines=15> */
.L_x_58:
        /* <DEDUP_REMOVED lines=18> */
.L_x_59:
[----:B------:R-:W-:Y:S05]  /*0970*/  @!P0 BRA `(.L_x_60) ;  /* 0xfffffffc006c8947 */ /* 0x000fea000383ffff */
[----:B------:R1:W-:Y:S02]  /*0980*/  STS [UR6], R8 ;  /* 0x00000008ff007988 */ /* 0x0003e40008000806 */
.L_x_54:
[----:B------:R-:W-:Y:S05]  /*0990*/  BSYNC.RECONVERGENT B0 ;  /* 0x0000000000007941 */ /* 0x000fea0003800200 */
.L_x_53:
[----:B------:R-:W3:Y:S01]  /*09a0*/  LDCU UR4, c[0x0][0x3a8] ;  /* 0x00007500ff0477ac */ /* 0x000ee20008000800 */
[----:B--2---:R-:W-:Y:S01]  /*09b0*/  IMAD.MOV.U32 R2, RZ, RZ, 0x1 ;  /* 0x00000001ff027424 */ /* 0x004fe200078e00ff */
[----:B------:R-:W2:Y:S01]  /*09c0*/  S2UR UR5, SR_CgaCtaId ;  /* 0x00000000000579c3 */ /* 0x000ea20000008800 */
[----:B-1----:R-:W-:-:S04]  /*09d0*/  IMAD.IADD R8, R9, 0x1, -R0 ;  /* 0x0000000109087824 */ /* 0x002fc800078e0a00 */
[----:B------:R-:W1:Y:S08]  /*09e0*/  I2F.F64 R14, R8 ;  /* 0x00000008000e7312 */ /* 0x000e700000201c00 */
[----:B---3--:R-:W3:Y:S01]  /*09f0*/  I2F.F64 R6, UR4 ;  /* 0x0000000400067d12 */ /* 0x008ee20008201c00 */
[----:B------:R-:W-:Y:S01]  /*0a00*/  UMOV UR4, 0x400 ;  /* 0x0000040000047882 */ /* 0x000fe20000000000 */
[----:B------:R-:W-:Y:S01]  /*0a10*/  BAR.SYNC.DEFER_BLOCKING 0x0 ;  /* 0x0000000000007b1d */ /* 0x000fe20000010000 */
[----:B-1----:R-:W-:Y:S01]  /*0a20*/  FSETP.GEU.AND P1, PT, |R15|, 6.5827683646048100446e-37, PT ;  /* 0x036000000f00780b */ /* 0x002fe20003f2e200 */
[----:B--2---:R-:W-:-:S04]  /*0a30*/  ULEA UR4, UR5, UR4, 0x18 ;  /* 0x0000000405047291 */ /* 0x004fc8000f8ec0ff */
[----:B---3--:R-:W0:Y:S02]  /*0a40*/  MUFU.RCP64H R3, R7 ;  /* 0x0000000700037308 */ /* 0x008e240000001800 */
[----:B0-----:R-:W-:-:S08]  /*0a50*/  DFMA R4, -R6, R2, 1 ;  /* 0x3ff000000604742b */ /* 0x001fd00000000102 */
[----:B------:R-:W-:-:S08]  /*0a60*/  DFMA R4, R4, R4, R4 ;  /* 0x000000040404722b */ /* 0x000fd00000000004 */
[----:B------:R-:W-:Y:S02]  /*0a70*/  DFMA R2, R2, R4, R2 ;  /* 0x000000040202722b */ /* 0x000fe40000000002 */
[----:B------:R-:W0:Y:S04]  /*0a80*/  LDS R5, [UR4] ;  /* 0x00000004ff057984 */ /* 0x000e280008000800 */
[----:B------:R-:W1:Y:S02]  /*0a90*/  LDS R4, [UR6] ;  /* 0x00000006ff047984 */ /* 0x000e640008000800 */
[----:B------:R-:W-:-:S08]  /*0aa0*/  DFMA R10, -R6, R2, 1 ;  /* 0x3ff00000060a742b */ /* 0x000fd00000000102 */
[----:B------:R-:W-:-:S08]  /*0ab0*/  DFMA R2, R2, R10, R2 ;  /* 0x0000000a0202722b */ /* 0x000fd00000000002 */
[----:B------:R-:W-:-:S08]  /*0ac0*/  DMUL R10, R14, R2 ;  /* 0x000000020e0a7228 */ /* 0x000fd00000000000 */
[----:B------:R-:W-:-:S08]  /*0ad0*/  DFMA R12, -R6, R10, R14 ;  /* 0x0000000a060c722b */ /* 0x000fd0000000010e */
[----:B------:R-:W-:Y:S01]  /*0ae0*/  DFMA R2, R2, R12, R10 ;  /* 0x0000000c0202722b */ /* 0x000fe2000000000a */
[----:B0-----:R-:W-:-:S04]  /*0af0*/  IADD3 R13, PT, PT, R0, -R5, RZ ;  /* 0x80000005000d7210 */ /* 0x001fc80007ffe0ff */
[----:B-1----:R-:W-:-:S05]  /*0b00*/  IADD3 R9, PT, PT, R9, -R13, -R4 ;  /* 0x8000000d09097210 */ /* 0x002fca0007ffe804 */
[----:B------:R-:W-:Y:S01]  /*0b10*/  FFMA R10, RZ, R7, R3 ;  /* 0x00000007ff0a7223 */ /* 0x000fe20000000003 */
[----:B------:R-:W-:Y:S04]  /*0b20*/  BAR.SYNC.DEFER_BLOCKING 0x0 ;  /* 0x0000000000007b1d */ /* 0x000fe80000010000 */
[----:B------:R-:W-:Y:S01]  /*0b30*/  FSETP.GT.AND P0, PT, |R10|, 1.469367938527859385e-39, PT ;  /* 0x001000000a00780b */ /* 0x000fe20003f04200 */
[----:B------:R-:W-:-:S12]  /*0b40*/  IMAD.IADD R10, R4, 0x1, -R5 ;  /* 0x00000001040a7824 */ /* 0x000fd800078e0a05 */
[----:B------:R-:W-:Y:S05]  /*0b50*/  @P0 BRA P1, `(.L_x_61) ;  /* 0x0000000000180947 */ /* 0x000fea0000800000 */
[----:B------:R-:W-:Y:S01]  /*0b60*/  IMAD.MOV.U32 R11, RZ, RZ, R14 ;  /* 0x000000ffff0b7224 */ /* 0x000fe200078e000e */
[----:B------:R-:W-:Y:S01]  /*0b70*/  MOV R12, 0xba0 ;  /* 0x00000ba0000c7802 */ /* 0x000fe20000000f00 */
[----:B------:R-:W-:-:S07]  /*0b80*/  IMAD.MOV.U32 R22, RZ, RZ, R15 ;  /* 0x000000ffff167224 */ /* 0x000fce00078e000f */
[----:B------:R-:W-:Y:S05]  /*0b90*/  CALL.REL.NOINC `($__internal_1_$__cuda_sm20_div_rn_f64_full) ;  /* 0x0000003800087944 */ /* 0x000fea0003c00000 */
[----:B------:R-:W-:Y:S02]  /*0ba0*/  IMAD.MOV.U32 R2, RZ, RZ, R22 ;  /* 0x000000ffff027224 */ /* 0x000fe400078e0016 */
[----:B------:R-:W-:-:S07]  /*0bb0*/  IMAD.MOV.U32 R3, RZ, RZ, R23 ;  /* 0x000000ffff037224 */ /* 0x000fce00078e0017 */
.L_x_61:
[----:B------:R-:W0:Y:S02]  /*0bc0*/  F2I.F64.CEIL R11, R2 ;  /* 0x00000002000b7311 */ /* 0x000e240000309100 */
[----:B0-----:R-:W-:-:S13]  /*0bd0*/  ISETP.GE.AND P0, PT, R11, 0x1, PT ;  /* 0x000000010b00780c */ /* 0x001fda0003f06270 */
[----:B------:R-:W-:Y:S05]  /*0be0*/  @!P0 EXIT ;  /* 0x000000000000894d */ /* 0x000fea0003800000 */
[----:B------:R-:W0:Y:S01]  /*0bf0*/  LDCU UR5, c[0x0][0x3a8] ;  /* 0x00007500ff0577ac */ /* 0x000e220008000800 */
[--C-:B------:R-:W-:Y:S01]  /*0c00*/  IMAD.IADD R12, R5, 0x1, R18.reuse ;  /* 0x00000001050c7824 */ /* 0x100fe200078e0212 */
[----:B------:R-:W-:Y:S01]  /*0c10*/  CS2R R14, SRZ ;  /* 0x00000000000e7805 */ /* 0x000fe2000001ff00 */
[----:B------:R-:W-:Y:S01]  /*0c20*/  IMAD.IADD R13, R13, 0x1, R18 ;  /* 0x000000010d0d7824 */ /* 0x000fe200078e0212 */
[----:B------:R-:W1:Y:S01]  /*0c30*/  LDCU UR4, c[0x0][0x3a8] ;  /* 0x00007500ff0477ac */ /* 0x000e620008000800 */
[----:B------:R-:W-:Y:S02]  /*0c40*/  CS2R R16, SRZ ;  /* 0x0000000000107805 */ /* 0x000fe4000001ff00 */
[----:B------:R-:W-:Y:S01]  /*0c50*/  CS2R R20, SRZ ;  /* 0x0000000000147805 */ /* 0x000fe2000001ff00 */
[----:B------:R-:W-:Y:S01]  /*0c60*/  IMAD.MOV.U32 R19, RZ, RZ, RZ ;  /* 0x000000ffff137224 */ /* 0x000fe200078e00ff */
[----:B------:R-:W2:Y:S01]  /*0c70*/  LDCU UR9, c[0x0][0x360] ;  /* 0x00006c00ff0977ac */ /* 0x000ea20008000800 */
[----:B0-----:R-:W-:Y:S01]  /*0c80*/  VIADD R18, R18, UR5 ;  /* 0x0000000512127c36 */ /* 0x001fe20008000000 */
[----:B-1----:R-:W-:Y:S01]  /*0c90*/  MOV R3, UR4 ;  /* 0x0000000400037c02 */ /* 0x002fe20008000f00 */
[----:B------:R-:W-:Y:S01]  /*0ca0*/  IMAD.U32 R4, RZ, RZ, UR4 ;  /* 0x00000004ff047e24 */ /* 0x000fe2000f8e00ff */
[----:B------:R-:W-:-:S06]  /*0cb0*/  UMOV UR4, URZ ;  /* 0x000000ff00047c82 */ /* 0x000fcc0008000000 */
.L_x_97:
[----:B------:R-:W0:Y:S01]  /*0cc0*/  S2R R25, SR_TID.X ;  /* 0x0000000000197919 */ /* 0x000e220000002100 */
[----:B------:R-:W-:-:S13]  /*0cd0*/  ISETP.GE.AND P0, PT, R4, 0x1, PT ;  /* 0x000000010400780c */ /* 0x000fda0003f06270 */
[----:B------:R-:W-:Y:S05]  /*0ce0*/  @!P0 BRA `(.L_x_62) ;  /* 0x0000000000a08947 */ /* 0x000fea0003800000 */
[----:B------:R-:W-:Y:S01]  /*0cf0*/  VIADDMNMX.U32 R29, R10, -R15, R4, PT ;  /* 0x8000000f0a1d7246 */ /* 0x000fe20003800004 */
[----:B------:R-:W-:Y:S01]  /*0d00*/  IMAD.IADD R24, R12, 0x1, R15 ;  /* 0x000000010c187824 */ /* 0x000fe200078e020f */
[----:B------:R-:W-:Y:S01]  /*0d10*/  IADD3 R26, PT, PT, -R4, R18, R17 ;  /* 0x00000012041a7210 */ /* 0x000fe20007ffe111 */
[----:B------:R-:W1:Y:S01]  /*0d20*/  LDCU UR12, c[0x0][0x3a8] ;  /* 0x00007500ff0c77ac */ /* 0x000e620008000800 */
[----:B------:R-:W-:-:S05]  /*0d30*/  UMOV UR5, URZ ;  /* 0x000000ff00057c82 */ /* 0x000fca0008000000 */
.L_x_65:
[----:B0-----:R-:W-:Y:S01]  /*0d40*/  VIADD R2, R25, UR5 ;  /* 0x0000000519027c36 */ /* 0x001fe20008000000 */
[----:B------:R-:W-:Y:S04]  /*0d50*/  BSSY.RECONVERGENT B0, `(.L_x_63) ;  /* 0x000001e000007945 */ /* 0x000fe80003800200 */
[----:B------:R-:W-:-:S13]  /*0d60*/  ISETP.GE.U32.AND P0, PT, R2, R29, PT ;  /* 0x0000001d0200720c */ /* 0x000fda0003f06070 */
[----:B------:R-:W-:Y:S05]  /*0d70*/  @P0 BRA `(.L_x_64) ;  /* 0x00000000006c0947 */ /* 0x000fea0003800000 */
[----:B------:R-:W0:Y:S01]  /*0d80*/  LDC.64 R6, c[0x0][0x380] ;  /* 0x0000e000ff067b82 */ /* 0x000e220000000a00 */
[----:B------:R-:W-:-:S04]  /*0d90*/  VIADD R23, R24, UR5 ;  /* 0x0000000518177c36 */ /* 0x000fc80008000000 */
[----:B0-----:R-:W-:-:S06]  /*0da0*/  IMAD.WIDE.U32 R22, R23, 0x4, R6 ;  /* 0x0000000417167825 */ /* 0x001fcc00078e0006 */
[----:B------:R-:W3:Y:S01]  /*0db0*/  LDG.E R22, desc[UR10][R22.64] ;  /* 0x0000000a16167981 */ /* 0x000ee2000c1e1900 */
[----:B-1----:R-:W0:Y:S01]  /*0dc0*/  I2F.U32.RP R5, UR12 ;  /* 0x0000000c00057d06 */ /* 0x002e220008209000 */
[----:B------:R-:W-:Y:S01]  /*0dd0*/  VIADD R2, R26, UR5 ;  /* 0x000000051a027c36 */ /* 0x000fe20008000000 */
[----:B------:R-:W1:Y:S01]  /*0de0*/  S2UR UR8, SR_CgaCtaId ;  /* 0x00000000000879c3 */ /* 0x000e620000008800 */
[----:B------:R-:W-:Y:S01]  /*0df0*/  ISETP.NE.U32.AND P1, PT, RZ, UR12, PT ;  /* 0x0000000cff007c0c */ /* 0x000fe2000bf25070 */
[----:B------:R-:W-:-:S04]  /*0e00*/  UMOV UR7, 0x400 ;  /* 0x0000040000077882 */ /* 0x000fc80000000000 */
[----:B0-----:R-:W0:Y:S01]  /*0e10*/  MUFU.RCP R5, R5 ;  /* 0x0000000500057308 */ /* 0x001e220000001000 */
[----:B-1----:R-:W-:Y:S01]  /*0e20*/  ULEA UR7, UR8, UR7, 0x18 ;  /* 0x0000000708077291 */ /* 0x002fe2000f8ec0ff */
[----:B0-----:R-:W-:-:S06]  /*0e30*/  VIADD R6, R5, 0xffffffe ;  /* 0x0ffffffe05067836 */ /* 0x001fcc0000000000 */
[----:B------:R0:W1:Y:S02]  /*0e40*/  F2I.FTZ.U32.TRUNC.NTZ R7, R6 ;  /* 0x0000000600077305 */ /* 0x000064000021f000 */
[----:B0-----:R-:W-:Y:S02]  /*0e50*/  IMAD.MOV.U32 R6, RZ, RZ, RZ ;  /* 0x000000ffff067224 */ /* 0x001fe400078e00ff */
[----:B-1----:R-:W-:-:S04]  /*0e60*/  IMAD.MOV R27, RZ, RZ, -R7 ;  /* 0x000000ffff1b7224 */ /* 0x002fc800078e0a07 */
[----:B------:R-:W-:-:S04]  /*0e70*/  IMAD R27, R27, UR12, RZ ;  /* 0x0000000c1b1b7c24 */ /* 0x000fc8000f8e02ff */
[----:B------:R-:W-:-:S06]  /*0e80*/  IMAD.HI.U32 R7, R7, R27, R6 ;  /* 0x0000001b07077227 */ /* 0x000fcc00078e0006 */
[----:B------:R-:W-:-:S04]  /*0e90*/  IMAD.HI.U32 R7, R7, R2, RZ ;  /* 0x0000000207077227 */ /* 0x000fc800078e00ff */
[----:B------:R-:W-:-:S04]  /*0ea0*/  IMAD.MOV R7, RZ, RZ, -R7 ;  /* 0x000000ffff077224 */ /* 0x000fc800078e0a07 */
[----:B------:R-:W-:-:S05]  /*0eb0*/  IMAD R2, R7, UR12, R2 ;  /* 0x0000000c07027c24 */ /* 0x000fca000f8e0202 */
[----:B------:R-:W-:-:S13]  /*0ec0*/  ISETP.GE.U32.AND P0, PT, R2, UR12, PT ;  /* 0x0000000c02007c0c */ /* 0x000fda000bf06070 */
[----:B------:R-:W-:-:S04]  /*0ed0*/  @P0 IADD3 R2, PT, PT, R2, -UR12, RZ ;  /* 0x8000000c02020c10 */ /* 0x000fc8000fffe0ff */
[----:B------:R-:W-:-:S13]  /*0ee0*/  ISETP.GE.U32.AND P0, PT, R2, UR12, PT ;  /* 0x0000000c02007c0c */ /* 0x000fda000bf06070 */
[----:B------:R-:W-:Y:S01]  /*0ef0*/  @P0 VIADD R2, R2, -UR12 ;  /* 0x8000000c02020c36 */ /* 0x000fe20008000000 */
[----:B------:R-:W-:-:S04]  /*0f00*/  @!P1 LOP3.LUT R2, RZ, UR12, RZ, 0x33, !PT ;  /* 0x0000000cff029c12 */ /* 0x000fc8000f8e33ff */
[----:B------:R-:W-:-:S05]  /*0f10*/  LEA R5, R2, UR7, 0x2 ;  /* 0x0000000702057c11 */ /* 0x000fca000f8e10ff */
[----:B---3--:R0:W-:Y:S02]  /*0f20*/  STS [R5], R22 ;  /* 0x0000001605007388 */ /* 0x0081e40000000800 */
.L_x_64:
[----:B-12---:R-:W-:Y:S05]  /*0f30*/  BSYNC.RECONVERGENT B0 ;  /* 0x0000000000007941 */ /* 0x006fea0003800200 */
.L_x_63:
[----:B------:R-:W-:-:S06]  /*0f40*/  UIADD3 UR5, UPT, UPT, UR9, UR5, URZ ;  /* 0x0000000509057290 */ /* 0x000fcc000fffe0ff */
[----:B------:R-:W-:-:S13]  /*0f50*/  ISETP.LE.AND P0, PT, R4, UR5, PT ;  /* 0x0000000504007c0c */ /* 0x000fda000bf03270 */
[----:B------:R-:W-:Y:S05]  /*0f60*/  @!P0 BRA `(.L_x_65) ;  /* 0xfffffffc00748947 */ /* 0x000fea000383ffff */
.L_x_62:
[----:B------:R-:W-:Y:S02]  /*0f70*/  ISETP.GE.AND P0, PT, R3, 0x1, PT ;  /* 0x000000010300780c */ /* 0x000fe40003f06270 */
[----:B------:R-:W-:-:S05]  /*0f80*/  VIADDMNMX R4, R10, -R15, R4, PT ;  /* 0x8000000f0a047246 */ /* 0x000fca0003800104 */
[----:B------:R-:W-:-:S06]  /*0f90*/  IMAD.IADD R15, R4, 0x1, R15 ;  /* 0x00000001040f7824 */ /* 0x000fcc00078e020f */
[----:B------:R-:W-:Y:S05]  /*0fa0*/  @!P0 BRA `(.L_x_66) ;  /* 0x0000000000948947 */ /* 0x000fea0003800000 */
[----:B------:R-:W-:Y:S01]  /*0fb0*/  VIADDMNMX.U32 R23, R9, -R14, R3, PT ;  /* 0x8000000e09177246 */ /* 0x000fe20003800003 */
[----:B------:R-:W-:Y:S01]  /*0fc0*/  IMAD.IADD R26, R13, 0x1, R14 ;  /* 0x000000010d1a7824 */ /* 0x000fe200078e020e */
[----:B------:R-:W-:Y:S01]  /*0fd0*/  IADD3 R28, PT, PT, -R3, R18, R16 ;  /* 0x00000012031c7210 */ /* 0x000fe20007ffe110 */
[----:B------:R-:W1:Y:S01]  /*0fe0*/  LDCU UR7, c[0x0][0x3a8] ;  /* 0x00007500ff0777ac */ /* 0x000e620008000800 */
[----:B------:R-:W-:-:S05]  /*0ff0*/  UMOV UR5, URZ ;  /* 0x000000ff00057c82 */ /* 0x000fca0008000000 */
.L_x_69:
        /* <DEDUP_REMOVED lines=9> */
[----:B------:R-:W-:Y:S01]  /*1090*/  IMAD.MOV.U32 R4, RZ, RZ, RZ ;  /* 0x000000ffff047224 */ /* 0x000fe200078e00ff */
[----:B------:R-:W-:Y:S01]  /*10a0*/  ISETP.NE.U32.AND P1, PT, RZ, UR7, PT ;  /* 0x00000007ff007c0c */ /* 0x000fe2000bf25070 */
[----:B------:R-:W-:-:S05]  /*10b0*/  VIADD R2, R28, UR5 ;  /* 0x000000051c027c36 */ /* 0x000fca0008000000 */
[----:B0-----:R-:W0:Y:S02]  /*10c0*/  MUFU.RCP R22, R22 ;  /* 0x0000001600167308 */ /* 0x001e240000001000 */
[----:B0-----:R-:W-:-:S06]  /*10d0*/  VIADD R24, R22, 0xffffffe ;  /* 0x0ffffffe16187836 */ /* 0x001fcc0000000000 */
[----:B------:R-:W0:Y:S02]  /*10e0*/  F2I.FTZ.U32.TRUNC.NTZ R5, R24 ;  /* 0x0000001800057305 */ /* 0x000e24000021f000 */
[----:B0-----:R-:W-:-:S04]  /*10f0*/  IMAD.MOV R27, RZ, RZ, -R5 ;  /* 0x000000ffff1b7224 */ /* 0x001fc800078e0a05 */
[----:B------:R-:W-:-:S04]  /*1100*/  IMAD R27, R27, UR7, RZ ;  /* 0x000000071b1b7c24 */ /* 0x000fc8000f8e02ff */
[----:B------:R-:W-:-:S06]  /*1110*/  IMAD.HI.U32 R27, R5, R27, R4 ;  /* 0x0000001b051b7227 */ /* 0x000fcc00078e0004 */
[----:B------:R-:W-:-:S05]  /*1120*/  IMAD.HI.U32 R4, R27, R2, RZ ;  /* 0x000000021b047227 */ /* 0x000fca00078e00ff */
[----:B------:R-:W-:-:S05]  /*1130*/  IADD3 R5, PT, PT, -R4, RZ, RZ ;  /* 0x000000ff04057210 */ /* 0x000fca0007ffe1ff */
[----:B------:R-:W-:-:S05]  /*1140*/  IMAD R2, R5, UR7, R2 ;  /* 0x0000000705027c24 */ /* 0x000fca000f8e0202 */
[----:B------:R-:W-:-:S13]  /*1150*/  ISETP.GE.U32.AND P0, PT, R2, UR7, PT ;  /* 0x0000000702007c0c */ /* 0x000fda000bf06070 */
[----:B------:R-:W-:-:S05]  /*1160*/  @P0 VIADD R2, R2, -UR7 ;  /* 0x8000000702020c36 */ /* 0x000fca0008000000 */
[----:B------:R-:W-:-:S13]  /*1170*/  ISETP.GE.U32.AND P0, PT, R2, UR7, PT ;  /* 0x0000000702007c0c */ /* 0x000fda000bf06070 */
[----:B------:R-:W-:Y:S01]  /*1180*/  @P0 VIADD R2, R2, -UR7 ;  /* 0x8000000702020c36 */ /* 0x000fe20008000000 */
[----:B------:R-:W-:-:S04]  /*1190*/  @!P1 LOP3.LUT R2, RZ, UR7, RZ, 0x33, !PT ;  /* 0x00000007ff029c12 */ /* 0x000fc8000f8e33ff */
[----:B------:R-:W-:-:S05]  /*11a0*/  LEA R5, R2, UR6, 0x2 ;  /* 0x0000000602057c11 */ /* 0x000fca000f8e10ff */
[----:B---3--:R0:W-:Y:S02]  /*11b0*/  STS [R5], R6 ;  /* 0x0000000605007388 */ /* 0x0081e40000000800 */
.L_x_68:
[----:B-12---:R-:W-:Y:S05]  /*11c0*/  BSYNC.RECONVERGENT B0 ;  /* 0x0000000000007941 */ /* 0x006fea0003800200 */
.L_x_67:
[----:B------:R-:W-:-:S06]  /*11d0*/  UIADD3 UR5, UPT, UPT, UR9, UR5, URZ ;  /* 0x0000000509057290 */ /* 0x000fcc000fffe0ff */
[----:B------:R-:W-:-:S13]  /*11e0*/  ISETP.LE.AND P0, PT, R3, UR5, PT ;  /* 0x0000000503007c0c */ /* 0x000fda000bf03270 */
[----:B------:R-:W-:Y:S05]  /*11f0*/  @!P0 BRA `(.L_x_69) ;  /* 0xfffffffc00808947 */ /* 0x000fea000383ffff */
.L_x_66:
[----:B--2---:R-:W1:Y:S01]  /*1200*/  I2F.U32.RP R2, UR9 ;  /* 0x0000000900027d06 */ /* 0x004e620008209000 */
[----:B0-----:R-:W0:Y:S08]  /*1210*/  LDC R22, c[0x0][0x3a8] ;  /* 0x0000ea00ff167b82 */ /* 0x001e300000000800 */
[----:B------:R-:W-:Y:S01]  /*1220*/  BAR.SYNC.DEFER_BLOCKING 0x0 ;  /* 0x0000000000007b1d */ /* 0x000fe20000010000 */
[----:B------:R-:W-:-:S02]  /*1230*/  ISETP.NE.U32.AND P2, PT, RZ, UR9, PT ;  /* 0x00000009ff007c0c */ /* 0x000fc4000bf45070 */
[----:B------:R-:W-:-:S03]  /*1240*/  VIADDMNMX R3, R10, -R14, R3, PT ;  /* 0x8000000e0a037246 */ /* 0x000fc60003800103 */
[----:B------:R-:W-:Y:S02]  /*1250*/  BSSY.RECONVERGENT B1, `(.L_x_70) ;  /* 0x0000098000017945 */ /* 0x000fe40003800200 */
[----:B------:R-:W-:Y:S01]  /*1260*/  IMAD.IADD R14, R3, 0x1, R14 ;  /* 0x00000001030e7824 */ /* 0x000fe200078e020e */
[----:B-1----:R-:W1:Y:S01]  /*1270*/  MUFU.RCP R2, R2 ;  /* 0x0000000200027308 */ /* 0x002e620000001000 */
[----:B0-----:R-:W-:Y:S01]  /*1280*/  VIADDMNMX R20, R9, -R20, R22, PT ;  /* 0x8000001409147246 */ /* 0x001fe20003800116 */
[----:B-1----:R-:W-:-:S06]  /*1290*/  VIADD R4, R2, 0xffffffe ;  /* 0x0ffffffe02047836 */ /* 0x002fcc0000000000 */
[----:B------:R0:W1:Y:S02]  /*12a0*/  F2I.FTZ.U32.TRUNC.NTZ R5, R4 ;  /* 0x0000000400057305 */ /* 0x000064000021f000 */
[----:B0-----:R-:W-:Y:S02]  /*12b0*/  IMAD.MOV.U32 R4, RZ, RZ, RZ ;  /* 0x000000ffff047224 */ /* 0x001fe400078e00ff */
[----:B-1----:R-:W-:-:S04]  /*12c0*/  IMAD.MOV R7, RZ, RZ, -R5 ;  /* 0x000000ffff077224 */ /* 0x002fc800078e0a05 */
[----:B------:R-:W-:-:S04]  /*12d0*/  IMAD R7, R7, UR9, RZ ;  /* 0x0000000907077c24 */ /* 0x000fc8000f8e02ff */
[----:B------:R-:W-:-:S06]  /*12e0*/  IMAD.HI.U32 R5, R5, R7, R4 ;  /* 0x0000000705057227 */ /* 0x000fcc00078e0004 */
[----:B------:R-:W-:-:S04]  /*12f0*/  IMAD.HI.U32 R6, R5, R22, RZ ;  /* 0x0000001605067227 */ /* 0x000fc800078e00ff */
[----:B------:R-:W-:-:S04]  /*1300*/  IMAD.MOV R5, RZ, RZ, -R6 ;  /* 0x000000ffff057224 */ /* 0x000fc800078e0a06 */
[--C-:B------:R-:W-:Y:S01]  /*1310*/  IMAD R2, R5, UR9, R22.reuse ;  /* 0x0000000905027c24 */ /* 0x100fe2000f8e0216 */
[----:B------:R-:W-:-:S04]  /*1320*/  VIADDMNMX R22, R10, -R19, R22, PT ;  /* 0x800000130a167246 */ /* 0x000fc80003800116 */
[----:B------:R-:W-:-:S13]  /*1330*/  ISETP.GE.U32.AND P0, PT, R2, UR9, PT ;  /* 0x0000000902007c0c */ /* 0x000fda000bf06070 */
[----:B------:R-:W-:Y:S02]  /*1340*/  @P0 VIADD R2, R2, -UR9 ;  /* 0x8000000902020c36 */ /* 0x000fe40008000000 */
[----:B------:R-:W-:-:S03]  /*1350*/  @P0 VIADD R6, R6, 0x1 ;  /* 0x0000000106060836 */ /* 0x000fc60000000000 */
[----:B------:R-:W-:Y:S02]  /*1360*/  ISETP.GE.U32.AND P1, PT, R2, UR9, PT ;  /* 0x0000000902007c0c */ /* 0x000fe4000bf26070 */
[----:B------:R-:W-:-:S11]  /*1370*/  IADD3 R2, PT, PT, R8, -R21, RZ ;  /* 0x8000001508027210 */ /* 0x000fd60007ffe0ff */
[----:B------:R-:W-:Y:S01]  /*1380*/  @P1 VIADD R6, R6, 0x1 ;  /* 0x0000000106061836 */ /* 0x000fe20000000000 */
[----:B------:R-:W-:-:S05]  /*1390*/  @!P2 LOP3.LUT R6, RZ, UR9, RZ, 0x33, !PT ;  /* 0x00000009ff06ac12 */ /* 0x000fca000f8e33ff */
[----:B------:R-:W-:-:S05]  /*13a0*/  IMAD R25, R6, R25, RZ ;  /* 0x0000001906197224 */ /* 0x000fca00078e02ff */
[C---:B------:R-:W-:Y:S02]  /*13b0*/  VIMNMX R7, PT, PT, R25.reuse, R2, PT ;  /* 0x0000000219077248 */ /* 0x040fe40003fe0100 */
        /* <DEDUP_REMOVED lines=9> */
.L_x_75:
[C---:B------:R-:W-:Y:S01]  /*1450*/  ISETP.GE.AND P0, PT, R29.reuse, R20, PT ;  /* 0x000000141d00720c */ /* 0x040fe20003f06270 */
[----:B------:R-:W-:Y:S04]  /*1460*/  BSSY.RECONVERGENT B2, `(.L_x_71) ;  /* 0x0000075000027945 */ /* 0x000fe80003800200 */
[----:B------:R-:W-:Y:S01]  /*1470*/  BSSY.RELIABLE B0, `(.L_x_72) ;  /* 0x000003f000007945 */ /* 0x000fe20003800100 */
[C---:B------:R-:W-:Y:S01]  /*1480*/  IMAD.IADD R33, R24.reuse, 0x1, R17 ;  /* 0x0000000118217824 */ /* 0x040fe200078e0211 */
[----:B------:R-:W-:Y:S01]  /*1490*/  ISETP.LT.OR P0, PT, R24, 0x1, P0 ;  /* 0x000000011800780c */ /* 0x000fe20000701670 */
[----:B------:R-:W-:Y:S02]  /*14a0*/  IMAD.IADD R6, R29, 0x1, R16 ;  /* 0x000000011d067824 */ /* 0x000fe400078e0210 */
[----:B------:R-:W-:-:S02]  /*14b0*/  IMAD.MOV.U32 R26, RZ, RZ, R24 ;  /* 0x000000ffff1a7224 */ /* 0x000fc400078e0018 */
[----:B------:R-:W-:-:S08]  /*14c0*/  IMAD.MOV.U32 R27, RZ, RZ, R29 ;  /* 0x000000ffff1b7224 */ /* 0x000fd000078e001d */
[----:B------:R-:W-:Y:S05]  /*14d0*/  @P0 BRA `(.L_x_73) ;  /* 0x0000000000cc0947 */ /* 0x000fea0003800000 */
[----:B------:R-:W0:Y:S01]  /*14e0*/  LDC R28, c[0x0][0x3a8] ;  /* 0x0000ea00ff1c7b82 */ /* 0x000e220000000800 */
[----:B------:R-:W-:Y:S01]  /*14f0*/  VIADD R31, R33, 0xffffffff ;  /* 0xffffffff211f7836 */ /* 0x000fe20000000000 */
[----:B------:R-:W-:Y:S01]  /*1500*/  IABS R34, R6 ;  /* 0x0000000600227213 */ /* 0x000fe20000000000 */
[----:B------:R-:W-:Y:S01]  /*1510*/  UMOV UR5, 0x400 ;  /* 0x0000040000057882 */ /* 0x000fe20000000000 */
[----:B------:R-:W-:-:S04]  /*1520*/  ISETP.GE.AND P3, PT, R6, RZ, PT ;  /* 0x000000ff0600720c */ /* 0x000fc80003f66270 */
        /* <DEDUP_REMOVED lines=8> */
[----:B0-----:R-:W-:Y:S01]  /*15b0*/  IMAD.MOV.U32 R2, RZ, RZ, RZ ;  /* 0x000000ffff027224 */ /* 0x001fe200078e00ff */
[----:B-1----:R-:W-:-:S05]  /*15c0*/  IADD3 R35, PT, PT, RZ, -R3, RZ ;  /* 0x80000003ff237210 */ /* 0x002fca0007ffe0ff */
[----:B------:R-:W-:-:S04]  /*15d0*/  IMAD R35, R35, R30, RZ ;  /* 0x0000001e23237224 */ /* 0x000fc800078e02ff */
[----:B------:R-:W-:-:S06]  /*15e0*/  IMAD.HI.U32 R3, R3, R35, R2 ;  /* 0x0000002303037227 */ /* 0x000fcc00078e0002 */
        /* <DEDUP_REMOVED lines=17> */
[----:B------:R-:W-:-:S03]  /*1700*/  @!P1 IMAD.MOV R3, RZ, RZ, -R3 ;  /* 0x000000ffff039224 */ /* 0x000fc600078e0a03 */
[----:B------:R-:W-:Y:S02]  /*1710*/  @!P3 IADD3 R35, PT, PT, -R35, RZ, RZ ;  /* 0x000000ff2323b210 */ /* 0x000fe40007ffe1ff */
        /* <DEDUP_REMOVED lines=15> */
.L_x_73:
[----:B------:R-:W-:Y:S02]  /*1810*/  ISETP.GE.AND P1, PT, R24, R22, PT ;  /* 0x000000161800720c */ /* 0x000fe40003f26270 */
[----:B------:R-:W-:Y:S02]  /*1820*/  PLOP3.LUT P0, PT, PT, PT, PT, 0x80, 0x8 ;  /* 0x000000000008781c */ /* 0x000fe40003f0f070 */
[----:B------:R-:W-:-:S13]  /*1830*/  ISETP.LT.OR P1, PT, R29, 0x1, P1 ;  /* 0x000000011d00780c */ /* 0x000fda0000f21670 */
[----:B------:R-:W-:Y:S05]  /*1840*/  @P1 BREAK.RELIABLE B0 ;  /* 0x0000000000001942 */ /* 0x000fea0003800100 */
[----:B------:R-:W-:Y:S05]  /*1850*/  @P1 BRA `(.L_x_74) ;  /* 0x0000000000d41947 */ /* 0x000fea0003800000 */
[----:B------:R-:W-:Y:S05]  /*1860*/  BSYNC.RELIABLE B0 ;  /* 0x0000000000007941 */ /* 0x000fea0003800100 */
.L_x_72:
        /* <DEDUP_REMOVED lines=38> */
[----:B------:R-:W-:Y:S01]  /*1ad0*/  SEL R29, R24, R29, !P1 ;  /* 0x0000001d181d7207 */ /* 0x000fe20004800000 */
[----:B------:R-:W-:Y:S01]  /*1ae0*/  IMAD.MOV.U32 R24, RZ, RZ, R26 ;  /* 0x000000ffff187224 */ /* 0x000fe200078e001a */
[----:B------:R-:W-:Y:S02]  /*1af0*/  LEA R3, R3, UR6, 0x2 ;  /* 0x0000000603037c11 */ /* 0x000fe4000f8e10ff */
[----:B------:R-:W-:Y:S01]  /*1b00*/  LEA R2, R29, UR5, 0x2 ;  /* 0x000000051d027c11 */ /* 0x000fe2000f8e10ff */
[----:B------:R-:W-:-:S03]  /*1b10*/  IMAD.MOV.U32 R29, RZ, RZ, R27 ;  /* 0x000000ffff1d7224 */ /* 0x000fc600078e001b */
[----:B------:R-:W-:Y:S04]  /*1b20*/  LDS R3, [R3] ;  /* 0x0000000003037984 */ /* 0x000fe80000000800 */
[----:B------:R-:W0:Y:S02]  /*1b30*/  LDS R2, [R2] ;  /* 0x0000000002027984 */ /* 0x000e240000000800 */
[----:B0-----:R-:W-:-:S13]  /*1b40*/  ISETP.GE.AND P1, PT, R3, R2, PT ;  /* 0x000000020300720c */ /* 0x001fda0003f26270 */
[----:B------:R-:W-:Y:S02]  /*1b50*/  @P1 IADD3 R6, PT, PT, R27, 0x1, -R4 ;  /* 0x000000011b061810 */ /* 0x000fe40007ffe804 */
[----:B------:R-:W-:Y:S02]  /*1b60*/  @P1 PLOP3.LUT P0, PT, PT, PT, PT, 0x8, 0x80 ;  /* 0x000000000080181c */ /* 0x000fe40003f0e170 */
[----:B------:R-:W-:Y:S02]  /*1b70*/  @P1 SHF.R.S32.HI R6, RZ, 0x1, R6 ;  /* 0x00000001ff061819 */ /* 0x000fe40000011406 */
[----:B------:R-:W-:-:S03]  /*1b80*/  @P1 MOV R23, R26 ;  /* 0x0000001a00171202 */ /* 0x000fc60000000f00 */
[--C-:B------:R-:W-:Y:S02]  /*1b90*/  @P1 IMAD.IADD R29, R27, 0x1, -R6.reuse ;  /* 0x000000011b1d1824 */ /* 0x100fe400078e0a06 */
[----:B------:R-:W-:-:S07]  /*1ba0*/  @P1 IMAD.IADD R24, R26, 0x1, R6 ;  /* 0x000000011a181824 */ /* 0x000fce00078e0206 */
.L_x_74:
[----:B------:R-:W-:Y:S05]  /*1bb0*/  BSYNC.RECONVERGENT B2 ;  /* 0x0000000000027941 */ /* 0x000fea0003800200 */
.L_x_71:
[----:B------:R-:W-:Y:S05]  /*1bc0*/  @!P0 BRA `(.L_x_75) ;  /* 0xfffffff800208947 */ /* 0x000fea000383ffff */
[----:B------:R-:W-:Y:S05]  /*1bd0*/  BSYNC.RECONVERGENT B1 ;  /* 0x0000000000017941 */ /* 0x000fea0003800200 */
.L_x_70:
        /* <DEDUP_REMOVED lines=10> */
.L_x_81:
[----:B------:R-:W-:Y:S01]  /*1c80*/  ISETP.GE.AND P0, PT, R31, R20, PT ;  /* 0x000000141f00720c */ /* 0x000fe20003f06270 */
        /* <DEDUP_REMOVED lines=42> */
[----:B------:R-:W-:Y:S02]  /*1f30*/  LOP3.LUT R28, RZ, R28, RZ, 0x33, !PT ;  /* 0x0000001cff1c7212 */ /* 0x000fe400078e33ff */
[----:B------:R-:W-:Y:S01]  /*1f40*/  @!P1 IADD3 R3, PT, PT, -R3, RZ, RZ ;  /* 0x000000ff03039210 */ /* 0x000fe20007ffe1ff */
        /* <DEDUP_REMOVED lines=16> */
.L_x_79:
[----:B------:R-:W-:Y:S02]  /*2050*/  ISETP.GE.AND P1, PT, R27, R22, PT ;  /* 0x000000161b00720c */ /* 0x000fe40003f26270 */
[----:B------:R-:W-:Y:S02]  /*2060*/  PLOP3.LUT P0, PT, PT, PT, PT, 0x80, 0x8 ;  /* 0x000000000008781c */ /* 0x000fe40003f0f070 */
[----:B------:R-:W-:-:S13]  /*2070*/  ISETP.LT.OR P1, PT, R31, 0x1, P1 ;  /* 0x000000011f00780c */ /* 0x000fda0000f21670 */
[----:B------:R-:W-:Y:S05]  /*2080*/  @P1 BREAK.RELIABLE B1 ;  /* 0x0000000000011942 */ /* 0x000fea0003800100 */
[----:B------:R-:W-:Y:S05]  /*2090*/  @P1 BRA `(.L_x_80) ;  /* 0x0000000000d81947 */ /* 0x000fea0003800000 */
[----:B------:R-:W-:Y:S05]  /*20a0*/  BSYNC.RELIABLE B1 ;  /* 0x0000000000017941 */ /* 0x000fea0003800100 */
.L_x_78:
[----:B------:R-:W0:Y:S01]  /*20b0*/  LDC R27, c[0x0][0x3a8] ;  /* 0x0000ea00ff1b7b82 */ /* 0x000e220000000800 */
[----:B------:R-:W-:Y:S01]  /*20c0*/  VIADD R23, R23, 0xffffffff ;  /* 0xffffffff17177836 */ /* 0x000fe20000000000 */
[----:B------:R-:W-:Y:S01]  /*20d0*/  IABS R35, R34 ;  /* 0x0000002200237213 */ /* 0x000fe20000000000 */
[----:B------:R-:W-:Y:S01]  /*20e0*/  UMOV UR5, 0x400 ;  /* 0x0000040000057882 */ /* 0x000fe20000000000 */
[----:B------:R-:W-:Y:S02]  /*20f0*/  ISETP.GE.AND P4, PT, R34, RZ, PT ;  /* 0x000000ff2200720c */ /* 0x000fe40003f86270 */
[----:B------:R-:W-:Y:S02]  /*2100*/  IABS R33, R23 ;  /* 0x0000001700217213 */ /* 0x000fe40000000000 */
[----:B------:R-:W1:Y:S01]  /*2110*/  S2UR UR7, SR_CgaCtaId ;  /* 0x00000000000779c3 */ /* 0x000e620000008800 */
[----:B0-----:R-:W-:-:S04]  /*2120*/  IABS R28, R27 ;  /* 0x0000001b001c7213 */ /* 0x001fc80000000000 */
[----:B------:R-:W0:Y:S01]  /*2130*/  I2F.RP R30, R28 ;  /* 0x0000001c001e7306 */ /* 0x000e220000209400 */
[----:B-1----:R-:W-:-:S07]  /*2140*/  ULEA UR5, UR7, UR5, 0x18 ;  /* 0x0000000507057291 */ /* 0x002fce000f8ec0ff */
[----:B0-----:R-:W0:Y:S02]  /*2150*/  MUFU.RCP R30, R30 ;  /* 0x0000001e001e7308 */ /* 0x001e240000001000 */
[----:B0-----:R-:W-:-:S06]  /*2160*/  VIADD R2, R30, 0xffffffe ;  /* 0x0ffffffe1e027836 */ /* 0x001fcc0000000000 */
[----:B------:R0:W1:Y:S02]  /*2170*/  F2I.FTZ.U32.TRUNC.NTZ R3, R2 ;  /* 0x0000000200037305 */ /* 0x000064000021f000 */
[----:B0-----:R-:W-:Y:S02]  /*2180*/  IMAD.MOV.U32 R2, RZ, RZ, RZ ;  /* 0x000000ffff027224 */ /* 0x001fe400078e00ff */
[----:B-1----:R-:W-:-:S04]  /*2190*/  IMAD.MOV R31, RZ, RZ, -R3 ;  /* 0x000000ffff1f7224 */ /* 0x002fc800078e0a03 */
[----:B------:R-:W-:-:S04]  /*21a0*/  IMAD R31, R31, R28, RZ ;  /* 0x0000001c1f1f7224 */ /* 0x000fc800078e02ff */
[----:B------:R-:W-:-:S04]  /*21b0*/  IMAD.HI.U32 R32, R3, R31, R2 ;  /* 0x0000001f03207227 */ /* 0x000fc800078e0002 */
[----:B------:R-:W-:Y:S01]  /*21c0*/  IMAD.MOV.U32 R31, RZ, RZ, R33 ;  /* 0x000000ffff1f7224 */ /* 0x000fe200078e0021 */
[----:B------:R-:W-:-:S03]  /*21d0*/  MOV R33, R35 ;  /* 0x0000002300217202 */ /* 0x000fc60000000f00 */
        /* <DEDUP_REMOVED lines=17> */
[----:B------:R-:W-:Y:S01]  /*22f0*/  MOV R27, R26 ;  /* 0x0000001a001b7202 */ /* 0x000fe20000000f00 */
        /* <DEDUP_REMOVED lines=16> */
.L_x_80:
[----:B------:R-:W-:Y:S05]  /*2400*/  BSYNC.RECONVERGENT B3 ;  /* 0x0000000000037941 */ /* 0x000fea0003800200 */
.L_x_77:
[----:B------:R-:W-:Y:S05]  /*2410*/  @!P0 BRA `(.L_x_81) ;  /* 0xfffffff800188947 */ /* 0x000fea000383ffff */
[----:B------:R-:W-:Y:S05]  /*2420*/  BSYNC.RECONVERGENT B2 ;  /* 0x0000000000027941 */ /* 0x000fea0003800200 */
.L_x_76:
        /* <DEDUP_REMOVED lines=28> */
[----:B------:R-:W-:-:S07]  /*25f0*/  LOP3.LUT R36, RZ, R36, RZ, 0x33, !PT ;  /* 0x00000024ff247212 */ /* 0x000fce00078e33ff */
[----:B0-----:R-:W0:Y:S08]  /*2600*/  MUFU.RCP R29, R29 ;  /* 0x0000001d001d7308 */ /* 0x001e300000001000 */
[----:B--2---:R-:W2:Y:S01]  /*2610*/  MUFU.RCP R30, R30 ;  /* 0x0000001e001e7308 */ /* 0x004ea20000001000 */
[----:B0-----:R-:W-:-:S07]  /*2620*/  VIADD R4, R29, 0xffffffe ;  /* 0x0ffffffe1d047836 */ /* 0x001fce0000000000 */
[----:B------:R0:W3:Y:S01]  /*2630*/  F2I.FTZ.U32.TRUNC.NTZ R5, R4 ;  /* 0x0000000400057305 */ /* 0x0000e2000021f000 */
[----:B--2---:R-:W-:Y:S01]  /*2640*/  VIADD R6, R30, 0xffffffe ;  /* 0x0ffffffe1e067836 */ /* 0x004fe20000000000 */
[----:B-1----:R-:W-:Y:S01]  /*2650*/  LEA R30, R35, R34, 0x18 ;  /* 0x00000022231e7211 */ /* 0x002fe200078ec0ff */
[----:B------:R-:W-:-:S05]  /*2660*/  IMAD.IADD R35, R24, 0x1, R17 ;  /* 0x0000000118237824 */ /* 0x000fca00078e0211 */
[----:B------:R1:W2:Y:S01]  /*2670*/  F2I.FTZ.U32.TRUNC.NTZ R7, R6 ;  /* 0x0000000600077305 */ /* 0x0002a2000021f000 */
[----:B0-----:R-:W-:Y:S01]  /*2680*/  IMAD.MOV.U32 R4, RZ, RZ, RZ ;  /* 0x000000ffff047224 */ /* 0x001fe200078e00ff */
[----:B---3--:R-:W-:Y:S01]  /*2690*/  IADD3 R33, PT, PT, RZ, -R5, RZ ;  /* 0x80000005ff217210 */ /* 0x008fe20007ffe0ff */
[----:B-1----:R-:W-:-:S04]  /*26a0*/  IMAD.MOV.U32 R6, RZ, RZ, RZ ;  /* 0x000000ffff067224 */ /* 0x002fc800078e00ff */
[----:B------:R-:W-:Y:S02]  /*26b0*/  IMAD R33, R33, R32, RZ ;  /* 0x0000002021217224 */ /* 0x000fe400078e02ff */
[----:B--2---:R-:W-:Y:S02]  /*26c0*/  IMAD.MOV R38, RZ, RZ, -R7 ;  /* 0x000000ffff267224 */ /* 0x004fe400078e0a07 */
[----:B------:R-:W-:-:S04]  /*26d0*/  IMAD.HI.U32 R33, R5, R33, R4 ;  /* 0x0000002105217227 */ /* 0x000fc800078e0004 */
[----:B------:R-:W-:-:S04]  /*26e0*/  IMAD R29, R38, R31, RZ ;  /* 0x0000001f261d7224 */ /* 0x000fc800078e02ff */
[----:B------:R-:W-:-:S04]  /*26f0*/  IMAD.HI.U32 R34, R7, R29, R6 ;  /* 0x0000001d07227227 */ /* 0x000fc800078e0006 */
[----:B------:R-:W-:Y:S02]  /*2700*/  IMAD.MOV.U32 R7, RZ, RZ, RZ ;  /* 0x000000ffff077224 */ /* 0x000fe400078e00ff */
[----:B------:R-:W-:-:S07]  /*2710*/  IMAD.MOV.U32 R29, RZ, RZ, RZ ;  /* 0x000000ffff1d7224 */ /* 0x000fce00078e00ff */
.L_x_84:
[----:B------:R-:W-:Y:S02]  /*2720*/  IMAD.IADD R37, R6, 0x1, R35 ;  /* 0x0000000106257824 */ /* 0x000fe400078e0223 */
[----:B------:R-:W-:-:S03]  /*2730*/  IMAD.IADD R39, R26, 0x1, R29 ;  /* 0x000000011a277824 */ /* 0x000fc600078e021d */
[----:B------:R-:W-:Y:S02]  /*2740*/  IABS R38, R37 ;  /* 0x0000002500267213 */ /* 0x000fe40000000000 */
[----:B------:R-:W-:Y:S02]  /*2750*/  IABS R5, R39 ;  /* 0x0000002700057213 */ /* 0x000fe40000000000 */
[----:B------:R-:W-:Y:S01]  /*2760*/  ISETP.GE.AND P4, PT, R39, RZ, PT ;  /* 0x000000ff2700720c */ /* 0x000fe20003f86270 */
[----:B------:R-:W-:-:S04]  /*2770*/  IMAD.HI.U32 R4, R33, R38, RZ ;  /* 0x0000002621047227 */ /* 0x000fc800078e00ff */
[----:B------:R-:W-:Y:S02]  /*2780*/  IMAD.MOV R4, RZ, RZ, -R4 ;  /* 0x000000ffff047224 */ /* 0x000fe400078e0a04 */
[----:B------:R-:W-:Y:S02]  /*2790*/  IMAD.MOV.U32 R33, RZ, RZ, R34 ;  /* 0x000000ffff217224 */ /* 0x000fe400078e0022 */
[----:B------:R-:W-:Y:S01]  /*27a0*/  IMAD R4, R31, R4, R38 ;  /* 0x000000041f047224 */ /* 0x000fe200078e0226 */
[----:B------:R-:W-:-:S04]  /*27b0*/  MOV R38, R5 ;  /* 0x0000000500267202 */ /* 0x000fc80000000f00 */
[----:B------:R-:W-:Y:S01]  /*27c0*/  ISETP.GT.U32.AND P1, PT, R32, R4, PT ;  /* 0x000000042000720c */ /* 0x000fe20003f24070 */
[----:B------:R-:W-:-:S04]  /*27d0*/  IMAD.HI.U32 R5, R33, R38, RZ ;  /* 0x0000002621057227 */ /* 0x000fc800078e00ff */
[----:B------:R-:W-:-:S04]  /*27e0*/  IMAD.MOV R5, RZ, RZ, -R5 ;  /* 0x000000ffff057224 */ /* 0x000fc800078e0a05 */
[----:B------:R-:W-:-:S04]  /*27f0*/  IMAD R5, R31, R5, R38 ;  /* 0x000000051f057224 */ /* 0x000fc800078e0226 */
[----:B------:R-:W-:-:S05]  /*2800*/  @!P1 IMAD.IADD R4, R4, 0x1, -R31 ;  /* 0x0000000104049824 */ /* 0x000fca00078e0a1f */
[----:B------:R-:W-:Y:S01]  /*2810*/  ISETP.GT.U32.AND P1, PT, R32, R4, PT ;  /* 0x000000042000720c */ /* 0x000fe20003f24070 */
[----:B------:R-:W-:-:S05]  /*2820*/  IMAD.MOV.U32 R32, RZ, RZ, R31 ;  /* 0x000000ffff207224 */ /* 0x000fca00078e001f */
[----:B------:R-:W-:-:S07]  /*2830*/  ISETP.GT.U32.AND P2, PT, R32, R5, PT ;  /* 0x000000052000720c */ /* 0x000fce0003f44070 */
[----:B------:R-:W-:-:S06]  /*2840*/  @!P1 IMAD.IADD R4, R4, 0x1, -R31 ;  /* 0x0000000104049824 */ /* 0x000fcc00078e0a1f */
[----:B------:R-:W-:Y:S01]  /*2850*/  @!P2 IMAD.IADD R5, R5, 0x1, -R31 ;  /* 0x000000010505a824 */ /* 0x000fe200078e0a1f */
[----:B------:R-:W-:-:S04]  /*2860*/  ISETP.GE.AND P2, PT, R37, RZ, PT ;  /* 0x000000ff2500720c */ /* 0x000fc80003f46270 */
[----:B------:R-:W-:-:S09]  /*2870*/  ISETP.GT.U32.AND P3, PT, R32, R5, PT ;  /* 0x000000052000720c */ /* 0x000fd20003f64070 */
[----:B------:R-:W-:-:S04]  /*2880*/  @!P2 IMAD.MOV R4, RZ, RZ, -R4 ;  /* 0x000000ffff04a224 */ /* 0x000fc800078e0a04 */
[----:B------:R-:W-:Y:S01]  /*2890*/  @!P3 IMAD.IADD R5, R5, 0x1, -R31 ;  /* 0x000000010505b824 */ /* 0x000fe200078e0a1f */
[----:B------:R-:W-:-:S03]  /*28a0*/  SEL R37, R36, R4, !P0 ;  /* 0x0000000424257207 */ /* 0x000fc60004000000 */
[----:B------:R-:W-:Y:S01]  /*28b0*/  @!P4 IMAD.MOV R5, RZ, RZ, -R5 ;  /* 0x000000ffff05c224 */ /* 0x000fe200078e0a05 */
[----:B------:R-:W-:-:S04]  /*28c0*/  LEA R37, R37, R30, 0x2 ;  /* 0x0000001e25257211 */ /* 0x000fc800078e10ff */
[----:B------:R-:W-:Y:S02]  /*28d0*/  SEL R5, R36, R5, !P0 ;  /* 0x0000000524057207 */ /* 0x000fe40004000000 */
[----:B------:R-:W-:Y:S02]  /*28e0*/  LDS R37, [R37] ;  /* 0x0000000025257984 */ /* 0x000fe40000000800 */
[----:B------:R-:W-:Y:S01]  /*28f0*/  LEA R38, R5, UR6, 0x2 ;  /* 0x0000000605267c11 */ /* 0x000fe2000f8e10ff */
[----:B------:R-:W-:-:S04]  /*2900*/  IMAD.WIDE.U32 R4, R7, 0x4, R2 ;  /* 0x0000000407047825 */ /* 0x000fc800078e0002 */
[----:B------:R-:W-:Y:S01]  /*2910*/  VIADD R7, R7, 0x1 ;  /* 0x0000000107077836 */ /* 0x000fe20000000000 */
        /* <DEDUP_REMOVED lines=9> */
.L_x_83:
[----:B------:R-:W-:Y:S05]  /*29b0*/  BSYNC.RECONVERGENT B2 ;  /* 0x0000000000027941 */ /* 0x000fea0003800200 */
.L_x_82:
        /* <DEDUP_REMOVED lines=8> */
[----:B------:R-:W-:Y:S02]  /*2a40*/  IMAD.MOV.U32 R33, RZ, RZ, R7 ;  /* 0x000000ffff217224 */ /* 0x000fe400078e0007 */
[----:B------:R-:W-:Y:S02]  /*2a50*/  IMAD.IADD R31, R27, 0x1, -R28 ;  /* 0x000000011b1f7824 */ /* 0x000fe400078e0a1c */
[----:B------:R-:W-:-:S03]  /*2a60*/  IMAD.MOV.U32 R26, RZ, RZ, R6 ;  /* 0x000000ffff1a7224 */ /* 0x000fc600078e0006 */
[----:B------:R-:W-:-:S13]  /*2a70*/  LOP3.LUT P0, R31, R31, 0x3, RZ, 0xc0, !PT ;  /* 0x000000031f1f7812 */ /* 0x000fda000780c0ff */
[----:B------:R-:W-:Y:S05]  /*2a80*/  @!P0 BRA `(.L_x_90) ;  /* 0x0000000400248947 */ /* 0x000fea0003800000 */
[----:B------:R-:W0:Y:S01]  /*2a90*/  LDC R32, c[0x0][0x3a8] ;  /* 0x0000ea00ff207b82 */ /* 0x000e220000000800 */
[----:B------:R-:W-:Y:S01]  /*2aa0*/  IADD3 R29, PT, PT, R28, R17, RZ ;  /* 0x000000111c1d7210 */ /* 0x000fe20007ffe0ff */
[----:B------:R-:W-:Y:S02]  /*2ab0*/  IMAD.MOV.U32 R4, RZ, RZ, RZ ;  /* 0x000000ffff047224 */ /* 0x000fe400078e00ff */
[----:B------:R-:W-:Y:S01]  /*2ac0*/  IMAD.WIDE.U32 R2, R7, 0x4, R2 ;  /* 0x0000000407027825 */ /* 0x000fe200078e0002 */
[----:B------:R-:W-:Y:S02]  /*2ad0*/  IABS R35, R29 ;  /* 0x0000001d00237213 */ /* 0x000fe40000000000 */
[----:B------:R-:W-:Y:S02]  /*2ae0*/  ISETP.GE.AND P1, PT, R29, RZ, PT ;  /* 0x000000ff1d00720c */ /* 0x000fe40003f26270 */
[----:B0-----:R-:W-:-:S04]  /*2af0*/  IABS R30, R32 ;  /* 0x00000020001e7213 */ /* 0x001fc80000000000 */
[----:B------:R-:W0:Y:S08]  /*2b00*/  I2F.RP R26, R30 ;  /* 0x0000001e001a7306 */ /* 0x000e300000209400 */
[----:B0-----:R-:W0:Y:S02]  /*2b10*/  MUFU.RCP R26, R26 ;  /* 0x0000001a001a7308 */ /* 0x001e240000001000 */
[----:B0-----:R-:W-:-:S02]  /*2b20*/  VIADD R34, R26, 0xffffffe ;  /* 0x0ffffffe1a227836 */ /* 0x001fc40000000000 */
[----:B------:R-:W0:Y:S04]  /*2b30*/  S2R R26, SR_CgaCtaId ;  /* 0x00000000001a7919 */ /* 0x000e280000008800 */
[----:B------:R-:W1:Y:S02]  /*2b40*/  F2I.FTZ.U32.TRUNC.NTZ R5, R34 ;  /* 0x0000002200057305 */ /* 0x000e64000021f000 */
[----:B-1----:R-:W-:-:S04]  /*2b50*/  IMAD.MOV R33, RZ, RZ, -R5 ;  /* 0x000000ffff217224 */ /* 0x002fc800078e0a05 */
[----:B------:R-:W-:-:S04]  /*2b60*/  IMAD R33, R33, R30, RZ ;  /* 0x0000001e21217224 */ /* 0x000fc800078e02ff */
[----:B------:R-:W-:-:S04]  /*2b70*/  IMAD.HI.U32 R4, R5, R33, R4 ;  /* 0x0000002105047227 */ /* 0x000fc800078e0004 */
[----:B------:R-:W-:-:S04]  /*2b80*/  IMAD.MOV.U32 R33, RZ, RZ, R35 ;  /* 0x000000ffff217224 */ /* 0x000fc800078e0023 */
[----:B------:R-:W-:-:S04]  /*2b90*/  IMAD.HI.U32 R5, R4, R33, RZ ;  /* 0x0000002104057227 */ /* 0x000fc800078e00ff */
[----:B------:R-:W-:-:S04]  /*2ba0*/  IMAD.MOV R5, RZ, RZ, -R5 ;  /* 0x000000ffff057224 */ /* 0x000fc800078e0a05 */
[----:B------:R-:W-:-:S05]  /*2bb0*/  IMAD R5, R30, R5, R33 ;  /* 0x000000051e057224 */ /* 0x000fca00078e0221 */
        /* <DEDUP_REMOVED lines=11> */
[----:B------:R-:W-:Y:S01]  /*2c70*/  SEL R26, R32, R33, !P0 ;  /* 0x00000021201a7207 */ /* 0x000fe20004000000 */
[----:B------:R-:W-:-:S04]  /*2c80*/  VIADD R33, R7, 0x1 ;  /* 0x0000000107217836 */ /* 0x000fc80000000000 */
[----:B------:R-:W-:Y:S01]  /*2c90*/  IMAD R34, R26, 0x4, R5 ;  /* 0x000000041a227824 */ /* 0x000fe200078e0205 */
[----:B------:R-:W-:-:S04]  /*2ca0*/  IADD3 R26, PT, PT, R6, 0x1, RZ ;  /* 0x00000001061a7810 */ /* 0x000fc80007ffe0ff */
        /* <DEDUP_REMOVED lines=22> */
[----:B------:R-:W-:Y:S01]  /*2e10*/  IADD3 R29, PT, PT, R29, 0x2, RZ ;  /* 0x000000021d1d7810 */ /* 0x000fe20007ffe0ff */
        /* <DEDUP_REMOVED lines=10> */
[----:B------:R-:W-:-:S04]  /*2ec0*/  @!P1 IMAD.IADD R31, R31, 0x1, -R30 ;  /* 0x000000011f1f9824 */ /* 0x000fc800078e0a1e */
[----:B------:R-:W-:-:S05]  /*2ed0*/  @!P2 IMAD.MOV R31, RZ, RZ, -R31 ;  /* 0x000000ffff1fa224 */ /* 0x000fca00078e0a1f */
[----:B------:R-:W-:-:S05]  /*2ee0*/  SEL R32, R32, R31, !P0 ;  /* 0x0000001f20207207 */ /* 0x000fca0004000000 */
[----:B------:R-:W-:-:S05]  /*2ef0*/  IMAD R32, R32, 0x4, R5 ;  /* 0x0000000420207824 */ /* 0x000fca00078e0205 */
[----:B------:R-:W0:Y:S04]  /*2f00*/  LDS R5, [R32] ;  /* 0x0000000020057984 */ /* 0x000e280000000800 */
[----:B0-----:R2:W-:Y:S02]  /*2f10*/  STG.E desc[UR10][R2.64+0x8], R5 ;  /* 0x0000080502007986 */ /* 0x0015e4000c10190a */
.L_x_90:
[----:B------:R-:W-:Y:S05]  /*2f20*/  BSYNC.RECONVERGENT B4 ;  /* 0x0000000000047941 */ /* 0x000fea0003800200 */
.L_x_89:
[----:B------:R-:W-:-:S05]  /*2f30*/  IMAD.IADD R27, R28, 0x1, -R27 ;  /* 0x000000011c1b7824 */ /* 0x000fca00078e0a1b */
[----:B------:R-:W-:-:S13]  /*2f40*/  ISETP.GT.U32.AND P0, PT, R27, -0x4, PT ;  /* 0xfffffffc1b00780c */ /* 0x000fda0003f04070 */
[----:B------:R-:W-:Y:S05]  /*2f50*/  @P0 BRA `(.L_x_88) ;  /* 0x0000000400c80947 */ /* 0x000fea0003800000 */
[----:B012---:R-:W0:Y:S01]  /*2f60*/  LDC R2, c[0x0][0x3a8] ;  /* 0x0000ea00ff027b82 */ /* 0x007e220000000800 */
[----:B------:R-:W-:Y:S01]  /*2f70*/  IADD3 R28, PT, PT, R8, -R21, RZ ;  /* 0x80000015081c7210 */ /* 0x000fe20007ffe0ff */
[----:B------:R-:W1:Y:S01]  /*2f80*/  LDCU.64 UR12, c[0x0][0x3a0] ;  /* 0x00007400ff0c77ac */ /* 0x000e620008000a00 */
[----:B------:R-:W-:Y:S02]  /*2f90*/  SHF.R.S32.HI R7, RZ, 0x1f, R21 ;  /* 0x0000001fff077819 */ /* 0x000fe40000011415 */
[----:B------:R-:W-:Y:S02]  /*2fa0*/  ISETP.LT.U32.AND P0, PT, R25, R28, PT ;  /* 0x0000001c1900720c */ /* 0x000fe40003f01070 */
[----:B------:R-:W-:Y:S02]  /*2fb0*/  SHF.R.S32.HI R3, RZ, 0x1f, R28 ;  /* 0x0000001fff037819 */ /* 0x000fe4000001141c */
[----:B------:R-:W-:Y:S01]  /*2fc0*/  IADD3 R24, PT, PT, R24, R26, R17 ;  /* 0x0000001a18187210 */ /* 0x000fe20007ffe011 */
[----:B------:R-:W-:Y:S01]  /*2fd0*/  VIADD R26, R26, 0x1 ;  /* 0x000000011a1a7836 */ /* 0x000fe20000000000 */
[----:B0-----:R-:W-:-:S02]  /*2fe0*/  IABS R6, R2 ;  /* 0x0000000200067213 */ /* 0x001fc40000000000 */
        /* <DEDUP_REMOVED lines=8> */
[----:B------:R-:W-:-:S04]  /*3070*/  IADD3.X R5, PT, PT, R7, R28, R5, P0, P1 ;  /* 0x0000001c07057210 */ /* 0x000fc800007e2405 */
[----:B------:R-:W-:Y:S01]  /*3080*/  SHF.L.U64.HI R5, R2, 0x2, R5 ;  /* 0x0000000202057819 */ /* 0x000fe20000010205 */
[----:B0-----:R-:W-:Y:S02]  /*3090*/  VIADD R3, R4, 0xffffffe ;  /* 0x0ffffffe04037836 */ /* 0x001fe40000000000 */
[----:B------:R-:W-:Y:S02]  /*30a0*/  IMAD.SHL.U32 R4, R2, 0x4, RZ ;  /* 0x0000000402047824 */ /* 0x000fe400078e00ff */
[----:B------:R-:W-:Y:S02]  /*30b0*/  IMAD.MOV.U32 R2, RZ, RZ, RZ ;  /* 0x000000ffff027224 */ /* 0x000fe400078e00ff */
[----:B------:R-:W0:Y:S01]  /*30c0*/  F2I.FTZ.U32.TRUNC.NTZ R3, R3 ;  /* 0x0000000300037305 */ /* 0x000e22000021f000 */
[----:B------:R-:W-:-:S03]  /*30d0*/  IMAD.WIDE.U32 R4, R33, 0x4, R4 ;  /* 0x0000000421047825 */ /* 0x000fc600078e0004 */
[----:B-1----:R-:W-:-:S04]  /*30e0*/  IADD3 R4, P0, PT, R4, UR12, RZ ;  /* 0x0000000c04047c10 */ /* 0x002fc8000ff1e0ff */
[----:B------:R-:W-:-:S04]  /*30f0*/  IADD3 R4, P1, PT, R4, 0x8, RZ ;  /* 0x0000000804047810 */ /* 0x000fc80007f3e0ff */
[----:B------:R-:W-:Y:S01]  /*3100*/  IADD3.X R5, PT, PT, RZ, UR13, R5, P1, P0 ;  /* 0x0000000dff057c10 */ /* 0x000fe20008fe0405 */
[----:B0-----:R-:W-:-:S04]  /*3110*/  IMAD.MOV R7, RZ, RZ, -R3 ;  /* 0x000000ffff077224 */ /* 0x001fc800078e0a03 */
[----:B------:R-:W-:-:S04]  /*3120*/  IMAD R7, R7, R6, RZ ;  /* 0x0000000607077224 */ /* 0x000fc800078e02ff */
[----:B------:R-:W-:-:S07]  /*3130*/  IMAD.HI.U32 R7, R3, R7, R2 ;  /* 0x0000000703077227 */ /* 0x000fce00078e0002 */
.L_x_91:
[----:B---3--:R-:W0:Y:S01]  /*3140*/  LDC R25, c[0x0][0x3a8] ;  /* 0x0000ea00ff197b82 */ /* 0x008e220000000800 */
[----:B------:R-:W-:Y:S01]  /*3150*/  IABS R2, R24 ;  /* 0x0000001800027213 */ /* 0x000fe20000000000 */
[C---:B------:R-:W-:Y:S01]  /*3160*/  VIADD R31, R24.reuse, 0x3 ;  /* 0x00000003181f7836 */ /* 0x040fe20000000000 */
[----:B------:R-:W-:Y:S01]  /*3170*/  IADD3 R28, PT, PT, R24, 0x1, RZ ;  /* 0x00000001181c7810 */ /* 0x000fe20007ffe0ff */
[----:B------:R-:W-:Y:S02]  /*3180*/  UMOV UR5, 0x400 ;  /* 0x0000040000057882 */ /* 0x000fe40000000000 */
[----:B------:R-:W-:Y:S01]  /*3190*/  IMAD.HI.U32 R7, R7, R2, RZ ;  /* 0x0000000207077227 */ /* 0x000fe200078e00ff */
[----:B------:R-:W-:Y:S01]  /*31a0*/  IABS R38, R31 ;  /* 0x0000001f00267213 */ /* 0x000fe20000000000 */
[----:B------:R-:W1:Y:S01]  /*31b0*/  S2UR UR7, SR_CgaCtaId ;  /* 0x00000000000779c3 */ /* 0x000e620000008800 */
[----:B------:R-:W-:Y:S01]  /*31c0*/  IABS R34, R28 ;  /* 0x0000001c00227213 */ /* 0x000fe20000000000 */
[----:B------:R-:W-:Y:S01]  /*31d0*/  IMAD.MOV R7, RZ, RZ, -R7 ;  /* 0x000000ffff077224 */ /* 0x000fe200078e0a07 */
[----:B0-----:R-:W-:-:S04]  /*31e0*/  IABS R27, R25 ;  /* 0x00000019001b7213 */ /* 0x001fc80000000000 */
[----:B------:R-:W0:Y:S01]  /*31f0*/  I2F.RP R30, R27 ;  /* 0x0000001b001e7306 */ /* 0x000e220000209400 */
[----:B------:R-:W-:Y:S02]  /*3200*/  IMAD R29, R27, R7, R2 ;  /* 0x000000071b1d7224 */ /* 0x000fe400078e0202 */
[----:B------:R-:W-:Y:S01]  /*3210*/  IMAD.MOV.U32 R2, RZ, RZ, RZ ;  /* 0x000000ffff027224 */ /* 0x000fe200078e00ff */
[----:B-1----:R-:W-:Y:S02]  /*3220*/  ULEA UR5, UR7, UR5, 0x18 ;  /* 0x0000000507057291 */ /* 0x002fe4000f8ec0ff */
[----:B------:R-:W-:Y:S02]  /*3230*/  ISETP.GT.U32.AND P0, PT, R6, R29, PT ;  /* 0x0000001d0600720c */ /* 0x000fe40003f04070 */
[----:B0-----:R-:W0:Y:S11]  /*3240*/  MUFU.RCP R30, R30 ;  /* 0x0000001e001e7308 */ /* 0x001e360000001000 */
[----:B------:R-:W-:-:S05]  /*3250*/  @!P0 IMAD.IADD R29, R29, 0x1, -R27 ;  /* 0x000000011d1d8824 */ /* 0x000fca00078e0a1b */
[----:B------:R-:W-:Y:S01]  /*3260*/  ISETP.GT.U32.AND P6, PT, R6, R29, PT ;  /* 0x0000001d0600720c */ /* 0x000fe20003fc4070 */
[----:B------:R-:W-:Y:S02]  /*3270*/  IMAD.MOV.U32 R6, RZ, RZ, R27 ;  /* 0x000000ffff067224 */ /* 0x000fe400078e001b */
[----:B0-----:R-:W-:Y:S02]  /*3280*/  VIADD R3, R30, 0xffffffe ;  /* 0x0ffffffe1e037836 */ /* 0x001fe40000000000 */
[----:B------:R-:W-:-:S08]  /*3290*/  VIADD R30, R24, 0x2 ;  /* 0x00000002181e7836 */ /* 0x000fd00000000000 */
[----:B------:R-:W-:Y:S01]  /*32a0*/  @!P6 IMAD.IADD R29, R29, 0x1, -R27 ;  /* 0x000000011d1de824 */ /* 0x000fe200078e0a1b */
[----:B------:R-:W0:Y:S01]  /*32b0*/  F2I.FTZ.U32.TRUNC.NTZ R3, R3 ;  /* 0x0000000300037305 */ /* 0x000e22000021f000 */
[----:B------:R-:W-:Y:S02]  /*32c0*/  IABS R36, R30 ;  /* 0x0000001e00247213 */ /* 0x000fe40000000000 */
[----:B------:R-:W-:Y:S01]  /*32d0*/  ISETP.GE.AND P6, PT, R31, RZ, PT ;  /* 0x000000ff1f00720c */ /* 0x000fe20003fc6270 */
[----:B0-----:R-:W-:-:S04]  /*32e0*/  IMAD.MOV R32, RZ, RZ, -R3 ;  /* 0x000000ffff207224 */ /* 0x001fc800078e0a03 */
[----:B------:R-:W-:-:S04]  /*32f0*/  IMAD R7, R32, R27, RZ ;  /* 0x0000001b20077224 */ /* 0x000fc800078e02ff */
[----:B------:R-:W-:-:S06]  /*3300*/  IMAD.HI.U32 R7, R3, R7, R2 ;  /* 0x0000000703077227 */ /* 0x000fcc00078e0002 */
[----:B------:R-:W-:-:S04]  /*3310*/  IMAD.HI.U32 R3, R7, R36, RZ ;  /* 0x0000002407037227 */ /* 0x000fc800078e00ff */
[----:B------:R-:W-:-:S04]  /*3320*/  IMAD.HI.U32 R32, R7, R38, RZ ;  /* 0x0000002607207227 */ /* 0x000fc800078e00ff */
[----:B------:R-:W-:-:S04]  /*3330*/  IMAD.HI.U32 R2, R7, R34, RZ ;  /* 0x0000002207027227 */ /* 0x000fc800078e00ff */
[----:B------:R-:W-:Y:S02]  /*3340*/  IMAD.MOV R3, RZ, RZ, -R3 ;  /* 0x000000ffff037224 */ /* 0x000fe400078e0a03 */
[----:B------:R-:W-:Y:S02]  /*3350*/  IMAD.MOV R32, RZ, RZ, -R32 ;  /* 0x000000ffff207224 */ /* 0x000fe400078e0a20 */
[----:B------:R-:W-:Y:S02]  /*3360*/  IMAD.MOV R2, RZ, RZ, -R2 ;  /* 0x000000ffff027224 */ /* 0x000fe400078e0a02 */
[C---:B------:R-:W-:Y:S02]  /*3370*/  IMAD R3, R27.reuse, R3, R36 ;  /* 0x000000031b037224 */ /* 0x040fe400078e0224 */
[C---:B------:R-:W-:Y:S02]  /*3380*/  IMAD R32, R27.reuse, R32, R38 ;  /* 0x000000201b207224 */ /* 0x040fe400078e0226 */
[----:B------:R-:W-:Y:S01]  /*3390*/  IMAD R2, R27, R2, R34 ;  /* 0x000000021b027224 */ /* 0x000fe200078e0222 */
[----:B------:R-:W-:-:S02]  /*33a0*/  ISETP.GT.U32.AND P1, PT, R6, R3, PT ;  /* 0x000000030600720c */ /* 0x000fc40003f24070 */
[C---:B------:R-:W-:Y:S02]  /*33b0*/  ISETP.GT.U32.AND P2, PT, R6.reuse, R32, PT ;  /* 0x000000200600720c */ /* 0x040fe40003f44070 */
[----:B------:R-:W-:-:S09]  /*33c0*/  ISETP.GT.U32.AND P0, PT, R6, R2, PT ;  /* 0x000000020600720c */ /* 0x000fd20003f04070 */
[--C-:B------:R-:W-:Y:S01]  /*33d0*/  @!P1 IMAD.IADD R3, R3, 0x1, -R27.reuse ;  /* 0x0000000103039824 */ /* 0x100fe200078e0a1b */
[----:B------:R-:W-:Y:S01]  /*33e0*/  ISETP.GE.AND P1, PT, R30, RZ, PT ;  /* 0x000000ff1e00720c */ /* 0x000fe20003f26270 */
[----:B------:R-:W-:Y:S01]  /*33f0*/  @!P2 IMAD.IADD R32, R32, 0x1, -R27 ;  /* 0x000000012020a824 */ /* 0x000fe200078e0a1b */
[----:B------:R-:W-:Y:S02]  /*3400*/  ISETP.GE.AND P2, PT, R28, RZ, PT ;  /* 0x000000ff1c00720c */ /* 0x000fe40003f46270 */
[----:B------:R-:W-:Y:S02]  /*3410*/  @!P0 IADD3 R2, PT, PT, R2, -R27, RZ ;  /* 0x8000001b02028210 */ /* 0x000fe40007ffe0ff */
[C---:B------:R-:W-:Y:S02]  /*3420*/  ISETP.GT.U32.AND P4, PT, R6.reuse, R3, PT ;  /* 0x000000030600720c */ /* 0x040fe40003f84070 */
[C---:B------:R-:W-:Y:S02]  /*3430*/  ISETP.GT.U32.AND P5, PT, R6.reuse, R2, PT ;  /* 0x000000020600720c */ /* 0x040fe40003fa4070 */
[----:B------:R-:W-:-:S02]  /*3440*/  ISETP.GT.U32.AND P3, PT, R6, R32, PT ;  /* 0x000000200600720c */ /* 0x000fc40003f64070 */
[C---:B------:R-:W-:Y:S01]  /*3450*/  ISETP.GE.AND P0, PT, R24.reuse, RZ, PT ;  /* 0x000000ff1800720c */ /* 0x040fe20003f06270 */
[----:B------:R-:W-:-:S06]  /*3460*/  VIADD R24, R24, 0x4 ;  /* 0x0000000418187836 */ /* 0x000fcc0000000000 */
[--C-:B------:R-:W-:Y:S02]  /*3470*/  @!P4 IMAD.IADD R3, R3, 0x1, -R27.reuse ;  /* 0x000000010303c824 */ /* 0x100fe400078e0a1b */
[--C-:B------:R-:W-:Y:S02]  /*3480*/  @!P5 IMAD.IADD R2, R2, 0x1, -R27.reuse ;  /* 0x000000010202d824 */ /* 0x100fe400078e0a1b */
[----:B------:R-:W-:Y:S01]  /*3490*/  @!P3 IMAD.IADD R32, R32, 0x1, -R27 ;  /* 0x000000012020b824 */ /* 0x000fe200078e0a1b */
[----:B------:R-:W-:Y:S01]  /*34a0*/  ISETP.NE.AND P3, PT, R25, RZ, PT ;  /* 0x000000ff1900720c */ /* 0x000fe20003f65270 */
[----:B------:R-:W-:Y:S01]  /*34b0*/  @!P0 IMAD.MOV R29, RZ, RZ, -R29 ;  /* 0x000000ffff1d8224 */ /* 0x000fe200078e0a1d */
[----:B------:R-:W-:Y:S01]  /*34c0*/  LOP3.LUT R25, RZ, R25, RZ, 0x33, !PT ;  /* 0x00000019ff197212 */ /* 0x000fe200078e33ff */
[----:B------:R-:W-:Y:S01]  /*34d0*/  @!P2 IMAD.MOV R2, RZ, RZ, -R2 ;  /* 0x000000ffff02a224 */ /* 0x000fe200078e0a02 */
[----:B------:R-:W-:Y:S01]  /*34e0*/  @!P1 IADD3 R3, PT, PT, -R3, RZ, RZ ;  /* 0x000000ff03039210 */ /* 0x000fe20007ffe1ff */
[----:B------:R-:W-:Y:S01]  /*34f0*/  @!P6 IMAD.MOV R32, RZ, RZ, -R32 ;  /* 0x000000ffff20e224 */ /* 0x000fe200078e0a20 */
[----:B------:R-:W-:-:S02]  /*3500*/  SEL R29, R25, R29, !P3 ;  /* 0x0000001d191d7207 */ /* 0x000fc40005800000 */
[C---:B------:R-:W-:Y:S02]  /*3510*/  SEL R2, R25.reuse, R2, !P3 ;  /* 0x0000000219027207 */ /* 0x040fe40005800000 */
[C---:B------:R-:W-:Y:S02]  /*3520*/  SEL R3, R25.reuse, R3, !P3 ;  /* 0x0000000319037207 */ /* 0x040fe40005800000 */
[----:B------:R-:W-:Y:S02]  /*3530*/  SEL R32, R25, R32, !P3 ;  /* 0x0000002019207207 */ /* 0x000fe40005800000 */
[----:B------:R-:W-:Y:S02]  /*3540*/  LEA R29, R29, UR5, 0x2 ;  /* 0x000000051d1d7c11 */ /* 0x000fe4000f8e10ff */
[----:B------:R-:W-:Y:S02]  /*3550*/  LEA R2, R2, UR5, 0x2 ;  /* 0x0000000502027c11 */ /* 0x000fe4000f8e10ff */
[----:B------:R-:W-:-:S02]  /*3560*/  LEA R3, R3, UR5, 0x2 ;  /* 0x0000000503037c11 */ /* 0x000fc4000f8e10ff */
[----:B------:R-:W-:Y:S01]  /*3570*/  LEA R32, R32, UR5, 0x2 ;  /* 0x0000000520207c11 */ /* 0x000fe2000f8e10ff */
[----:B------:R-:W0:Y:S04]  /*3580*/  LDS R29, [R29] ;  /* 0x000000001d1d7984 */ /* 0x000e280000000800 */
[----:B------:R1:W2:Y:S04]  /*3590*/  LDS R25, [R2] ;  /* 0x0000000002197984 */ /* 0x0002a80000000800 */
[----:B------:R3:W4:Y:S04]  /*35a0*/  LDS R27, [R3] ;  /* 0x00000000031b7984 */ /* 0x0007280000000800 */
[----:B------:R-:W5:Y:S01]  /*35b0*/  LDS R31, [R32] ;  /* 0x00000000201f7984 */ /* 0x000f620000000800 */
[----:B-1----:R-:W-:-:S02]  /*35c0*/  IMAD.MOV.U32 R2, RZ, RZ, R4 ;  /* 0x000000ffff027224 */ /* 0x002fc400078e0004 */
[C---:B------:R-:W-:Y:S02]  /*35d0*/  VIADD R4, R26.reuse, 0x3 ;  /* 0x000000031a047836 */ /* 0x040fe40000000000 */
[----:B---3--:R-:W-:Y:S02]  /*35e0*/  IMAD.MOV.U32 R3, RZ, RZ, R5 ;  /* 0x000000ffff037224 */ /* 0x008fe400078e0005 */
[----:B------:R-:W-:Y:S01]  /*35f0*/  VIADD R26, R26, 0x4 ;  /* 0x000000041a1a7836 */ /* 0x000fe20000000000 */
[----:B------:R-:W-:Y:S02]  /*3600*/  ISETP.GE.AND P0, PT, R4, R23, PT ;  /* 0x000000170400720c */ /* 0x000fe40003f06270 */
[----:B------:R-:W-:-:S05]  /*3610*/  IADD3 R4, P1, PT, R2, 0x10, RZ ;  /* 0x0000001002047810 */ /* 0x000fca0007f3e0ff */
[----:B------:R-:W-:Y:S01]  /*3620*/  IMAD.X R5, RZ, RZ, R3, P1 ;  /* 0x000000ffff057224 */ /* 0x000fe200008e0603 */
[----:B0-----:R3:W-:Y:S04]  /*3630*/  STG.E desc[UR10][R2.64+-0x8], R29 ;  /* 0xfffff81d02007986 */ /* 0x0017e8000c10190a */
[----:B--2---:R3:W-:Y:S04]  /*3640*/  STG.E desc[UR10][R2.64+-0x4], R25 ;  /* 0xfffffc1902007986 */ /* 0x0047e8000c10190a */
[----:B----4-:R3:W-:Y:S04]  /*3650*/  STG.E desc[UR10][R2.64], R27 ;  /* 0x0000001b02007986 */ /* 0x0107e8000c10190a */
[----:B-----5:R3:W-:Y:S01]  /*3660*/  STG.E desc[UR10][R2.64+0x4], R31 ;  /* 0x0000041f02007986 */ /* 0x0207e2000c10190a */
[----:B------:R-:W-:Y:S05]  /*3670*/  @!P0 BRA `(.L_x_91) ;  /* 0xfffffff800b08947 */ /* 0x000fea000383ffff */
.L_x_88:
[----:B------:R-:W-:Y:S05]  /*3680*/  BSYNC.RECONVERGENT B3 ;  /* 0x0000000000037941 */ /* 0x000fea0003800200 */
.L_x_87:
[----:B------:R-:W-:Y:S05]  /*3690*/  BRA `(.L_x_92) ;  /* 0x0000000000907947 */ /* 0x000fea0003800000 */
.L_x_86:
[----:B------:R-:W-:-:S13]  /*36a0*/  ISETP.GE.AND P0, PT, R29, R28, PT ;  /* 0x0000001c1d00720c */ /* 0x000fda0003f06270 */
[----:B------:R-:W-:Y:S05]  /*36b0*/  @P0 BRA `(.L_x_92) ;  /* 0x0000000000880947 */ /* 0x000fea0003800000 */
[----:B------:R-:W0:Y:S08]  /*36c0*/  LDC R23, c[0x0][0x3a8] ;  /* 0x0000ea00ff177b82 */ /* 0x000e300000000800 */
[----:B------:R-:W1:Y:S01]  /*36d0*/  LDC R27, c[0x0][0x3a8] ;  /* 0x0000ea00ff1b7b82 */ /* 0x000e620000000800 */
[----:B0-----:R-:W-:Y:S02]  /*36e0*/  IABS R6, R23 ;  /* 0x0000001700067213 */ /* 0x001fe40000000000 */
[----:B------:R-:W-:-:S02]  /*36f0*/  ISETP.NE.AND P2, PT, R23, RZ, PT ;  /* 0x000000ff1700720c */ /* 0x000fc40003f45270 */
[----:B------:R-:W0:Y:S01]  /*3700*/  I2F.RP R24, R6 ;  /* 0x0000000600187306 */ /* 0x000e220000209400 */
[----:B-1----:R-:W-:-:S07]  /*3710*/  IABS R32, R27 ;  /* 0x0000001b00207213 */ /* 0x002fce0000000000 */
[----:B0-----:R-:W0:Y:S02]  /*3720*/  MUFU.RCP R24, R24 ;  /* 0x0000001800187308 */ /* 0x001e240000001000 */
[----:B0-----:R-:W-:Y:S01]  /*3730*/  VIADD R4, R24, 0xffffffe ;  /* 0x0ffffffe18047836 */ /* 0x001fe20000000000 */
[----:B------:R-:W-:-:S05]  /*3740*/  LOP3.LUT R24, RZ, R23, RZ, 0x33, !PT ;  /* 0x00000017ff187212 */ /* 0x000fca00078e33ff */
[----:B------:R0:W1:Y:S02]  /*3750*/  F2I.FTZ.U32.TRUNC.NTZ R5, R4 ;  /* 0x0000000400057305 */ /* 0x000064000021f000 */
[----:B0-----:R-:W-:Y:S01]  /*3760*/  IMAD.MOV.U32 R4, RZ, RZ, RZ ;  /* 0x000000ffff047224 */ /* 0x001fe200078e00ff */
[----:B-1----:R-:W-:-:S05]  /*3770*/  IADD3 R25, PT, PT, RZ, -R5, RZ ;  /* 0x80000005ff197210 */ /* 0x002fca0007ffe0ff */
[----:B------:R-:W-:-:S04]  /*3780*/  IMAD R25, R25, R6, RZ ;  /* 0x0000000619197224 */ /* 0x000fc800078e02ff */
[----:B------:R-:W-:-:S07]  /*3790*/  IMAD.HI.U32 R30, R5, R25, R4 ;  /* 0x00000019051e7227 */ /* 0x000fce00078e0004 */
.L_x_93:
[----:B0-----:R-:W-:Y:S02]  /*37a0*/  IMAD.IADD R23, R26, 0x1, R29 ;  /* 0x000000011a177824 */ /* 0x001fe400078e021d */
[----:B------:R-:W-:-:S03]  /*37b0*/  VIADD R29, R29, 0x1 ;  /* 0x000000011d1d7836 */ /* 0x000fc60000000000 */
        /* <DEDUP_REMOVED lines=9> */
[----:B------:R-:W-:-:S03]  /*3850*/  ISETP.GE.AND P0, PT, R29, R28, PT ;  /* 0x0000001c1d00720c */ /* 0x000fc60003f06270 */
[----:B------:R-:W-:-:S05]  /*3860*/  @!P1 IMAD.MOV R5, RZ, RZ, -R5 ;  /* 0x000000ffff059224 */ /* 0x000fca00078e0a05 */
[----:B------:R-:W-:-:S04]  /*3870*/  SEL R5, R24, R5, !P2 ;  /* 0x0000000518057207 */ /* 0x000fc80005000000 */
[----:B------:R-:W-:Y:S01]  /*3880*/  LEA R23, R5, UR6, 0x2 ;  /* 0x0000000605177c11 */ /* 0x000fe2000f8e10ff */
[----:B------:R-:W-:-:S04]  /*3890*/  IMAD.WIDE.U32 R4, R7, 0x4, R2 ;  /* 0x0000000407047825 */ /* 0x000fc800078e0002 */
[----:B------:R-:W-:Y:S01]  /*38a0*/  VIADD R7, R7, 0x1 ;  /* 0x0000000107077836 */ /* 0x000fe20000000000 */
[----:B------:R-:W0:Y:S04]  /*38b0*/  LDS R23, [R23] ;  /* 0x0000000017177984 */ /* 0x000e280000000800 */
[----:B0-----:R0:W-:Y:S01]  /*38c0*/  STG.E desc[UR10][R4.64], R23 ;  /* 0x0000001704007986 */ /* 0x0011e2000c10190a */
[----:B------:R-:W-:Y:S05]  /*38d0*/  @!P0 BRA `(.L_x_93) ;  /* 0xfffffffc00b08947 */ /* 0x000fea000383ffff */
.L_x_92:
[----:B------:R-:W-:Y:S05]  /*38e0*/  BSYNC.RECONVERGENT B2 ;  /* 0x0000000000027941 */ /* 0x000fea0003800200 */
.L_x_85:
[----:B0-2---:R-:W0:Y:S01]  /*38f0*/  LDC R5, c[0x0][0x3a8] ;  /* 0x0000ea00ff057b82 */ /* 0x005e220000000800 */
[----:B-1-3--:R-:W-:Y:S01]  /*3900*/  IADD3 R3, PT, PT, R8, -R21, RZ ;  /* 0x8000001508037210 */ /* 0x00afe20007ffe0ff */
[----:B------:R-:W-:-:S03]  /*3910*/  UIADD3 UR4, UPT, UPT, UR4, 0x1, URZ ;  /* 0x0000000104047890 */ /* 0x000fc6000fffe0ff */
[C---:B------:R-:W-:Y:S02]  /*3920*/  ISETP.GE.AND P0, PT, R3.reuse, R20, PT ;  /* 0x000000140300720c */ /* 0x040fe40003f06270 */
[C---:B------:R-:W-:Y:S02]  /*3930*/  ISETP.GE.AND P1, PT, R3.reuse, R22, PT ;  /* 0x000000160300720c */ /* 0x040fe40003f26270 */
[----:B0-----:R-:W-:-:S04]  /*3940*/  VIMNMX R5, PT, PT, R3, R5, PT ;  /* 0x0000000503057248 */ /* 0x001fc80003fe0100 */
[----:B------:R-:W-:Y:S01]  /*3950*/  VIMNMX R4, PT, PT, R22, R5, PT ;  /* 0x0000000516047248 */ /* 0x000fe20003fe0100 */
[C---:B------:R-:W-:Y:S02]  /*3960*/  IMAD.IADD R7, R5.reuse, 0x1, -R20 ;  /* 0x0000000105077824 */ /* 0x040fe400078e0a14 */
[C---:B------:R-:W-:Y:S02]  /*3970*/  IMAD.IADD R6, R5.reuse, 0x1, -R22 ;  /* 0x0000000105067824 */ /* 0x040fe400078e0a16 */
[----:B------:R-:W-:Y:S01]  /*3980*/  IMAD.IADD R27, R5, 0x1, -R4 ;  /* 0x00000001051b7824 */ /* 0x000fe200078e0a04 */
[----:B------:R-:W-:Y:S02]  /*3990*/  SEL R7, R7, RZ, P0 ;  /* 0x000000ff07077207 */ /* 0x000fe40000000000 */
[----:B------:R-:W-:-:S07]  /*39a0*/  SEL R6, R6, RZ, P1 ;  /* 0x000000ff06067207 */ /* 0x000fce0000800000 */
.L_x_96:
[C---:B------:R-:W-:Y:S01]  /*39b0*/  ISETP.GE.AND P0, PT, R27.reuse, R20, PT ;  /* 0x000000141b00720c */ /* 0x040fe20003f06270 */
[C---:B------:R-:W-:Y:S02]  /*39c0*/  IMAD.IADD R30, R4.reuse, 0x1, R17 ;  /* 0x00000001041e7824 */ /* 0x040fe400078e0211 */
[----:B------:R-:W-:Y:S01]  /*39d0*/  IMAD.IADD R23, R27, 0x1, R16 ;  /* 0x000000011b177824 */ /* 0x000fe200078e0210 */
[----:B------:R-:W-:Y:S01]  /*39e0*/  ISETP.LT.OR P0, PT, R4, 0x1, P0 ;  /* 0x000000010400780c */ /* 0x000fe20000701670 */
[----:B------:R-:W-:Y:S02]  /*39f0*/  IMAD.MOV.U32 R24, RZ, RZ, R4 ;  /* 0x000000ffff187224 */ /* 0x000fe400078e0004 */
[----:B------:R-:W-:-:S10]  /*3a00*/  IMAD.MOV.U32 R25, RZ, RZ, R27 ;  /* 0x000000ffff197224 */ /* 0x000fd400078e001b */
[----:B------:R-:W-:Y:S05]  /*3a10*/  @P0 BRA `(.L_x_94) ;  /* 0x0000000000cc0947 */ /* 0x000fea0003800000 */
[----:B------:R-:W0:Y:S01]  /*3a20*/  LDC R26, c[0x0][0x3a8] ;  /* 0x0000ea00ff1a7b82 */ /* 0x000e220000000800 */
[----:B------:R-:W-:Y:S01]  /*3a30*/  VIADD R29, R30, 0xffffffff ;  /* 0xffffffff1e1d7836 */ /* 0x000fe20000000000 */
[----:B------:R-:W-:Y:S02]  /*3a40*/  IABS R34, R23 ;  /* 0x0000001700227213 */ /* 0x000fe40000000000 */
[----:B------:R-:W-:Y:S02]  /*3a50*/  ISETP.GE.AND P3, PT, R23, RZ, PT ;  /* 0x000000ff1700720c */ /* 0x000fe40003f66270 */
        /* <DEDUP_REMOVED lines=16> */
[----:B------:R-:W-:Y:S01]  /*3b60*/  MOV R2, 0x400 ;  /* 0x0000040000027802 */ /* 0x000fe20000000f00 */
[C---:B------:R-:W-:Y:S02]  /*3b70*/  IMAD R31, R28.reuse, R32, R33 ;  /* 0x000000201c1f7224 */ /* 0x040fe400078e0221 */
        /* <DEDUP_REMOVED lines=8> */
[----:B------:R-:W-:Y:S01]  /*3c00*/  @!P0 IMAD.IADD R3, R3, 0x1, -R28 ;  /* 0x0000000103038824 */ /* 0x000fe200078e0a1c */
[----:B------:R-:W-:Y:S02]  /*3c10*/  ISETP.NE.AND P0, PT, R26, RZ, PT ;  /* 0x000000ff1a00720c */ /* 0x000fe40003f05270 */
[----:B------:R-:W-:Y:S01]  /*3c20*/  @!P2 IADD3 R31, PT, PT, R31, -R28, RZ ;  /* 0x8000001c1f1fa210 */ /* 0x000fe20007ffe0ff */
[----:B------:R-:W-:Y:S01]  /*3c30*/  @!P1 IMAD.MOV R3, RZ, RZ, -R3 ;  /* 0x000000ffff039224 */ /* 0x000fe200078e0a03 */
[----:B------:R-:W-:Y:S02]  /*3c40*/  LOP3.LUT R26, RZ, R26, RZ, 0x33, !PT ;  /* 0x0000001aff1a7212 */ /* 0x000fe400078e33ff */
[----:B0-----:R-:W-:Y:S01]  /*3c50*/  LEA R2, R33, R2, 0x18 ;  /* 0x0000000221027211 */ /* 0x001fe200078ec0ff */
[----:B------:R-:W-:Y:S01]  /*3c60*/  @!P3 IMAD.MOV R31, RZ, RZ, -R31 ;  /* 0x000000ffff1fb224 */ /* 0x000fe200078e0a1f */
[----:B------:R-:W-:-:S04]  /*3c70*/  SEL R3, R26, R3, !P0 ;  /* 0x000000031a037207 */ /* 0x000fc80004000000 */
[----:B------:R-:W-:Y:S01]  /*3c80*/  SEL R31, R26, R31, !P0 ;  /* 0x0000001f1a1f7207 */ /* 0x000fe20004000000 */
[----:B------:R-:W-:-:S03]  /*3c90*/  IMAD R3, R3, 0x4, R2 ;  /* 0x0000000403037824 */ /* 0x000fc600078e0202 */
[----:B------:R-:W-:Y:S02]  /*3ca0*/  LEA R31, R31, UR6, 0x2 ;  /* 0x000000061f1f7c11 */ /* 0x000fe4000f8e10ff */
        /* <DEDUP_REMOVED lines=10> */
.L_x_94:
[----:B------:R-:W-:Y:S02]  /*3d50*/  ISETP.GE.AND P1, PT, R4, R22, PT ;  /* 0x000000160400720c */ /* 0x000fe40003f26270 */
[----:B------:R-:W-:Y:S02]  /*3d60*/  PLOP3.LUT P0, PT, PT, PT, PT, 0x80, 0x8 ;  /* 0x000000000008781c */ /* 0x000fe40003f0f070 */
[----:B------:R-:W-:-:S13]  /*3d70*/  ISETP.LT.OR P1, PT, R27, 0x1, P1 ;  /* 0x000000011b00780c */ /* 0x000fda0000f21670 */
[----:B------:R-:W-:Y:S05]  /*3d80*/  @P1 BRA `(.L_x_95) ;  /* 0x0000000000d01947 */ /* 0x000fea0003800000 */
[----:B------:R-:W0:Y:S01]  /*3d90*/  LDC R4, c[0x0][0x3a8] ;  /* 0x0000ea00ff047b82 */ /* 0x000e220000000800 */
[----:B------:R-:W-:Y:S02]  /*3da0*/  IADD3 R23, PT, PT, R23, -0x1, RZ ;  /* 0xffffffff17177810 */ /* 0x000fe40007ffe0ff */
        /* <DEDUP_REMOVED lines=33> */
[----:B------:R-:W-:Y:S01]  /*3fc0*/  @!P4 IMAD.MOV R27, RZ, RZ, -R27 ;  /* 0x000000ffff1bc224 */ /* 0x000fe200078e0a1b */
[----:B0-----:R-:W-:Y:S02]  /*3fd0*/  LEA R2, R29, R2, 0x18 ;  /* 0x000000021d027211 */ /* 0x001fe400078ec0ff */
[C---:B------:R-:W-:Y:S02]  /*3fe0*/  SEL R3, R4.reuse, R3, !P1 ;  /* 0x0000000304037207 */ /* 0x040fe40004800000 */
[----:B------:R-:W-:-:S02]  /*3ff0*/  SEL R27, R4, R27, !P1 ;  /* 0x0000001b041b7207 */ /* 0x000fc40004800000 */
[----:B------:R-:W-:-:S03]  /*4000*/  LEA R3, R3, UR6, 0x2 ;  /* 0x0000000603037c11 */ /* 0x000fc6000f8e10ff */
[----:B------:R-:W-:Y:S02]  /*4010*/  IMAD R2, R27, 0x4, R2 ;  /* 0x000000041b027824 */ /* 0x000fe400078e0202 */
[----:B------:R-:W-:Y:S01]  /*4020*/  IMAD.MOV.U32 R27, RZ, RZ, R25 ;  /* 0x000000ffff1b7224 */ /* 0x000fe200078e0019 */
[----:B------:R-:W-:Y:S04]  /*4030*/  LDS R3, [R3] ;  /* 0x0000000003037984 */ /* 0x000fe80000000800 */
[----:B------:R-:W0:Y:S02]  /*4040*/  LDS R2, [R2] ;  /* 0x0000000002027984 */ /* 0x000e240000000800 */
[----:B0-----:R-:W-:-:S13]  /*4050*/  ISETP.GE.AND P1, PT, R3, R2, PT ;  /* 0x000000020300720c */ /* 0x001fda0003f26270 */
[----:B------:R-:W-:Y:S01]  /*4060*/  @P1 IADD3 R4, PT, PT, R25, 0x1, -R6 ;  /* 0x0000000119041810 */ /* 0x000fe20007ffe806 */
[----:B------:R-:W-:Y:S01]  /*4070*/  @P1 IMAD.MOV.U32 R7, RZ, RZ, R24 ;  /* 0x000000ffff071224 */ /* 0x000fe200078e0018 */
[----:B------:R-:W-:Y:S02]  /*4080*/  @P1 PLOP3.LUT P0, PT, PT, PT, PT, 0x8, 0x80 ;  /* 0x000000000080181c */ /* 0x000fe40003f0e170 */
[----:B------:R-:W-:Y:S01]  /*4090*/  @P1 SHF.R.S32.HI R23, RZ, 0x1, R4 ;  /* 0x00000001ff171819 */ /* 0x000fe20000011404 */
[----:B------:R-:W-:-:S04]  /*40a0*/  IMAD.MOV.U32 R4, RZ, RZ, R24 ;  /* 0x000000ffff047224 */ /* 0x000fc800078e0018 */
[--C-:B------:R-:W-:Y:S02]  /*40b0*/  @P1 IMAD.IADD R27, R25, 0x1, -R23.reuse ;  /* 0x00000001191b1824 */ /* 0x100fe400078e0a17 */
[----:B------:R-:W-:-:S07]  /*40c0*/  @P1 IMAD.IADD R4, R24, 0x1, R23 ;  /* 0x0000000118041824 */ /* 0x000fce00078e0217 */
.L_x_95:
[----:B------:R-:W-:Y:S05]  /*40d0*/  @!P0 BRA `(.L_x_96) ;  /* 0xfffffff800348947 */ /* 0x000fea000383ffff */
[----:B------:R-:W0:Y:S01]  /*40e0*/  LDC R22, c[0x0][0x3a8] ;  /* 0x0000ea00ff167b82 */ /* 0x000e220000000800 */
[C---:B------:R-:W-:Y:S02]  /*40f0*/  IMAD.IADD R20, R4.reuse, 0x1, R17 ;  /* 0x0000000104147824 */ /* 0x040fe400078e0211 */
[C---:B------:R-:W-:Y:S02]  /*4100*/  IMAD.IADD R3, R5.reuse, 0x1, -R4 ;  /* 0x0000000105037824 */ /* 0x040fe400078e0a04 */
[----:B------:R-:W-:Y:S01]  /*4110*/  IMAD.IADD R21, R5, 0x1, R21 ;  /* 0x0000000105157824 */ /* 0x000fe200078e0215 */
[----:B------:R-:W-:Y:S01]  /*4120*/  IABS R25, R20 ;  /* 0x0000001400197213 */ /* 0x000fe20000000000 */
[----:B------:R-:W-:Y:S02]  /*4130*/  IMAD.IADD R16, R3, 0x1, R16 ;  /* 0x0000000103107824 */ /* 0x000fe400078e0210 */
[----:B------:R-:W-:-:S03]  /*4140*/  IMAD.IADD R19, R4, 0x1, R19 ;  /* 0x0000000104137824 */ /* 0x000fc600078e0213 */
[----:B------:R-:W-:Y:S01]  /*4150*/  IABS R26, R16 ;  /* 0x00000010001a7213 */ /* 0x000fe20000000000 */
[----:B------:R-:W-:Y:S01]  /*4160*/  BAR.SYNC.DEFER_BLOCKING 0x0 ;  /* 0x0000000000007b1d */ /* 0x000fe20000010000 */
[----:B------:R-:W-:Y:S02]  /*4170*/  ISETP.GE.AND P3, PT, R16, RZ, PT ;  /* 0x000000ff1000720c */ /* 0x000fe40003f66270 */
[-C--:B0-----:R-:W-:Y:S02]  /*4180*/  IABS R23, R22.reuse ;  /* 0x0000001600177213 */ /* 0x081fe40000000000 */
[----:B------:R-:W-:Y:S02]  /*4190*/  LOP3.LUT R5, RZ, R22, RZ, 0x33, !PT ;  /* 0x00000016ff057212 */ /* 0x000fe400078e33ff */
[----:B------:R-:W0:Y:S08]  /*41a0*/  I2F.RP R2, R23 ;  /* 0x0000001700027306 */ /* 0x000e300000209400 */
[----:B0-----:R-:W0:Y:S02]  /*41b0*/  MUFU.RCP R2, R2 ;  /* 0x0000000200027308 */ /* 0x001e240000001000 */
[----:B0-----:R-:W-:-:S06]  /*41c0*/  VIADD R6, R2, 0xffffffe ;  /* 0x0ffffffe02067836 */ /* 0x001fcc0000000000 */
[----:B------:R0:W1:Y:S02]  /*41d0*/  F2I.FTZ.U32.TRUNC.NTZ R7, R6 ;  /* 0x0000000600077305 */ /* 0x000064000021f000 */
[----:B0-----:R-:W-:Y:S01]  /*41e0*/  IMAD.MOV.U32 R6, RZ, RZ, RZ ;  /* 0x000000ffff067224 */ /* 0x001fe200078e00ff */
[----:B-1----:R-:W-:-:S05]  /*41f0*/  IADD3 R24, PT, PT, RZ, -R7, RZ ;  /* 0x80000007ff187210 */ /* 0x002fca0007ffe0ff */
[----:B------:R-:W-:-:S04]  /*4200*/  IMAD R17, R24, R23, RZ ;  /* 0x0000001718117224 */ /* 0x000fc800078e02ff */
[----:B------:R-:W-:-:S04]  /*4210*/  IMAD.HI.U32 R24, R7, R17, R6 ;  /* 0x0000001107187227 */ /* 0x000fc800078e0006 */
[----:B------:R-:W-:Y:S02]  /*4220*/  IMAD.MOV.U32 R7, RZ, RZ, R25 ;  /* 0x000000ffff077224 */ /* 0x000fe400078e0019 */
[----:B------:R-:W-:Y:S02]  /*4230*/  IMAD.MOV.U32 R17, RZ, RZ, R26 ;  /* 0x000000ffff117224 */ /* 0x000fe400078e001a */
[----:B------:R-:W-:-:S04]  /*4240*/  IMAD.HI.U32 R2, R24, R7, RZ ;  /* 0x0000000718027227 */ /* 0x000fc800078e00ff */
[----:B------:R-:W-:Y:S02]  /*4250*/  IMAD.MOV R2, RZ, RZ, -R2 ;  /* 0x000000ffff027224 */ /* 0x000fe400078e0a02 */
[----:B------:R-:W-:-:S04]  /*4260*/  IMAD.HI.U32 R6, R24, R17, RZ ;  /* 0x0000001118067227 */ /* 0x000fc800078e00ff */
[----:B------:R-:W-:Y:S02]  /*4270*/  IMAD R2, R23, R2, R7 ;  /* 0x0000000217027224 */ /* 0x000fe400078e0207 */
[----:B------:R-:W-:-:S03]  /*4280*/  IMAD.MOV R6, RZ, RZ, -R6 ;  /* 0x000000ffff067224 */ /* 0x000fc600078e0a06 */
[C---:B------:R-:W-:Y:S01]  /*4290*/  ISETP.GT.U32.AND P0, PT, R23.reuse, R2, PT ;  /* 0x000000021700720c */ /* 0x040fe20003f04070 */
[----:B------:R-:W-:-:S05]  /*42a0*/  IMAD R6, R23, R6, R17 ;  /* 0x0000000617067224 */ /* 0x000fca00078e0211 */
[----:B------:R-:W-:-:S07]  /*42b0*/  ISETP.GT.U32.AND P1, PT, R23, R6, PT ;  /* 0x000000061700720c */ /* 0x000fce0003f24070 */
[----:B------:R-:W-:-:S04]  /*42c0*/  @!P0 IADD3 R2, PT, PT, R2, -R23, RZ ;  /* 0x8000001702028210 */ /* 0x000fc80007ffe0ff */
[----:B------:R-:W-:Y:S02]  /*42d0*/  ISETP.GT.U32.AND P0, PT, R23, R2, PT ;  /* 0x000000021700720c */ /* 0x000fe40003f04070 */
[----:B------:R-:W-:Y:S01]  /*42e0*/  @!P1 IMAD.IADD R6, R6, 0x1, -R23 ;  /* 0x0000000106069824 */ /* 0x000fe200078e0a17 */
[----:B------:R-:W-:Y:S01]  /*42f0*/  ISETP.GE.AND P1, PT, R20, RZ, PT ;  /* 0x000000ff1400720c */ /* 0x000fe20003f26270 */
[----:B------:R-:W-:-:S03]  /*4300*/  IMAD.IADD R20, R21, 0x1, -R19 ;  /* 0x0000000115147824 */ /* 0x000fc600078e0a13 */
[----:B------:R-:W-:-:S06]  /*4310*/  ISETP.GT.U32.AND P2, PT, R23, R6, PT ;  /* 0x000000061700720c */ /* 0x000fcc0003f44070 */
[----:B------:R-:W-:Y:S01]  /*4320*/  @!P0 IMAD.IADD R2, R2, 0x1, -R23 ;  /* 0x0000000102028824 */ /* 0x000fe200078e0a17 */
[----:B------:R-:W-:-:S03]  /*4330*/  ISETP.NE.AND P0, PT, R11, UR4, PT ;  /* 0x000000040b007c0c */ /* 0x000fc6000bf05270 */
[----:B------:R-:W-:-:S03]  /*4340*/  @!P1 IMAD.MOV R2, RZ, RZ, -R2 ;  /* 0x000000ffff029224 */ /* 0x000fc600078e0a02 */
[----:B------:R-:W-:Y:S01]  /*4350*/  @!P2 IMAD.IADD R6, R6, 0x1, -R23 ;  /* 0x000000010606a824 */ /* 0x000fe200078e0a17 */
[----:B------:R-:W-:-:S03]  /*4360*/  ISETP.NE.AND P2, PT, R22, RZ, PT ;  /* 0x000000ff1600720c */ /* 0x000fc60003f45270 */
[----:B------:R-:W-:Y:S01]  /*4370*/  @!P3 IMAD.MOV R6, RZ, RZ, -R6 ;  /* 0x000000ffff06b224 */ /* 0x000fe200078e0a06 */
[----:B------:R-:W-:-:S04]  /*4380*/  SEL R17, R5, R2, !P2 ;  /* 0x0000000205117207 */ /* 0x000fc80005000000 */
[----:B------:R-:W-:Y:S01]  /*4390*/  SEL R16, R5, R6, !P2 ;  /* 0x0000000605107207 */ /* 0x000fe20005000000 */
[----:B------:R-:W-:Y:S06]  /*43a0*/  @P0 BRA `(.L_x_97) ;  /* 0xffffffc800440947 */ /* 0x000fec000383ffff */
[----:B------:R-:W-:Y:S05]  /*43b0*/  EXIT ;  /* 0x000000000000794d */ /* 0x000fea0003800000 */
        .weak           $__internal_1_$__cuda_sm20_div_rn_f64_full
        .type           $__internal_1_$__cuda_sm20_div_rn_f64_full,@function
        .size           $__internal_1_$__cuda_sm20_div_rn_f64_full,(.L_x_371 - $__internal_1_$__cuda_sm20_div_rn_f64_full)
$__internal_1_$__cuda_sm20_div_rn_f64_full:
[C---:B------:R-:W-:Y:S01]  /*43c0*/  FSETP.GEU.AND P0, PT, |R7|.reuse, 1.469367938527859385e-39, PT ;  /* 0x001000000700780b */ /* 0x040fe20003f0e200 */
[----:B------:R-:W-:Y:S01]  /*43d0*/  IMAD.MOV.U32 R14, RZ, RZ, 0x1 ;  /* 0x00000001ff0e7424 */ /* 0x000fe200078e00ff */
[C---:B------:R-:W-:Y:S02]  /*43e0*/  LOP3.LUT R2, R7.reuse, 0x800fffff, RZ, 0xc0, !PT ;  /* 0x800fffff07027812 */ /* 0x040fe400078ec0ff */
[----:B------:R-:W-:Y:S02]  /*43f0*/  LOP3.LUT R24, R7, 0x7ff00000, RZ, 0xc0, !PT ;  /* 0x7ff0000007187812 */ /* 0x000fe400078ec0ff */
[----:B------:R-:W-:Y:S02]  /*4400*/  LOP3.LUT R3, R2, 0x3ff00000, RZ, 0xfc, !PT ;  /* 0x3ff0000002037812 */ /* 0x000fe400078efcff */
[----:B------:R-:W-:-:S05]  /*4410*/  MOV R2, R6 ;  /* 0x0000000600027202 */ /* 0x000fca0000000f00 */
[----:B------:R-:W-:-:S06]  /*4420*/  @!P0 DMUL R2, R6, 8.98846567431157953865e+307 ;  /* 0x7fe0000006028828 */ /* 0x000fcc0000000000 */
[----:B------:R-:W0:Y:S02]  /*4430*/  MUFU.RCP64H R15, R3 ;  /* 0x00000003000f7308 */ /* 0x000e240000001800 */
[----:B0-----:R-:W-:-:S08]  /*4440*/  DFMA R16, R14, -R2, 1 ;  /* 0x3ff000000e10742b */ /* 0x001fd00000000802 */
[----:B------:R-:W-:-:S08]  /*4450*/  DFMA R16, R16, R16, R16 ;  /* 0x000000101010722b */ /* 0x000fd00000000010 */
[----:B------:R-:W-:Y:S01]  /*4460*/  DFMA R20, R14, R16, R14 ;  /* 0x000000100e14722b */ /* 0x000fe2000000000e */
[----:B------:R-:W-:Y:S02]  /*4470*/  IMAD.MOV.U32 R17, RZ, RZ, R22 ;  /* 0x000000ffff117224 */ /* 0x000fe400078e0016 */
[----:B------:R-:W-:Y:S02]  /*4480*/  IMAD.MOV.U32 R16, RZ, RZ, R11 ;  /* 0x000000ffff107224 */ /* 0x000fe400078e000b */
[----:B------:R-:W-:Y:S01]  /*4490*/  IMAD.MOV.U32 R11, RZ, RZ, 0x1ca00000 ;  /* 0x1ca00000ff0b7424 */ /* 0x000fe200078e00ff */
[----:B------:R-:W-:Y:S02]  /*44a0*/  LOP3.LUT R27, R17, 0x7ff00000, RZ, 0xc0, !PT ;  /* 0x7ff00000111b7812 */ /* 0x000fe400078ec0ff */
[----:B------:R-:W-:Y:S01]  /*44b0*/  DFMA R22, R20, -R2, 1 ;  /* 0x3ff000001416742b */ /* 0x000fe20000000802 */
[----:B------:R-:W-:Y:S01]  /*44c0*/  IMAD.MOV.U32 R14, RZ, RZ, R16 ;  /* 0x000000ffff0e7224 */ /* 0x000fe200078e0010 */
[----:B------:R-:W-:Y:S01]  /*44d0*/  ISETP.GE.U32.AND P1, PT, R27, R24, PT ;  /* 0x000000181b00720c */ /* 0x000fe20003f26070 */
[----:B------:R-:W-:-:S03]  /*44e0*/  IMAD.MOV.U32 R26, RZ, RZ, R27 ;  /* 0x000000ffff1a7224 */ /* 0x000fc600078e001b */
[----:B------:R-:W-:Y:S02]  /*44f0*/  SEL R15, R11, 0x63400000, !P1 ;  /* 0x634000000b0f7807 */ /* 0x000fe40004800000 */
[----:B------:R-:W-:Y:S01]  /*4500*/  DFMA R20, R20, R22, R20 ;  /* 0x000000161414722b */ /* 0x000fe20000000014 */
[----:B------:R-:W-:Y:S02]  /*4510*/  FSETP.GEU.AND P1, PT, |R17|, 1.469367938527859385e-39, PT ;  /* 0x001000001100780b */ /* 0x000fe40003f2e200 */
[----:B------:R-:W-:-:S11]  /*4520*/  LOP3.LUT R15, R15, 0x800fffff, R17, 0xf8, !PT ;  /* 0x800fffff0f0f7812 */ /* 0x000fd600078ef811 */
[----:B------:R-:W-:Y:S05]  /*4530*/  @P1 BRA `(.L_x_98) ;  /* 0x0000000000201947 */ /* 0x000fea0003800000 */
[----:B------:R-:W-:Y:S01]  /*4540*/  LOP3.LUT R19, R7, 0x7ff00000, RZ, 0xc0, !PT ;  /* 0x7ff0000007137812 */ /* 0x000fe200078ec0ff */
[----:B------:R-:W-:-:S03]  /*4550*/  IMAD.MOV.U32 R22, RZ, RZ, RZ ;  /* 0x000000ffff167224 */ /* 0x000fc600078e00ff */
[----:B------:R-:W-:-:S04]  /*4560*/  ISETP.GE.U32.AND P1, PT, R27, R19, PT ;  /* 0x000000131b00720c */ /* 0x000fc80003f26070 */
[----:B------:R-:W-:-:S04]  /*4570*/  SEL R19, R11, 0x63400000, !P1 ;  /* 0x634000000b137807 */ /* 0x000fc80004800000 */
[----:B------:R-:W-:-:S04]  /*4580*/  LOP3.LUT R19, R19, 0x80000000, R17, 0xf8, !PT ;  /* 0x8000000013137812 */ /* 0x000fc800078ef811 */
[----:B------:R-:W-:-:S06]  /*4590*/  LOP3.LUT R23, R19, 0x100000, RZ, 0xfc, !PT ;  /* 0x0010000013177812 */ /* 0x000fcc00078efcff */
[----:B------:R-:W-:-:S10]  /*45a0*/  DFMA R14, R14, 2, -R22 ;  /* 0x400000000e0e782b */ /* 0x000fd40000000816 */
[----:B------:R-:W-:-:S07]  /*45b0*/  LOP3.LUT R26, R15, 0x7ff00000, RZ, 0xc0, !PT ;  /* 0x7ff000000f1a7812 */ /* 0x000fce00078ec0ff */
.L_x_98:
[----:B------:R-:W-:Y:S01]  /*45c0*/  IMAD.MOV.U32 R19, RZ, RZ, R24 ;  /* 0x000000ffff137224 */ /* 0x000fe200078e0018 */
[----:B------:R-:W-:Y:S01]  /*45d0*/  @!P0 LOP3.LUT R19, R3, 0x7ff00000, RZ, 0xc0, !PT ;  /* 0x7ff0000003138812 */ /* 0x000fe200078ec0ff */
[----:B------:R-:W-:Y:S01]  /*45e0*/  DMUL R22, R20, R14 ;  /* 0x0000000e14167228 */ /* 0x000fe20000000000 */
[----:B------:R-:W-:-:S03]  /*45f0*/  IADD3 R28, PT, PT, R26, -0x1, RZ ;  /* 0xffffffff1a1c7810 */ /* 0x000fc60007ffe0ff */
[----:B------:R-:W-:Y:S01]  /*4600*/  VIADD R29, R19, 0xffffffff ;  /* 0xffffffff131d7836 */ /* 0x000fe20000000000 */
[----:B------:R-:W-:-:S03]  /*4610*/  ISETP.GT.U32.AND P0, PT, R28, 0x7feffffe, PT ;  /* 0x7feffffe1c00780c */ /* 0x000fc60003f04070 */
[----:B------:R-:W-:Y:S01]  /*4620*/  DFMA R24, R22, -R2, R14 ;  /* 0x800000021618722b */ /* 0x000fe2000000000e */
[----:B------:R-:W-:-:S07]  /*4630*/  ISETP.GT.U32.OR P0, PT, R29, 0x7feffffe, P0 ;  /* 0x7feffffe1d00780c */ /* 0x000fce0000704470 */
[----:B------:R-:W-:-:S06]  /*4640*/  DFMA R20, R20, R24, R22 ;  /* 0x000000181414722b */ /* 0x000fcc0000000016 */
[----:B------:R-:W-:Y:S05]  /*4650*/  @P0 BRA `(.L_x_99) ;  /* 0x00000000006c0947 */ /* 0x000fea0003800000 */
        /* <DEDUP_REMOVED lines=27> */
.L_x_99:
[----:B------:R-:W-:-:S14]  /*4810*/  DSETP.NAN.AND P0, PT, R16, R16, PT ;  /* 0x000000101000722a */ /* 0x000fdc0003f08000 */
[----:B------:R-:W-:Y:S05]  /*4820*/  @P0 BRA `(.L_x_101) ;  /* 0x0000000000440947 */ /* 0x000fea0003800000 */
[----:B------:R-:W-:-:S14]  /*4830*/  DSETP.NAN.AND P0, PT, R6, R6, PT ;  /* 0x000000060600722a */ /* 0x000fdc0003f08000 */
[----:B------:R-:W-:Y:S05]  /*4840*/  @P0 BRA `(.L_x_102) ;  /* 0x0000000000300947 */ /* 0x000fea0003800000 */
[----:B------:R-:W-:Y:S01]  /*4850*/  ISETP.NE.AND P0, PT, R26, R19, PT ;  /* 0x000000131a00720c */ /* 0x000fe20003f05270 */
[----:B------:R-:W-:Y:S01]  /*4860*/  IMAD.MOV.U32 R22, RZ, RZ, 0x0 ;  /* 0x00000000ff167424 */ /* 0x000fe200078e00ff */
        /* <DEDUP_REMOVED lines=10> */
.L_x_102:
[----:B------:R-:W-:Y:S01]  /*4910*/  LOP3.LUT R23, R7, 0x80000, RZ, 0xfc, !PT ;  /* 0x0008000007177812 */ /* 0x000fe200078efcff */
[----:B------:R-:W-:Y:S01]  /*4920*/  IMAD.MOV.U32 R22, RZ, RZ, R6 ;  /* 0x000000ffff167224 */ /* 0x000fe200078e0006 */
[----:B------:R-:W-:Y:S06]  /*4930*/  BRA `(.L_x_100) ;  /* 0x0000000000087947 */ /* 0x000fec0003800000 */
.L_x_101:
[----:B------:R-:W-:Y:S01]  /*4940*/  LOP3.LUT R23, R17, 0x80000, RZ, 0xfc, !PT ;  /* 0x0008000011177812 */ /* 0x000fe200078efcff */
[----:B------:R-:W-:-:S07]  /*4950*/  IMAD.MOV.U32 R22, RZ, RZ, R16 ;  /* 0x000000ffff167224 */ /* 0x000fce00078e0010 */
.L_x_100:
[----:B------:R-:W-:Y:S02]  /*4960*/  IMAD.MOV.U32 R2, RZ, RZ, R12 ;  /* 0x000000ffff027224 */ /* 0x000fe400078e000c */
[----:B------:R-:W-:-:S04]  /*4970*/  IMAD.MOV.U32 R3, RZ, RZ, 0x0 ;  /* 0x00000000ff037424 */ /* 0x000fc800078e00ff */
[----:B------:R-:W-:Y:S05]  /*4980*/  RET.REL.NODEC R2 `(_Z28merge_circular_buffer_kernelPiiS_iS_i) ;  /* 0xffffffb4029c7950 */ /* 0x000fea0003c3ffff */
.L_x_103:
        /* <DEDUP_REMOVED lines=15> */
.L_x_371:


//--------------------- .text._Z21merge_tiled_kernel_v3PiiS_iS_i --------------------------
	.section	.text._Z21merge_tiled_kernel_v3PiiS_iS_i,"ax",@progbits
	.align	128
        .global         _Z21merge_tiled_kernel_v3PiiS_iS_i
        .type           _Z21merge_tiled_kernel_v3PiiS_iS_i,@function
        .size           _Z21merge_tiled_kernel_v3PiiS_iS_i,(.L_x_372 - _Z21merge_tiled_kernel_v3PiiS_iS_i)
        .other          _Z21merge_tiled_kernel_v3PiiS_iS_i,@"STO_CUDA_ENTRY STV_DEFAULT"
_Z21merge_tiled_kernel_v3PiiS_iS_i:
.text._Z21merge_tiled_kernel_v3PiiS_iS_i:
[----:B------:R-:W-:Y:S01]  /*0000*/  LDC R1, c[0x0][0x37c] ;  /* 0x0000df00ff017b82 */ /* 0x000fe20000000800 */
[----:B------:R-:W0:Y:S01]  /*0010*/  LDCU UR4, c[0x0][0x370] ;  /* 0x00006e00ff0477ac */ /* 0x000e220008000800 */
[----:B------:R-:W-:-:S06]  /*0020*/  IMAD.MOV.U32 R2, RZ, RZ, 0x1 ;  /* 0x00000001ff027424 */ /* 0x000fcc00078e00ff */
[----:B------:R-:W-:Y:S01]  /*0030*/  S2UR UR8, SR_CTAID.X ;  /* 0x00000000000879c3 */ /* 0x000fe20000002500 */
[----:B------:R-:W1:Y:S01]  /*0040*/  LDCU UR5, c[0x0][0x398] ;  /* 0x00007300ff0577ac */ /* 0x000e620008000800 */
[----:B------:R-:W2:Y:S06]  /*0050*/  LDCU UR7, c[0x0][0x3a8] ;  /* 0x00007500ff0777ac */ /* 0x000eac0008000800 */
[----:B------:R-:W3:Y:S01]  /*0060*/  S2UR UR6, SR_CgaCtaId ;  /* 0x00000000000679c3 */ /* 0x000ee20000008800 */
[----:B0-----:R-:W0:Y:S01]  /*0070*/  I2F.F64.U32 R6, UR4 ;  /* 0x0000000400067d12 */ /* 0x001e220008201800 */
[----:B------:R-:W1:Y:S07]  /*0080*/  LDCU UR4, c[0x0][0x388] ;  /* 0x00007100ff0477ac */ /* 0x000e6e0008000800 */
[----:B0-----:R-:W0:Y:S01]  /*0090*/  MUFU.RCP64H R3, R7 ;  /* 0x0000000700037308 */ /* 0x001e220000001800 */
[----:B-1----:R-:W-:-:S03]  /*00a0*/  UIADD3 UR5, UPT, UPT, UR5, UR4, URZ ;  /* 0x0000000405057290 */ /* 0x002fc6000fffe0ff */
[----:B------:R-:W-:Y:S02]  /*00b0*/  UMOV UR4, 0x400 ;  /* 0x0000040000047882 */ /* 0x000fe40000000000 */
[----:B------:R-:W-:-:S04]  /*00c0*/  UIADD3 UR4, UPT, UPT, UR4, 0x10, URZ ;  /* 0x0000001004047890 */ /* 0x000fc8000fffe0ff */
[----:B------:R-:W1:Y:S01]  /*00d0*/  I2F.F64 R12, UR5 ;  /* 0x00000005000c7d12 */ /* 0x000e620008201c00 */
[----:B---3--:R-:W-:Y:S01]  /*00e0*/  ULEA UR4, UR6, UR4, 0x18 ;  /* 0x0000000406047291 */ /* 0x008fe2000f8ec0ff */
[----:B0-----:R-:W-:-:S03]  /*00f0*/  DFMA R4, -R6, R2, 1 ;  /* 0x3ff000000604742b */ /* 0x001fc60000000102 */
[----:B--2---:R-:W-:-:S05]  /*0100*/  ULEA UR6, UR7, UR4, 0x2 ;  /* 0x0000000407067291 */ /* 0x004fca000f8e10ff */
[----:B------:R-:W-:Y:S01]  /*0110*/  DFMA R4, R4, R4, R4 ;  /* 0x000000040404722b */ /* 0x000fe20000000004 */
[----:B-1----:R-:W-:-:S07]  /*0120*/  FSETP.GEU.AND P1, PT, |R13|, 6.5827683646048100446e-37, PT ;  /* 0x036000000d00780b */ /* 0x002fce0003f2e200 */
[----:B------:R-:W-:-:S08]  /*0130*/  DFMA R4, R2, R4, R2 ;  /* 0x000000040204722b */ /* 0x000fd00000000002 */
[----:B------:R-:W-:-:S08]  /*0140*/  DFMA R2, -R6, R4, 1 ;  /* 0x3ff000000602742b */ /* 0x000fd00000000104 */
[----:B------:R-:W-:-:S08]  /*0150*/  DFMA R2, R4, R2, R4 ;  /* 0x000000020402722b */ /* 0x000fd00000000004 */
[----:B------:R-:W-:-:S08]  /*0160*/  DMUL R4, R12, R2 ;  /* 0x000000020c047228 */ /* 0x000fd00000000000 */
[----:B------:R-:W-:-:S08]  /*0170*/  DFMA R8, -R6, R4, R12 ;  /* 0x000000040608722b */ /* 0x000fd0000000010c */
[----:B------:R-:W-:Y:S01]  /*0180*/  DFMA R2, R2, R8, R4 ;  /* 0x000000080202722b */ /* 0x000fe20000000004 */
[----:B------:R-:W0:Y:S09]  /*0190*/  I2F.F64.U32 R4, UR8 ;  /* 0x0000000800047d12 */ /* 0x000e320008201800 */
[----:B------:R-:W-:-:S05]  /*01a0*/  FFMA R0, RZ, R7, R3 ;  /* 0x00000007ff007223 */ /* 0x000fca0000000003 */
[----:B------:R-:W-:-:S13]  /*01b0*/  FSETP.GT.AND P0, PT, |R0|, 1.469367938527859385e-39, PT ;  /* 0x001000000000780b */ /* 0x000fda0003f04200 */
[----:B0-----:R-:W-:Y:S05]  /*01c0*/  @P0 BRA P1, `(.L_x_104) ;  /* 0x0000000000140947 */ /* 0x001fea0000800000 */
[----:B------:R-:W-:Y:S01]  /*01d0*/  IMAD.MOV.U32 R10, RZ, RZ, R6 ;  /* 0x000000ffff0a7224 */ /* 0x000fe200078e0006 */
[----:B------:R-:W-:Y:S01]  /*01e0*/  MOV R24, 0x210 ;  /* 0x0000021000187802 */ /* 0x000fe20000000f00 */
[----:B------:R-:W-:-:S07]  /*01f0*/  IMAD.MOV.U32 R11, RZ, RZ, R7 ;  /* 0x000000ffff0b7224 */ /* 0x000fce00078e0007 */
[----:B------:R-:W-:Y:S05]  /*0200*/  CALL.REL.NOINC `($__internal_2_$__cuda_sm20_div_rn_f64_full) ;  /* 0x0000002400847944 */ /* 0x000fea0003c00000 */
[----:B------:R-:W-:-:S07]  /*0210*/  IMAD.MOV.U32 R3, RZ, RZ, R9 ;  /* 0x000000ffff037224 */ /* 0x000fce00078e0009 */
.L_x_104:
[----:B------:R-:W0:Y:S01]  /*0220*/  S2R R22, SR_TID.X ;  /* 0x0000000000167919 */ /* 0x000e220000002100 */
[----:B------:R-:W1:Y:S01]  /*0230*/  FRND.F64.CEIL R6, R2 ;  /* 0x0000000200067313 */ /* 0x000e620000309800 */
[----:B------:R-:W2:Y:S01]  /*0240*/  LDCU.64 UR10, c[0x0][0x358] ;  /* 0x00006b00ff0a77ac */ /* 0x000ea20008000a00 */
[----:B------:R-:W-:Y:S06]  /*0250*/  BSSY.RECONVERGENT B0, `(.L_x_105) ;  /* 0x0000076000007945 */ /* 0x000fec0003800200 */
[----:B------:R-:W3:Y:S01]  /*0260*/  F2I.F64.CEIL R0, R2 ;  /* 0x0000000200007311 */ /* 0x000ee20000309100 */
[----:B-1----:R-:W-:-:S07]  /*0270*/  DMUL R6, R4, R6 ;  /* 0x0000000604067228 */ /* 0x002fce0000000000 */
[----:B------:R1:W4:Y:S01]  /*0280*/  F2I.F64.TRUNC R23, R6 ;  /* 0x0000000600177311 */ /* 0x000322000030d100 */
[----:B---3--:R-:W-:-:S05]  /*0290*/  IMAD R4, R0, UR8, R0 ;  /* 0x0000000800047c24 */ /* 0x008fca000f8e0200 */
[----:B------:R-:W-:Y:S02]  /*02a0*/  VIMNMX.U32 R4, PT, PT, R4, UR5, PT ;  /* 0x0000000504047c48 */ /* 0x000fe4000bfe0000 */
[----:B0-----:R-:W-:-:S13]  /*02b0*/  ISETP.NE.AND P0, PT, R22, RZ, PT ;  /* 0x000000ff1600720c */ /* 0x001fda0003f05270 */
[----:B-12-4-:R-:W-:Y:S05]  /*02c0*/  @P0 BRA `(.L_x_106) ;  /* 0x0000000400b80947 */ /* 0x016fea0003800000 */
        /* <DEDUP_REMOVED lines=14> */
.L_x_109:
        /* <DEDUP_REMOVED lines=18> */
.L_x_107:
        /* <DEDUP_REMOVED lines=15> */
[----:B------:R-:W-:-:S04]  /*05c0*/  IMAD.MOV.U32 R17, RZ, RZ, R15 ;  /* 0x000000ffff117224 */ /* 0x000fc800078e000f */
[--C-:B------:R-:W-:Y:S02]  /*05d0*/  @P1 IMAD.IADD R16, R13, 0x1, -R18.reuse ;  /* 0x000000010d101824 */ /* 0x100fe400078e0a12 */
[----:B------:R-:W-:-:S07]  /*05e0*/  @P1 IMAD.IADD R17, R15, 0x1, R18 ;  /* 0x000000010f111824 */ /* 0x000fce00078e0212 */
.L_x_108:
[----:B------:R-:W-:Y:S05]  /*05f0*/  @!P0 BRA `(.L_x_109) ;  /* 0xfffffffc006c8947 */ /* 0x000fea000383ffff */
[----:B------:R-:W2:Y:S01]  /*0600*/  S2UR UR5, SR_CgaCtaId ;  /* 0x00000000000579c3 */ /* 0x000ea20000008800 */
[----:B------:R-:W-:Y:S01]  /*0610*/  UMOV UR4, 0x400 ;  /* 0x0000040000047882 */ /* 0x000fe20000000000 */
[C---:B------:R-:W-:Y:S01]  /*0620*/  ISETP.GE.AND P0, PT, R4.reuse, R5, PT ;  /* 0x000000050400720c */ /* 0x040fe20003f06270 */
[----:B------:R-:W-:-:S05]  /*0630*/  IMAD.IADD R5, R4, 0x1, -R5 ;  /* 0x0000000104057824 */ /* 0x000fca00078e0a05 */
[----:B-1----:R-:W1:Y:S01]  /*0640*/  LDC R0, c[0x0][0x388] ;  /* 0x0000e200ff007b82 */ /* 0x002e620000000800 */
[----:B------:R-:W-:-:S07]  /*0650*/  SEL R5, R5, RZ, P0 ;  /* 0x000000ff05057207 */ /* 0x000fce0000000000 */
[----:B------:R-:W3:Y:S01]  /*0660*/  LDC R12, c[0x0][0x398] ;  /* 0x0000e600ff0c7b82 */ /* 0x000ee20000000800 */
[----:B--2---:R-:W-:-:S07]  /*0670*/  ULEA UR4, UR5, UR4, 0x18 ;  /* 0x0000000405047291 */ /* 0x004fce000f8ec0ff */
[----:B----4-:R-:W2:Y:S01]  /*0680*/  LDC.64 R2, c[0x0][0x380] ;  /* 0x0000e000ff027b82 */ /* 0x010ea20000000a00 */
[----:B------:R-:W4:Y:S07]  /*0690*/  LDCU UR5, c[0x0][0x388] ;  /* 0x00007100ff0577ac */ /* 0x000f2e0008000800 */
[----:B0-----:R-:W0:Y:S01]  /*06a0*/  LDC.64 R6, c[0x0][0x390] ;  /* 0x0000e400ff067b82 */ /* 0x001e220000000a00 */
[----:B------:R5:W-:Y:S01]  /*06b0*/  STS [UR4+0x10], R17 ;  /* 0x00001011ff007988 */ /* 0x000be20008000804 */
[C---:B----4-:R-:W-:Y:S01]  /*06c0*/  VIADD R14, R4.reuse, -UR5 ;  /* 0x80000005040e7c36 */ /* 0x050fe20008000000 */
[----:B------:R-:W-:-:S02]  /*06d0*/  VIMNMX R19, PT, PT, R4, UR5, PT ;  /* 0x0000000504137c48 */ /* 0x000fc4000bfe0100 */
[----:B------:R-:W-:-:S03]  /*06e0*/  ISETP.GE.AND P1, PT, R4, UR5, PT ;  /* 0x0000000504007c0c */ /* 0x000fc6000bf26270 */
[----:B-----5:R-:W-:Y:S01]  /*06f0*/  IMAD.IADD R17, R4, 0x1, -R19 ;  /* 0x0000000104117824 */ /* 0x020fe200078e0a13 */
[----:B-1----:R-:W-:-:S09]  /*0700*/  SEL R14, R14, RZ, P1 ;  /* 0x000000ff0e0e7207 */ /* 0x002fd20000800000 */
.L_x_112:
[----:B---3--:R-:W-:Y:S01]  /*0710*/  ISETP.GE.AND P0, PT, R17, R12, PT ;  /* 0x0000000c1100720c */ /* 0x008fe20003f06270 */
        /* <DEDUP_REMOVED lines=17> */
.L_x_110:
        /* <DEDUP_REMOVED lines=18> */
.L_x_111:
[----:B------:R-:W-:Y:S05]  /*0950*/  @!P0 BRA `(.L_x_112) ;  /* 0xfffffffc006c8947 */ /* 0x000fea000383ffff */
[----:B------:R-:W1:Y:S01]  /*0960*/  S2UR UR5, SR_CgaCtaId ;  /* 0x00000000000579c3 */ /* 0x000e620000008800 */
[----:B------:R-:W-:Y:S01]  /*0970*/  UMOV UR4, 0x400 ;  /* 0x0000040000047882 */ /* 0x000fe20000000000 */
[----:B------:R3:W-:Y:S01]  /*0980*/  STS [UR6], R19 ;  /* 0x00000013ff007988 */ /* 0x0007e20008000806 */
[----:B-1----:R-:W-:-:S09]  /*0990*/  ULEA UR4, UR5, UR4, 0x18 ;  /* 0x0000000405047291 */ /* 0x002fd2000f8ec0ff */
[----:B---3--:R-:W-:Y:S03]  /*09a0*/  STS [UR4], RZ ;  /* 0x000000ffff007988 */ /* 0x008fe60008000804 */
.L_x_106:
[----:B------:R-:W-:Y:S05]  /*09b0*/  BSYNC.RECONVERGENT B0 ;  /* 0x0000000000007941 */ /* 0x000fea0003800200 */
.L_x_105:
[----:B------:R-:W1:Y:S01]  /*09c0*/  LDCU UR4, c[0x0][0x3a8] ;  /* 0x00007500ff0477ac */ /* 0x000e620008000800 */
[----:B--2---:R-:W-:Y:S01]  /*09d0*/  IMAD.MOV.U32 R2, RZ, RZ, 0x1 ;  /* 0x00000001ff027424 */ /* 0x004fe200078e00ff */
[----:B------:R-:W2:Y:S08]  /*09e0*/  S2UR UR5, SR_CgaCtaId ;  /* 0x00000000000579c3 */ /* 0x000eb00000008800 */
[----:B------:R-:W-:Y:S06]  /*09f0*/  BAR.SYNC.DEFER_BLOCKING 0x0 ;  /* 0x0000000000007b1d */ /* 0x000fec0000010000 */
[----:B-1----:R-:W1:Y:S01]  /*0a00*/  I2F.F64 R10, UR4 ;  /* 0x00000004000a7d12 */ /* 0x002e620008201c00 */
[----:B------:R-:W-:-:S02]  /*0a10*/  UMOV UR4, 0x400 ;  /* 0x0000040000047882 */ /* 0x000fc40000000000 */
[----:B--2---:R-:W-:Y:S01]  /*0a20*/  ULEA UR4, UR5, UR4, 0x18 ;  /* 0x0000000405047291 */ /* 0x004fe2000f8ec0ff */
[----:B------:R-:W-:Y:S04]  /*0a30*/  LDS R17, [UR6] ;  /* 0x00000006ff117984 */ /* 0x000fe80008000800 */
[----:B-1----:R-:W0:Y:S02]  /*0a40*/  MUFU.RCP64H R3, R11 ;  /* 0x0000000b00037308 */ /* 0x002e240000001800 */
[----:B0-----:R-:W-:-:S08]  /*0a50*/  DFMA R6, -R10, R2, 1 ;  /* 0x3ff000000a06742b */ /* 0x001fd00000000102 */
[----:B------:R-:W-:-:S08]  /*0a60*/  DFMA R6, R6, R6, R6 ;  /* 0x000000060606722b */ /* 0x000fd00000000006 */
[----:B------:R-:W-:Y:S01]  /*0a70*/  DFMA R2, R2, R6, R2 ;  /* 0x000000060202722b */ /* 0x000fe20000000002 */
[----:B------:R-:W-:Y:S01]  /*0a80*/  IMAD.IADD R7, R4, 0x1, -R23 ;  /* 0x0000000104077824 */ /* 0x000fe200078e0a17 */
[----:B------:R-:W0:Y:S03]  /*0a90*/  LDS R6, [UR4+0x10] ;  /* 0x00001004ff067984 */ /* 0x000e260008000800 */
[----:B------:R-:W1:Y:S03]  /*0aa0*/  I2F.F64 R12, R7 ;  /* 0x00000007000c7312 */ /* 0x000e660000201c00 */
[----:B------:R-:W-:-:S08]  /*0ab0*/  DFMA R8, -R10, R2, 1 ;  /* 0x3ff000000a08742b */ /* 0x000fd00000000102 */
[----:B------:R-:W-:Y:S01]  /*0ac0*/  DFMA R8, R2, R8, R2 ;  /* 0x000000080208722b */ /* 0x000fe20000000002 */
[----:B------:R-:W-:Y:S01]  /*0ad0*/  BAR.SYNC.DEFER_BLOCKING 0x0 ;  /* 0x0000000000007b1d */ /* 0x000fe20000010000 */
[----:B-1----:R-:W-:-:S06]  /*0ae0*/  FSETP.GEU.AND P1, PT, |R13|, 6.5827683646048100446e-37, PT ;  /* 0x036000000d00780b */ /* 0x002fcc0003f2e200 */
[----:B------:R-:W-:-:S08]  /*0af0*/  DMUL R2, R12, R8 ;  /* 0x000000080c027228 */ /* 0x000fd00000000000 */
[----:B------:R-:W-:-:S08]  /*0b00*/  DFMA R14, -R10, R2, R12 ;  /* 0x000000020a0e722b */ /* 0x000fd0000000010c */
[----:B------:R-:W-:Y:S01]  /*0b10*/  DFMA R8, R8, R14, R2 ;  /* 0x0000000e0808722b */ /* 0x000fe20000000002 */
[--C-:B0-----:R-:W-:Y:S02]  /*0b20*/  IMAD.IADD R5, R23, 0x1, -R6.reuse ;  /* 0x0000000117057824 */ /* 0x101fe400078e0a06 */
[----:B------:R-:W-:-:S03]  /*0b30*/  IMAD.IADD R3, R17, 0x1, -R6 ;  /* 0x0000000111037824 */ /* 0x000fc600078e0a06 */
[----:B------:R-:W-:-:S04]  /*0b40*/  IADD3 R4, PT, PT, R4, -R5, -R17 ;  /* 0x8000000504047210 */ /* 0x000fc80007ffe811 */
[----:B------:R-:W-:-:S05]  /*0b50*/  FFMA R0, RZ, R11, R9 ;  /* 0x0000000bff007223 */ /* 0x000fca0000000009 */
[----:B------:R-:W-:-:S13]  /*0b60*/  FSETP.GT.AND P0, PT, |R0|, 1.469367938527859385e-39, PT ;  /* 0x001000000000780b */ /* 0x000fda0003f04200 */
[----:B------:R-:W-:Y:S05]  /*0b70*/  @P0 BRA P1, `(.L_x_113) ;  /* 0x00000000000c0947 */ /* 0x000fea0000800000 */
[----:B------:R-:W-:-:S07]  /*0b80*/  MOV R24, 0xba0 ;  /* 0x00000ba000187802 */ /* 0x000fce0000000f00 */
[----:B------:R-:W-:Y:S05]  /*0b90*/  CALL.REL.NOINC `($__internal_2_$__cuda_sm20_div_rn_f64_full) ;  /* 0x0000001c00207944 */ /* 0x000fea0003c00000 */
[----:B------:R-:W-:-:S07]  /*0ba0*/  IMAD.MOV.U32 R8, RZ, RZ, R2 ;  /* 0x000000ffff087224 */ /* 0x000fce00078e0002 */
.L_x_113:
[----:B------:R-:W0:Y:S02]  /*0bb0*/  F2I.F64.CEIL R0, R8 ;  /* 0x0000000800007311 */ /* 0x000e240000309100 */
[----:B0-----:R-:W-:-:S13]  /*0bc0*/  ISETP.GE.AND P0, PT, R0, 0x1, PT ;  /* 0x000000010000780c */ /* 0x001fda0003f06270 */
[----:B------:R-:W-:Y:S05]  /*0bd0*/  @!P0 EXIT ;  /* 0x000000000000894d */ /* 0x000fea0003800000 */
[--C-:B------:R-:W-:Y:S01]  /*0be0*/  IMAD.IADD R6, R6, 0x1, R22.reuse ;  /* 0x0000000106067824 */ /* 0x100fe200078e0216 */
[----:B------:R-:W0:Y:S01]  /*0bf0*/  LDCU UR9, c[0x0][0x360] ;  /* 0x00006c00ff0977ac */ /* 0x000e220008000800 */
[----:B------:R-:W-:Y:S02]  /*0c00*/  IMAD.IADD R5, R5, 0x1, R22 ;  /* 0x0000000105057824 */ /* 0x000fe400078e0216 */
[----:B------:R-:W-:Y:S01]  /*0c10*/  IMAD.MOV.U32 R11, RZ, RZ, RZ ;  /* 0x000000ffff0b7224 */ /* 0x000fe200078e00ff */
[----:B------:R-:W-:Y:S01]  /*0c20*/  UMOV UR4, URZ ;  /* 0x000000ff00047c82 */ /* 0x000fe20008000000 */
[----:B------:R-:W-:-:S07]  /*0c30*/  IMAD.MOV.U32 R2, RZ, RZ, RZ ;  /* 0x000000ffff027224 */ /* 0x000fce00078e00ff */
.L_x_151:
[----:B------:R-:W1:Y:S01]  /*0c40*/  LDCU UR5, c[0x0][0x3a8] ;  /* 0x00007500ff0577ac */ /* 0x000e620008000800 */
[----:B------:R-:W2:Y:S01]  /*0c50*/  S2R R13, SR_TID.X ;  /* 0x00000000000d7919 */ /* 0x000ea20000002100 */
[----:B-1----:R-:W-:-:S05]  /*0c60*/  IMAD.U32 R10, RZ, RZ, UR5 ;  /* 0x00000005ff0a7e24 */ /* 0x002fca000f8e00ff */
[----:B------:R-:W-:-:S13]  /*0c70*/  ISETP.GE.AND P0, PT, R10, 0x1, PT ;  /* 0x000000010a00780c */ /* 0x000fda0003f06270 */
[----:B--2---:R-:W-:Y:S05]  /*0c80*/  @!P0 BRA `(.L_x_114) ;  /* 0x0000000000b08947 */ /* 0x004fea0003800000 */
[----:B------:R-:W1:Y:S01]  /*0c90*/  S2UR UR7, SR_CgaCtaId ;  /* 0x00000000000779c3 */ /* 0x000e620000008800 */
[----:B------:R-:W-:Y:S01]  /*0ca0*/  UMOV UR5, 0x400 ;  /* 0x0000040000057882 */ /* 0x000fe20000000000 */
[----:B------:R-:W2:Y:S06]  /*0cb0*/  LDCU UR12, c[0x0][0x3a8] ;  /* 0x00007500ff0c77ac */ /* 0x000eac0008000800 */
[----:B------:R-:W3:Y:S01]  /*0cc0*/  LDC.64 R8, c[0x0][0x380] ;  /* 0x0000e000ff087b82 */ /* 0x000ee20000000a00 */
[----:B-1----:R-:W-:-:S09]  /*0cd0*/  ULEA UR5, UR7, UR5, 0x18 ;  /* 0x0000000507057291 */ /* 0x002fd2000f8ec0ff */
[----:B------:R-:W1:Y:S01]  /*0ce0*/  LDS R10, [UR5] ;  /* 0x00000005ff0a7984 */ /* 0x000e620008000800 */
[----:B------:R-:W-:Y:S01]  /*0cf0*/  UMOV UR5, URZ ;  /* 0x000000ff00057c82 */ /* 0x000fe20008000000 */
[--C-:B-1----:R-:W-:Y:S02]  /*0d00*/  IMAD.IADD R12, R3, 0x1, -R10.reuse ;  /* 0x00000001030c7824 */ /* 0x102fe400078e0a0a */
[----:B--23--:R-:W-:-:S07]  /*0d10*/  IMAD.IADD R10, R6, 0x1, R10 ;  /* 0x00000001060a7824 */ /* 0x00cfce00078e020a */
.L_x_117:
[----:B-1----:R-:W-:Y:S01]  /*0d20*/  VIADD R17, R13, UR5 ;  /* 0x000000050d117c36 */ /* 0x002fe20008000000 */
[----:B------:R-:W-:Y:S04]  /*0d30*/  BSSY.RECONVERGENT B0, `(.L_x_115) ;  /* 0x000000c000007945 */ /* 0x000fe80003800200 */
[----:B------:R-:W-:-:S13]  /*0d40*/  ISETP.GE.U32.AND P0, PT, R17, R12, PT ;  /* 0x0000000c1100720c */ /* 0x000fda0003f06070 */
[----:B------:R-:W-:Y:S05]  /*0d50*/  @P0 BRA `(.L_x_116) ;  /* 0x0000000000240947 */ /* 0x000fea0003800000 */
[----:B------:R-:W-:-:S04]  /*0d60*/  VIADD R15, R10, UR5 ;  /* 0x000000050a0f7c36 */ /* 0x000fc80008000000 */
[----:B------:R-:W-:-:S06]  /*0d70*/  IMAD.WIDE.U32 R14, R15, 0x4, R8 ;  /* 0x000000040f0e7825 */ /* 0x000fcc00078e0008 */
[----:B------:R-:W2:Y:S01]  /*0d80*/  LDG.E R14, desc[UR10][R14.64] ;  /* 0x0000000a0e0e7981 */ /* 0x000ea2000c1e1900 */
[----:B------:R-:W1:Y:S01]  /*0d90*/  S2UR UR8, SR_CgaCtaId ;  /* 0x00000000000879c3 */ /* 0x000e620000008800 */
[----:B------:R-:W-:Y:S02]  /*0da0*/  UMOV UR7, 0x400 ;  /* 0x0000040000077882 */ /* 0x000fe40000000000 */
[----:B------:R-:W-:-:S04]  /*0db0*/  UIADD3 UR7, UPT, UPT, UR7, 0x10, URZ ;  /* 0x0000001007077890 */ /* 0x000fc8000fffe0ff */
[----:B-1----:R-:W-:-:S06]  /*0dc0*/  ULEA UR7, UR8, UR7, 0x18 ;  /* 0x0000000708077291 */ /* 0x002fcc000f8ec0ff */
[----:B------:R-:W-:-:S05]  /*0dd0*/  LEA R17, R17, UR7, 0x2 ;  /* 0x0000000711117c11 */ /* 0x000fca000f8e10ff */
[----:B--2---:R1:W-:Y:S02]  /*0de0*/  STS [R17], R14 ;  /* 0x0000000e11007388 */ /* 0x0043e40000000800 */
.L_x_116:
[----:B0-----:R-:W-:Y:S05]  /*0df0*/  BSYNC.RECONVERGENT B0 ;  /* 0x0000000000007941 */ /* 0x001fea0003800200 */
.L_x_115:
[----:B------:R-:W-:-:S04]  /*0e00*/  UIADD3 UR5, UPT, UPT, UR9, UR5, URZ ;  /* 0x0000000509057290 */ /* 0x000fc8000fffe0ff */
[----:B------:R-:W-:-:S09]  /*0e10*/  UISETP.GE.AND UP0, UPT, UR5, UR12, UPT ;  /* 0x0000000c0500728c */ /* 0x000fd2000bf06270 */
[----:B------:R-:W-:Y:S05]  /*0e20*/  BRA.U !UP0, `(.L_x_117) ;  /* 0xfffffffd08bc7547 */ /* 0x000fea000b83ffff */
[----:B------:R-:W0:Y:S01]  /*0e30*/  LDC R10, c[0x0][0x3a8] ;  /* 0x0000ea00ff0a7b82 */ /* 0x000e220000000800 */
[--C-:B------:R-:W-:Y:S01]  /*0e40*/  IMAD.IADD R12, R4, 0x1, -R11.reuse ;  /* 0x00000001040c7824 */ /* 0x100fe200078e0a0b */
[----:B------:R-:W-:Y:S01]  /*0e50*/  UMOV UR5, URZ ;  /* 0x000000ff00057c82 */ /* 0x000fe20008000000 */
[----:B------:R-:W-:-:S05]  /*0e60*/  IMAD.IADD R16, R5, 0x1, R11 ;  /* 0x0000000105107824 */ /* 0x000fca00078e020b */
[----:B------:R-:W2:Y:S02]  /*0e70*/  LDC.64 R8, c[0x0][0x390] ;  /* 0x0000e400ff087b82 */ /* 0x000ea40000000a00 */
.L_x_120:
[----:B-1----:R-:W-:Y:S01]  /*0e80*/  VIADD R17, R13, UR5 ;  /* 0x000000050d117c36 */ /* 0x002fe20008000000 */
[----:B------:R-:W-:Y:S04]  /*0e90*/  BSSY.RECONVERGENT B0, `(.L_x_118) ;  /* 0x0000008000007945 */ /* 0x000fe80003800200 */
[----:B------:R-:W-:-:S13]  /*0ea0*/  ISETP.GE.U32.AND P0, PT, R17, R12, PT ;  /* 0x0000000c1100720c */ /* 0x000fda0003f06070 */
[----:B------:R-:W-:Y:S05]  /*0eb0*/  @P0 BRA `(.L_x_119) ;  /* 0x0000000000140947 */ /* 0x000fea0003800000 */
[----:B------:R-:W-:-:S04]  /*0ec0*/  VIADD R15, R16, UR5 ;  /* 0x00000005100f7c36 */ /* 0x000fc80008000000 */
[----:B--2---:R-:W-:-:S06]  /*0ed0*/  IMAD.WIDE.U32 R14, R15, 0x4, R8 ;  /* 0x000000040f0e7825 */ /* 0x004fcc00078e0008 */
[----:B------:R-:W2:Y:S01]  /*0ee0*/  LDG.E R14, desc[UR10][R14.64] ;  /* 0x0000000a0e0e7981 */ /* 0x000ea2000c1e1900 */
[----:B------:R-:W-:-:S05]  /*0ef0*/  LEA R17, R17, UR6, 0x2 ;  /* 0x0000000611117c11 */ /* 0x000fca000f8e10ff */
[----:B--2---:R1:W-:Y:S02]  /*0f00*/  STS [R17], R14 ;  /* 0x0000000e11007388 */ /* 0x0043e40000000800 */
.L_x_119:
[----:B------:R-:W-:Y:S05]  /*0f10*/  BSYNC.RECONVERGENT B0 ;  /* 0x0000000000007941 */ /* 0x000fea0003800200 */
.L_x_118:
[----:B------:R-:W-:-:S06]  /*0f20*/  UIADD3 UR5, UPT, UPT, UR9, UR5, URZ ;  /* 0x0000000509057290 */ /* 0x000fcc000fffe0ff */
[----:B0-----:R-:W-:-:S13]  /*0f30*/  ISETP.LE.AND P0, PT, R10, UR5, PT ;  /* 0x000000050a007c0c */ /* 0x001fda000bf03270 */
[----:B------:R-:W-:Y:S05]  /*0f40*/  @!P0 BRA `(.L_x_120) ;  /* 0xfffffffc00cc8947 */ /* 0x000fea000383ffff */
.L_x_114:
[----:B0-----:R-:W0:Y:S01]  /*0f50*/  I2F.U32.RP R12, UR9 ;  /* 0x00000009000c7d06 */ /* 0x001e220008209000 */
[----:B------:R-:W3:Y:S08]  /*0f60*/  S2UR UR7, SR_CgaCtaId ;  /* 0x00000000000779c3 */ /* 0x000ef00000008800 */
[----:B------:R-:W-:Y:S01]  /*0f70*/  BAR.SYNC.DEFER_BLOCKING 0x0 ;  /* 0x0000000000007b1d */ /* 0x000fe20000010000 */
[----:B------:R-:W-:Y:S01]  /*0f80*/  ISETP.NE.U32.AND P2, PT, RZ, UR9, PT ;  /* 0x00000009ff007c0c */ /* 0x000fe2000bf45070 */
[----:B------:R-:W-:Y:S01]  /*0f90*/  IMAD.IADD R16, R7, 0x1, -R2 ;  /* 0x0000000107107824 */ /* 0x000fe200078e0a02 */
[----:B------:R-:W-:-:S03]  /*0fa0*/  VIADDMNMX R11, R4, -R11, R10, PT ;  /* 0x8000000b040b7246 */ /* 0x000fc6000380010a */
[----:B------:R-:W-:Y:S01]  /*0fb0*/  UMOV UR5, 0x400 ;  /* 0x0000040000057882 */ /* 0x000fe20000000000 */
[----:B------:R-:W-:Y:S01]  /*0fc0*/  BSSY.RECONVERGENT B1, `(.L_x_121) ;  /* 0x0000048000017945 */ /* 0x000fe20003800200 */
[----:B0-----:R-:W2:Y:S01]  /*0fd0*/  MUFU.RCP R12, R12 ;  /* 0x0000000c000c7308 */ /* 0x001ea20000001000 */
[----:B---3--:R-:W-:Y:S02]  /*0fe0*/  ULEA UR8, UR7, UR5, 0x18 ;  /* 0x0000000507087291 */ /* 0x008fe4000f8ec0ff */
[----:B------:R-:W-:-:S04]  /*0ff0*/  UIADD3 UR5, UPT, UPT, UR5, 0x10, URZ ;  /* 0x0000001005057890 */ /* 0x000fc8000fffe0ff */
[----:B------:R-:W-:Y:S01]  /*1000*/  ULEA UR5, UR7, UR5, 0x18 ;  /* 0x0000000507057291 */ /* 0x000fe2000f8ec0ff */
[----:B--2---:R-:W-:-:S04]  /*1010*/  VIADD R8, R12, 0xffffffe ;  /* 0x0ffffffe0c087836 */ /* 0x004fc80000000000 */
[----:B------:R0:W2:Y:S02]  /*1020*/  F2I.FTZ.U32.TRUNC.NTZ R9, R8 ;  /* 0x0000000800097305 */ /* 0x0000a4000021f000 */
[----:B0-----:R-:W-:Y:S02]  /*1030*/  IMAD.MOV.U32 R8, RZ, RZ, RZ ;  /* 0x000000ffff087224 */ /* 0x001fe400078e00ff */
[----:B--2---:R-:W-:-:S04]  /*1040*/  IMAD.MOV R15, RZ, RZ, -R9 ;  /* 0x000000ffff0f7224 */ /* 0x004fc800078e0a09 */
[----:B------:R-:W-:-:S04]  /*1050*/  IMAD R15, R15, UR9, RZ ;  /* 0x000000090f0f7c24 */ /* 0x000fc8000f8e02ff */
[----:B------:R-:W-:Y:S02]  /*1060*/  IMAD.HI.U32 R9, R9, R15, R8 ;  /* 0x0000000f09097227 */ /* 0x000fe400078e0008 */
[----:B------:R-:W0:Y:S04]  /*1070*/  LDS R8, [UR8] ;  /* 0x00000008ff087984 */ /* 0x000e280008000800 */
[----:B-1----:R-:W-:-:S04]  /*1080*/  IMAD.HI.U32 R14, R9, R10, RZ ;  /* 0x0000000a090e7227 */ /* 0x002fc800078e00ff */
[----:B------:R-:W-:-:S04]  /*1090*/  IMAD.MOV R9, RZ, RZ, -R14 ;  /* 0x000000ffff097224 */ /* 0x000fc800078e0a0e */
[----:B------:R-:W-:-:S05]  /*10a0*/  IMAD R9, R9, UR9, R10 ;  /* 0x0000000909097c24 */ /* 0x000fca000f8e020a */
[----:B------:R-:W-:-:S13]  /*10b0*/  ISETP.GE.U32.AND P0, PT, R9, UR9, PT ;  /* 0x0000000909007c0c */ /* 0x000fda000bf06070 */
[----:B------:R-:W-:Y:S02]  /*10c0*/  @P0 VIADD R9, R9, -UR9 ;  /* 0x8000000909090c36 */ /* 0x000fe40008000000 */
[----:B------:R-:W-:-:S03]  /*10d0*/  @P0 VIADD R14, R14, 0x1 ;  /* 0x000000010e0e0836 */ /* 0x000fc60000000000 */
[----:B------:R-:W-:Y:S02]  /*10e0*/  ISETP.GE.U32.AND P1, PT, R9, UR9, PT ;  /* 0x0000000909007c0c */ /* 0x000fe4000bf26070 */
[----:B0-----:R-:W-:-:S11]  /*10f0*/  VIADDMNMX R9, R3, -R8, R10, PT ;  /* 0x8000000803097246 */ /* 0x001fd6000380010a */
[----:B------:R-:W-:Y:S01]  /*1100*/  @P1 VIADD R14, R14, 0x1 ;  /* 0x000000010e0e1836 */ /* 0x000fe20000000000 */
[----:B------:R-:W-:-:S05]  /*1110*/  @!P2 LOP3.LUT R14, RZ, UR9, RZ, 0x33, !PT ;  /* 0x00000009ff0eac12 */ /* 0x000fca000f8e33ff */
[----:B------:R-:W-:-:S05]  /*1120*/  IMAD R13, R14, R13, RZ ;  /* 0x0000000d0e0d7224 */ /* 0x000fca00078e02ff */
[C---:B------:R-:W-:Y:S02]  /*1130*/  VIMNMX R18, PT, PT, R13.reuse, R16, PT ;  /* 0x000000100d127248 */ /* 0x040fe40003fe0100 */
[----:B------:R-:W-:Y:S02]  /*1140*/  VIADDMNMX R8, R13, R14, R16, PT ;  /* 0x0000000e0d087246 */ /* 0x000fe40003800110 */
[CC--:B------:R-:W-:Y:S01]  /*1150*/  ISETP.GE.AND P1, PT, R18.reuse, R9.reuse, PT ;  /* 0x000000091200720c */ /* 0x0c0fe20003f26270 */
[C---:B------:R-:W-:Y:S01]  /*1160*/  IMAD.IADD R10, R18.reuse, 0x1, -R9 ;  /* 0x00000001120a7824 */ /* 0x040fe200078e0a09 */
[C---:B------:R-:W-:Y:S01]  /*1170*/  VIMNMX R12, PT, PT, R18.reuse, R9, PT ;  /* 0x00000009120c7248 */ /* 0x040fe20003fe0100 */
[C---:B------:R-:W-:Y:S01]  /*1180*/  IMAD.IADD R15, R18.reuse, 0x1, -R11 ;  /* 0x00000001120f7824 */ /* 0x040fe200078e0a0b */
[----:B------:R-:W-:Y:S02]  /*1190*/  ISETP.GE.AND P0, PT, R18, R11, PT ;  /* 0x0000000b1200720c */ /* 0x000fe40003f06270 */
[----:B------:R-:W-:Y:S01]  /*11a0*/  SEL R14, R10, RZ, P1 ;  /* 0x000000ff0a0e7207 */ /* 0x000fe20000800000 */
[----:B------:R-:W-:Y:S01]  /*11b0*/  IMAD.IADD R10, R18, 0x1, -R12 ;  /* 0x00000001120a7824 */ /* 0x000fe200078e0a0c */
[----:B------:R-:W-:-:S09]  /*11c0*/  SEL R15, R15, RZ, P0 ;  /* 0x000000ff0f0f7207 */ /* 0x000fd20000000000 */
.L_x_126:
[----:B------:R-:W-:Y:S01]  /*11d0*/  ISETP.GE.AND P0, PT, R10, R11, PT ;  /* 0x0000000b0a00720c */ /* 0x000fe20003f06270 */
[----:B------:R-:W-:Y:S04]  /*11e0*/  BSSY.RECONVERGENT B2, `(.L_x_122) ;  /* 0x0000024000027945 */ /* 0x000fe80003800200 */
[----:B------:R-:W-:Y:S01]  /*11f0*/  BSSY.RELIABLE B0, `(.L_x_123) ;  /* 0x0000017000007945 */ /* 0x000fe20003800100 */
[C---:B------:R-:W-:Y:S01]  /*1200*/  LEA R20, R12.reuse, UR5, 0x2 ;  /* 0x000000050c147c11 */ /* 0x040fe2000f8e10ff */
[----:B------:R-:W-:Y:S01]  /*1210*/  IMAD.MOV.U32 R16, RZ, RZ, R12 ;  /* 0x000000ffff107224 */ /* 0x000fe200078e000c */
[----:B------:R-:W-:Y:S01]  /*1220*/  ISETP.LT.OR P0, PT, R12, 0x1, P0 ;  /* 0x000000010c00780c */ /* 0x000fe20000701670 */
[----:B------:R-:W-:Y:S01]  /*1230*/  IMAD.MOV.U32 R17, RZ, RZ, R10 ;  /* 0x000000ffff117224 */ /* 0x000fe200078e000a */
[----:B------:R-:W-:-:S11]  /*1240*/  LEA R21, R10, UR6, 0x2 ;  /* 0x000000060a157c11 */ /* 0x000fd6000f8e10ff */
[----:B------:R-:W-:Y:S05]  /*1250*/  @P0 BRA `(.L_x_124) ;  /* 0x00000000002c0947 */ /* 0x000fea0003800000 */
[----:B------:R-:W-:Y:S04]  /*1260*/  LDS R18, [R20+-0x4] ;  /* 0xfffffc0014127984 */ /* 0x000fe80000000800 */
        /* <DEDUP_REMOVED lines=10> */
.L_x_124:
[----:B------:R-:W-:Y:S02]  /*1310*/  ISETP.GE.AND P1, PT, R12, R9, PT ;  /* 0x000000090c00720c */ /* 0x000fe40003f26270 */
[----:B------:R-:W-:Y:S02]  /*1320*/  PLOP3.LUT P0, PT, PT, PT, PT, 0x80, 0x8 ;  /* 0x000000000008781c */ /* 0x000fe40003f0f070 */
[----:B------:R-:W-:-:S13]  /*1330*/  ISETP.LT.OR P1, PT, R10, 0x1, P1 ;  /* 0x000000010a00780c */ /* 0x000fda0000f21670 */
[----:B------:R-:W-:Y:S05]  /*1340*/  @P1 BREAK.RELIABLE B0 ;  /* 0x0000000000001942 */ /* 0x000fea0003800100 */
[----:B------:R-:W-:Y:S05]  /*1350*/  @P1 BRA `(.L_x_125) ;  /* 0x0000000000301947 */ /* 0x000fea0003800000 */
[----:B------:R-:W-:Y:S05]  /*1360*/  BSYNC.RELIABLE B0 ;  /* 0x0000000000007941 */ /* 0x000fea0003800100 */
.L_x_123:
[----:B------:R-:W-:Y:S04]  /*1370*/  LDS R10, [R21+-0x4] ;  /* 0xfffffc00150a7984 */ /* 0x000fe80000000800 */
[----:B------:R-:W0:Y:S02]  /*1380*/  LDS R19, [R20] ;  /* 0x0000000014137984 */ /* 0x000e240000000800 */
[----:B0-----:R-:W-:Y:S01]  /*1390*/  ISETP.GE.AND P1, PT, R10, R19, PT ;  /* 0x000000130a00720c */ /* 0x001fe20003f26270 */
[----:B------:R-:W-:-:S12]  /*13a0*/  IMAD.MOV.U32 R10, RZ, RZ, R17 ;  /* 0x000000ffff0a7224 */ /* 0x000fd800078e0011 */
[----:B------:R-:W-:Y:S01]  /*13b0*/  @P1 IADD3 R12, PT, PT, R17, 0x1, -R14 ;  /* 0x00000001110c1810 */ /* 0x000fe20007ffe80e */
[----:B------:R-:W-:Y:S01]  /*13c0*/  @P1 IMAD.MOV.U32 R15, RZ, RZ, R16 ;  /* 0x000000ffff0f1224 */ /* 0x000fe200078e0010 */
[----:B------:R-:W-:Y:S02]  /*13d0*/  @P1 PLOP3.LUT P0, PT, PT, PT, PT, 0x8, 0x80 ;  /* 0x000000000080181c */ /* 0x000fe40003f0e170 */
[----:B------:R-:W-:Y:S01]  /*13e0*/  @P1 SHF.R.S32.HI R18, RZ, 0x1, R12 ;  /* 0x00000001ff121819 */ /* 0x000fe2000001140c */
[----:B------:R-:W-:-:S04]  /*13f0*/  IMAD.MOV.U32 R12, RZ, RZ, R16 ;  /* 0x000000ffff0c7224 */ /* 0x000fc800078e0010 */
[--C-:B------:R-:W-:Y:S02]  /*1400*/  @P1 IMAD.IADD R10, R17, 0x1, -R18.reuse ;  /* 0x00000001110a1824 */ /* 0x100fe400078e0a12 */
[----:B------:R-:W-:-:S07]  /*1410*/  @P1 IMAD.IADD R12, R16, 0x1, R18 ;  /* 0x00000001100c1824 */ /* 0x000fce00078e0212 */
.L_x_125:
[----:B------:R-:W-:Y:S05]  /*1420*/  BSYNC.RECONVERGENT B2 ;  /* 0x0000000000027941 */ /* 0x000fea0003800200 */
.L_x_122:
[----:B------:R-:W-:Y:S05]  /*1430*/  @!P0 BRA `(.L_x_126) ;  /* 0xfffffffc00648947 */ /* 0x000fea000383ffff */
[----:B------:R-:W-:Y:S05]  /*1440*/  BSYNC.RECONVERGENT B1 ;  /* 0x0000000000017941 */ /* 0x000fea0003800200 */
.L_x_121:
[----:B------:R-:W-:Y:S05]  /*1450*/  WARPSYNC.ALL ;  /* 0x0000000000007948 */ /* 0x000fea0003800000 */
[----:B------:R-:W0:Y:S01]  /*1460*/  S2UR UR7, SR_CgaCtaId ;  /* 0x00000000000779c3 */ /* 0x000e220000008800 */
[C---:B------:R-:W-:Y:S01]  /*1470*/  IMAD.IADD R14, R8.reuse, 0x1, -R9 ;  /* 0x00000001080e7824 */ /* 0x040fe200078e0a09 */
[CC--:B------:R-:W-:Y:S01]  /*1480*/  ISETP.GE.AND P1, PT, R8.reuse, R9.reuse, PT ;  /* 0x000000090800720c */ /* 0x0c0fe20003f26270 */
[C---:B------:R-:W-:Y:S01]  /*1490*/  IMAD.IADD R10, R8.reuse, 0x1, -R11 ;  /* 0x00000001080a7824 */ /* 0x040fe200078e0a0b */
[C---:B------:R-:W-:Y:S01]  /*14a0*/  VIMNMX R15, PT, PT, R8.reuse, R9, PT ;  /* 0x00000009080f7248 */ /* 0x040fe20003fe0100 */
[----:B------:R-:W-:Y:S01]  /*14b0*/  UMOV UR5, 0x400 ;  /* 0x0000040000057882 */ /* 0x000fe20000000000 */
[----:B------:R-:W-:Y:S01]  /*14c0*/  ISETP.GE.AND P0, PT, R8, R11, PT ;  /* 0x0000000b0800720c */ /* 0x000fe20003f06270 */
[----:B------:R-:W-:Y:S01]  /*14d0*/  BSSY.RECONVERGENT B2, `(.L_x_127) ;  /* 0x000002d000027945 */ /* 0x000fe20003800200 */
[----:B------:R-:W-:Y:S01]  /*14e0*/  UIADD3 UR5, UPT, UPT, UR5, 0x10, URZ ;  /* 0x0000001005057890 */ /* 0x000fe2000fffe0ff */
[----:B------:R-:W-:Y:S01]  /*14f0*/  SEL R16, R14, RZ, P1 ;  /* 0x000000ff0e107207 */ /* 0x000fe20000800000 */
[----:B------:R-:W-:Y:S01]  /*1500*/  IMAD.IADD R14, R8, 0x1, -R15 ;  /* 0x00000001080e7824 */ /* 0x000fe200078e0a0f */
[----:B------:R-:W-:Y:S01]  /*1510*/  SEL R10, R10, RZ, P0 ;  /* 0x000000ff0a0a7207 */ /* 0x000fe20000000000 */
[----:B0-----:R-:W-:-:S12]  /*1520*/  ULEA UR5, UR7, UR5, 0x18 ;  /* 0x0000000507057291 */ /* 0x001fd8000f8ec0ff */
.L_x_132:
[C---:B------:R-:W-:Y:S01]  /*1530*/  ISETP.GE.AND P0, PT, R14.reuse, R11, PT ;  /* 0x0000000b0e00720c */ /* 0x040fe20003f06270 */
        /* <DEDUP_REMOVED lines=19> */
.L_x_130:
[----:B------:R-:W-:Y:S02]  /*1670*/  ISETP.GE.AND P1, PT, R15, R9, PT ;  /* 0x000000090f00720c */ /* 0x000fe40003f26270 */
[----:B------:R-:W-:Y:S02]  /*1680*/  PLOP3.LUT P0, PT, PT, PT, PT, 0x80, 0x8 ;  /* 0x000000000008781c */ /* 0x000fe40003f0f070 */
[----:B------:R-:W-:-:S13]  /*1690*/  ISETP.LT.OR P1, PT, R14, 0x1, P1 ;  /* 0x000000010e00780c */ /* 0x000fda0000f21670 */
[----:B------:R-:W-:Y:S05]  /*16a0*/  @P1 BREAK.RELIABLE B1 ;  /* 0x0000000000011942 */ /* 0x000fea0003800100 */
[----:B------:R-:W-:Y:S05]  /*16b0*/  @P1 BRA `(.L_x_131) ;  /* 0x0000000000301947 */ /* 0x000fea0003800000 */
[----:B------:R-:W-:Y:S05]  /*16c0*/  BSYNC.RELIABLE B1 ;  /* 0x0000000000017941 */ /* 0x000fea0003800100 */
.L_x_129:
        /* <DEDUP_REMOVED lines=11> */
.L_x_131:
[----:B------:R-:W-:Y:S05]  /*1780*/  BSYNC.RECONVERGENT B3 ;  /* 0x0000000000037941 */ /* 0x000fea0003800200 */
.L_x_128:
[----:B------:R-:W-:Y:S05]  /*1790*/  @!P0 BRA `(.L_x_132) ;  /* 0xfffffffc00648947 */ /* 0x000fea000383ffff */
[----:B------:R-:W-:Y:S05]  /*17a0*/  BSYNC.RECONVERGENT B2 ;  /* 0x0000000000027941 */ /* 0x000fea0003800200 */
.L_x_127:
[----:B------:R-:W-:Y:S05]  /*17b0*/  WARPSYNC.ALL ;  /* 0x0000000000007948 */ /* 0x000fea0003800000 */
[----:B------:R-:W-:Y:S01]  /*17c0*/  IMAD.IADD R10, R7, 0x1, -R2 ;  /* 0x00000001070a7824 */ /* 0x000fe200078e0a02 */
[----:B------:R-:W0:Y:S01]  /*17d0*/  S2UR UR7, SR_CgaCtaId ;  /* 0x00000000000779c3 */ /* 0x000e220000008800 */
[----:B------:R-:W-:Y:S01]  /*17e0*/  SHF.R.S32.HI R11, RZ, 0x1f, R23 ;  /* 0x0000001fff0b7819 */ /* 0x000fe20000011417 */
[----:B------:R-:W-:Y:S01]  /*17f0*/  IMAD.IADD R18, R15, 0x1, -R12 ;  /* 0x000000010f127824 */ /* 0x000fe200078e0a0c */
[----:B------:R-:W-:Y:S01]  /*1800*/  SHF.R.S32.HI R14, RZ, 0x1f, R2 ;  /* 0x0000001fff0e7819 */ /* 0x000fe20000011402 */
[----:B------:R-:W1:Y:S01]  /*1810*/  LDCU.64 UR12, c[0x0][0x3a0] ;  /* 0x00007400ff0c77ac */ /* 0x000e620008000a00 */
[----:B------:R-:W-:Y:S01]  /*1820*/  VIMNMX R17, PT, PT, R13, R10, PT ;  /* 0x0000000a0d117248 */ /* 0x000fe20003fe0100 */
[----:B------:R-:W-:Y:S01]  /*1830*/  BSSY.RECONVERGENT B2, `(.L_x_133) ;  /* 0x0000027000027945 */ /* 0x000fe20003800200 */
[----:B------:R-:W-:Y:S01]  /*1840*/  CS2R R20, SRZ ;  /* 0x0000000000147805 */ /* 0x000fe2000001ff00 */
[----:B------:R-:W-:Y:S01]  /*1850*/  UMOV UR5, 0x400 ;  /* 0x0000040000057882 */ /* 0x000fe20000000000 */
[----:B------:R-:W-:Y:S01]  /*1860*/  SHF.R.S32.HI R9, RZ, 0x1f, R17 ;  /* 0x0000001fff097819 */ /* 0x000fe20000011411 */
[C---:B------:R-:W-:Y:S01]  /*1870*/  IMAD.IADD R25, R17.reuse, 0x1, -R12 ;  /* 0x0000000111197824 */ /* 0x040fe200078e0a0c */
[----:B------:R-:W-:Y:S01]  /*1880*/  IADD3 R10, P0, P1, R17, R2, R23 ;  /* 0x00000002110a7210 */ /* 0x000fe2000791e017 */
[----:B------:R-:W-:Y:S01]  /*1890*/  UIADD3 UR5, UPT, UPT, UR5, 0x10, URZ ;  /* 0x0000001005057890 */ /* 0x000fe2000fffe0ff */
[----:B------:R-:W-:-:S02]  /*18a0*/  IMAD.MOV.U32 R17, RZ, RZ, RZ ;  /* 0x000000ffff117224 */ /* 0x000fc400078e00ff */
[----:B------:R-:W-:Y:S02]  /*18b0*/  IADD3 R19, PT, PT, R8, -R25, -R15 ;  /* 0x8000001908137210 */ /* 0x000fe40007ffe80f */
[----:B------:R-:W-:Y:S02]  /*18c0*/  IADD3.X R9, PT, PT, R9, R14, R11, P0, P1 ;  /* 0x0000000e09097210 */ /* 0x000fe400007e240b */
[----:B------:R-:W-:Y:S02]  /*18d0*/  VIMNMX R11, PT, PT, R18, R19, PT ;  /* 0x00000013120b7248 */ /* 0x000fe40003fe0100 */
[----:B------:R-:W-:Y:S02]  /*18e0*/  LEA R25, R25, UR6, 0x2 ;  /* 0x0000000619197c11 */ /* 0x000fe4000f8e10ff */
[----:B------:R-:W-:Y:S01]  /*18f0*/  ISETP.GE.AND P0, PT, R11, 0x1, PT ;  /* 0x000000010b00780c */ /* 0x000fe20003f06270 */
[----:B0-----:R-:W-:Y:S01]  /*1900*/  ULEA UR5, UR7, UR5, 0x18 ;  /* 0x0000000507057291 */ /* 0x001fe2000f8ec0ff */
[----:B-1----:R-:W-:-:S04]  /*1910*/  LEA R8, P1, R10, UR12, 0x2 ;  /* 0x0000000c0a087c11 */ /* 0x002fc8000f8210ff */
[----:B------:R-:W-:Y:S02]  /*1920*/  LEA.HI.X R9, R10, UR13, R9, 0x2, P1 ;  /* 0x0000000d0a097c11 */ /* 0x000fe400088f1409 */
[----:B------:R-:W-:-:S05]  /*1930*/  LEA R14, R12, UR5, 0x2 ;  /* 0x000000050c0e7c11 */ /* 0x000fca000f8e10ff */
[----:B------:R-:W-:Y:S05]  /*1940*/  @!P0 BRA `(.L_x_134) ;  /* 0x0000000000548947 */ /* 0x000fea0003800000 */
[----:B------:R-:W-:Y:S01]  /*1950*/  CS2R R20, SRZ ;  /* 0x0000000000147805 */ /* 0x000fe2000001ff00 */
[----:B------:R-:W-:-:S07]  /*1960*/  IMAD.MOV.U32 R17, RZ, RZ, RZ ;  /* 0x000000ffff117224 */ /* 0x000fce00078e00ff */
.L_x_135:
[C---:B------:R-:W-:Y:S02]  /*1970*/  IMAD R16, R17.reuse, 0x4, R14 ;  /* 0x0000000411107824 */ /* 0x040fe400078e020e */
[C---:B------:R-:W-:Y:S02]  /*1980*/  IMAD R22, R20.reuse, 0x4, R25 ;  /* 0x0000000414167824 */ /* 0x040fe400078e0219 */
[----:B------:R-:W-:Y:S02]  /*1990*/  VIADD R27, R17, 0x1 ;  /* 0x00000001111b7836 */ /* 0x000fe40000000000 */
[----:B------:R-:W-:Y:S01]  /*19a0*/  LDS R16, [R16] ;  /* 0x0000000010107984 */ /* 0x000fe20000000800 */
[----:B------:R-:W-:-:S03]  /*19b0*/  VIADD R24, R20, 0x1 ;  /* 0x0000000114187836 */ /* 0x000fc60000000000 */
[----:B------:R-:W0:Y:S02]  /*19c0*/  LDS R11, [R22] ;  /* 0x00000000160b7984 */ /* 0x000e240000000800 */
[CC--:B0-----:R-:W-:Y:S02]  /*19d0*/  ISETP.GT.AND P0, PT, R16.reuse, R11.reuse, PT ;  /* 0x0000000b1000720c */ /* 0x0c1fe40003f04270 */
[CC--:B------:R-:W-:Y:S02]  /*19e0*/  ISETP.GT.AND P1, PT, R16.reuse, R11.reuse, PT ;  /* 0x0000000b1000720c */ /* 0x0c0fe40003f24270 */
[----:B------:R-:W-:Y:S01]  /*19f0*/  VIMNMX R29, PT, PT, R16, R11, PT ;  /* 0x0000000b101d7248 */ /* 0x000fe20003fe0100 */
[----:B------:R-:W-:-:S04]  /*1a00*/  IMAD.WIDE.U32 R10, R21, 0x4, R8 ;  /* 0x00000004150a7825 */ /* 0x000fc800078e0008 */
[----:B------:R-:W-:Y:S01]  /*1a10*/  VIADD R21, R21, 0x1 ;  /* 0x0000000115157836 */ /* 0x000fe20000000000 */
[----:B------:R0:W-:Y:S03]  /*1a20*/  STG.E desc[UR10][R10.64], R29 ;  /* 0x0000001d0a007986 */ /* 0x0001e6000c10190a */
[----:B------:R-:W-:Y:S02]  /*1a30*/  @!P0 IMAD.MOV R24, RZ, RZ, R20 ;  /* 0x000000ffff188224 */ /* 0x000fe400078e0214 */
[----:B------:R-:W-:Y:S02]  /*1a40*/  @P1 IMAD.MOV R27, RZ, RZ, R17 ;  /* 0x000000ffff1b1224 */ /* 0x000fe400078e0211 */
[----:B------:R-:W-:Y:S01]  /*1a50*/  IMAD.MOV.U32 R20, RZ, RZ, R24 ;  /* 0x000000ffff147224 */ /* 0x000fe200078e0018 */
[----:B------:R-:W-:Y:S01]  /*1a60*/  ISETP.GE.AND P0, PT, R24, R19, PT ;  /* 0x000000131800720c */ /* 0x000fe20003f06270 */
[----:B------:R-:W-:Y:S01]  /*1a70*/  IMAD.MOV.U32 R17, RZ, RZ, R27 ;  /* 0x000000ffff117224 */ /* 0x000fe200078e001b */
[----:B------:R-:W-:-:S13]  /*1a80*/  ISETP.LT.AND P1, PT, R27, R18, PT ;  /* 0x000000121b00720c */ /* 0x000fda0003f21270 */
[----:B0-----:R-:W-:Y:S05]  /*1a90*/  @!P0 BRA P1, `(.L_x_135) ;  /* 0xfffffffc00b48947 */ /* 0x001fea000083ffff */
.L_x_134:
[----:B------:R-:W-:Y:S05]  /*1aa0*/  BSYNC.RECONVERGENT B2 ;  /* 0x0000000000027941 */ /* 0x000fea0003800200 */
.L_x_133:
[----:B------:R-:W-:Y:S01]  /*1ab0*/  ISETP.NE.AND P0, PT, R17, R18, PT ;  /* 0x000000121100720c */ /* 0x000fe20003f05270 */
[----:B------:R-:W-:-:S12]  /*1ac0*/  BSSY.RECONVERGENT B2, `(.L_x_136) ;  /* 0x00000c2000027945 */ /* 0x000fd80003800200 */
[----:B------:R-:W-:Y:S05]  /*1ad0*/  @!P0 BRA `(.L_x_137) ;  /* 0x0000000800348947 */ /* 0x000fea0003800000 */
[----:B------:R-:W-:-:S13]  /*1ae0*/  ISETP.GE.AND P0, PT, R17, R18, PT ;  /* 0x000000121100720c */ /* 0x000fda0003f06270 */
[----:B------:R-:W-:Y:S05]  /*1af0*/  @P0 BRA `(.L_x_138) ;  /* 0x0000000800f80947 */ /* 0x000fea0003800000 */
[--C-:B------:R-:W-:Y:S01]  /*1b00*/  IMAD.IADD R16, R12, 0x1, R17.reuse ;  /* 0x000000010c107824 */ /* 0x100fe200078e0211 */
[----:B------:R-:W-:Y:S01]  /*1b10*/  BSSY.RECONVERGENT B3, `(.L_x_139) ;  /* 0x0000019000037945 */ /* 0x000fe20003800200 */
[----:B------:R-:W-:Y:S02]  /*1b20*/  IMAD.MOV.U32 R11, RZ, RZ, R17 ;  /* 0x000000ffff0b7224 */ /* 0x000fe400078e0011 */
[----:B------:R-:W-:Y:S02]  /*1b30*/  IMAD.IADD R10, R15, 0x1, -R16 ;  /* 0x000000010f0a7824 */ /* 0x000fe400078e0a10 */
[----:B------:R-:W-:-:S03]  /*1b40*/  IMAD.IADD R15, R16, 0x1, -R15 ;  /* 0x00000001100f7824 */ /* 0x000fc600078e0a0f */
[----:B------:R-:W-:Y:S02]  /*1b50*/  LOP3.LUT P1, R10, R10, 0x3, RZ, 0xc0, !PT ;  /* 0x000000030a0a7812 */ /* 0x000fe4000782c0ff */
[----:B------:R-:W-:Y:S01]  /*1b60*/  ISETP.GT.U32.AND P0, PT, R15, -0x4, PT ;  /* 0xfffffffc0f00780c */ /* 0x000fe20003f04070 */
[----:B------:R-:W-:-:S10]  /*1b70*/  IMAD.MOV.U32 R15, RZ, RZ, R21 ;  /* 0x000000ffff0f7224 */ /* 0x000fd400078e0015 */
[----:B------:R-:W-:Y:S05]  /*1b80*/  @!P1 BRA `(.L_x_140) ;  /* 0x0000000000449947 */ /* 0x000fea0003800000 */
[----:B------:R-:W-:Y:S01]  /*1b90*/  IMAD R14, R17, 0x4, R14 ;  /* 0x00000004110e7824 */ /* 0x000fe200078e020e */
[----:B------:R-:W-:Y:S01]  /*1ba0*/  ISETP.NE.AND P1, PT, R10, 0x1, PT ;  /* 0x000000010a00780c */ /* 0x000fe20003f25270 */
[----:B------:R-:W-:-:S03]  /*1bb0*/  IMAD.WIDE.U32 R8, R21, 0x4, R8 ;  /* 0x0000000415087825 */ /* 0x000fc600078e0008 */
[----:B------:R-:W0:Y:S01]  /*1bc0*/  LDS R19, [R14] ;  /* 0x000000000e137984 */ /* 0x000e220000000800 */
[----:B------:R-:W-:Y:S02]  /*1bd0*/  VIADD R11, R17, 0x1 ;  /* 0x00000001110b7836 */ /* 0x000fe40000000000 */
[----:B------:R-:W-:Y:S01]  /*1be0*/  VIADD R15, R21, 0x1 ;  /* 0x00000001150f7836 */ /* 0x000fe20000000000 */
[----:B0-----:R0:W-:Y:S05]  /*1bf0*/  STG.E desc[UR10][R8.64], R19 ;  /* 0x0000001308007986 */ /* 0x0011ea000c10190a */
[----:B------:R-:W-:Y:S05]  /*1c00*/  @!P1 BRA `(.L_x_140) ;  /* 0x0000000000249947 */ /* 0x000fea0003800000 */
[----:B------:R-:W-:Y:S01]  /*1c10*/  ISETP.NE.AND P1, PT, R10, 0x2, PT ;  /* 0x000000020a00780c */ /* 0x000fe20003f25270 */
[----:B0-----:R-:W0:Y:S01]  /*1c20*/  LDS R19, [R14+0x4] ;  /* 0x000004000e137984 */ /* 0x001e220000000800 */
[----:B------:R-:W-:Y:S02]  /*1c30*/  VIADD R11, R17, 0x2 ;  /* 0x00000002110b7836 */ /* 0x000fe40000000000 */
[----:B------:R-:W-:-:S09]  /*1c40*/  VIADD R15, R21, 0x2 ;  /* 0x00000002150f7836 */ /* 0x000fd20000000000 */
[----:B------:R-:W1:Y:S01]  /*1c50*/  @P1 LDS R25, [R14+0x8] ;  /* 0x000008000e191984 */ /* 0x000e620000000800 */
[----:B------:R-:W-:Y:S02]  /*1c60*/  @P1 VIADD R11, R17, 0x3 ;  /* 0x00000003110b1836 */ /* 0x000fe40000000000 */
[----:B------:R-:W-:Y:S01]  /*1c70*/  @P1 VIADD R15, R21, 0x3 ;  /* 0x00000003150f1836 */ /* 0x000fe20000000000 */
[----:B0-----:R2:W-:Y:S04]  /*1c80*/  STG.E desc[UR10][R8.64+0x4], R19 ;  /* 0x0000041308007986 */ /* 0x0015e8000c10190a */
[----:B-1----:R2:W-:Y:S02]  /*1c90*/  @P1 STG.E desc[UR10][R8.64+0x8], R25 ;  /* 0x0000081908001986 */ /* 0x0025e4000c10190a */
.L_x_140:
[----:B------:R-:W-:Y:S05]  /*1ca0*/  BSYNC.RECONVERGENT B3 ;  /* 0x0000000000037941 */ /* 0x000fea0003800200 */
.L_x_139:
[----:B------:R-:W-:Y:S05]  /*1cb0*/  @P0 BRA `(.L_x_138) ;  /* 0x0000000800880947 */ /* 0x000fea0003800000 */
[----:B------:R-:W-:Y:S01]  /*1cc0*/  IMAD.IADD R10, R7, 0x1, -R2 ;  /* 0x00000001070a7824 */ /* 0x000fe200078e0a02 */
[----:B0-2---:R-:W-:Y:S01]  /*1cd0*/  SHF.R.S32.HI R8, RZ, 0x1f, R13 ;  /* 0x0000001fff087819 */ /* 0x005fe2000001140d */
[----:B------:R-:W0:Y:S01]  /*1ce0*/  S2UR UR7, SR_CgaCtaId ;  /* 0x00000000000779c3 */ /* 0x000e220000008800 */
[----:B------:R-:W-:Y:S01]  /*1cf0*/  SHF.R.S32.HI R17, RZ, 0x1f, R23 ;  /* 0x0000001fff117819 */ /* 0x000fe20000011417 */
[----:B------:R-:W-:Y:S01]  /*1d00*/  UMOV UR5, 0x400 ;  /* 0x0000040000057882 */ /* 0x000fe20000000000 */
[----:B------:R-:W-:Y:S01]  /*1d10*/  ISETP.LT.U32.AND P0, PT, R13, R10, PT ;  /* 0x0000000a0d00720c */ /* 0x000fe20003f01070 */
[----:B------:R-:W-:Y:S01]  /*1d20*/  UIADD3 UR5, UPT, UPT, UR5, 0x10, URZ ;  /* 0x0000001005057890 */ /* 0x000fe2000fffe0ff */
[----:B------:R-:W-:Y:S01]  /*1d30*/  SHF.R.S32.HI R9, RZ, 0x1f, R10 ;  /* 0x0000001fff097819 */ /* 0x000fe2000001140a */
[----:B------:R-:W-:Y:S03]  /*1d40*/  BSSY.RECONVERGENT B3, `(.L_x_141) ;  /* 0x000003f000037945 */ /* 0x000fe60003800200 */
[----:B------:R-:W-:-:S04]  /*1d50*/  ISETP.LT.AND.EX P0, PT, R8, R9, PT, P0 ;  /* 0x000000090800720c */ /* 0x000fc80003f01300 */
[----:B------:R-:W-:Y:S02]  /*1d60*/  SEL R13, R13, R10, P0 ;  /* 0x0000000a0d0d7207 */ /* 0x000fe40000000000 */
[----:B------:R-:W-:Y:S02]  /*1d70*/  SEL R10, R8, R9, P0 ;  /* 0x00000009080a7207 */ /* 0x000fe40000000000 */
[----:B------:R-:W-:Y:S02]  /*1d80*/  SHF.R.S32.HI R8, RZ, 0x1f, R2 ;  /* 0x0000001fff087819 */ /* 0x000fe40000011402 */
[----:B------:R-:W-:-:S04]  /*1d90*/  IADD3 R9, P0, P1, R2, R23, R13 ;  /* 0x0000001702097210 */ /* 0x000fc8000791e00d */
[----:B------:R-:W-:Y:S01]  /*1da0*/  IADD3.X R10, PT, PT, R8, R17, R10, P0, P1 ;  /* 0x00000011080a7210 */ /* 0x000fe200007e240a */
[C---:B------:R-:W-:Y:S01]  /*1db0*/  IMAD.SHL.U32 R8, R9.reuse, 0x4, RZ ;  /* 0x0000000409087824 */ /* 0x040fe200078e00ff */
[----:B0-----:R-:W-:Y:S02]  /*1dc0*/  ULEA UR5, UR7, UR5, 0x18 ;  /* 0x0000000507057291 */ /* 0x001fe4000f8ec0ff */
[----:B------:R-:W-:Y:S01]  /*1dd0*/  SHF.L.U64.HI R9, R9, 0x2, R10 ;  /* 0x0000000209097819 */ /* 0x000fe2000001020a */
[----:B------:R-:W-:-:S03]  /*1de0*/  IMAD.IADD R10, R18, 0x1, -R11 ;  /* 0x00000001120a7824 */ /* 0x000fc600078e0a0b */
[----:B------:R-:W-:Y:S01]  /*1df0*/  LEA R13, R11, UR5, 0x2 ;  /* 0x000000050b0d7c11 */ /* 0x000fe2000f8e10ff */
[----:B------:R-:W-:Y:S01]  /*1e00*/  IMAD.WIDE.U32 R8, R15, 0x4, R8 ;  /* 0x000000040f087825 */ /* 0x000fe200078e0008 */
[----:B------:R-:W-:-:S03]  /*1e10*/  ISETP.GT.AND P1, PT, R10, 0xc, PT ;  /* 0x0000000c0a00780c */ /* 0x000fc60003f24270 */
[----:B------:R-:W-:Y:S01]  /*1e20*/  IMAD R13, R12, 0x4, R13 ;  /* 0x000000040c0d7824 */ /* 0x000fe200078e020d */
[----:B------:R-:W-:-:S03]  /*1e30*/  IADD3 R8, P0, PT, R8, UR12, RZ ;  /* 0x0000000c08087c10 */ /* 0x000fc6000ff1e0ff */
[----:B------:R-:W-:Y:S01]  /*1e40*/  VIADD R10, R13, 0x8 ;  /* 0x000000080d0a7836 */ /* 0x000fe20000000000 */
[----:B------:R-:W-:-:S04]  /*1e50*/  IADD3 R8, P2, PT, R8, 0x8, RZ ;  /* 0x0000000808087810 */ /* 0x000fc80007f5e0ff */
[----:B------:R-:W-:Y:S02]  /*1e60*/  IADD3.X R9, PT, PT, RZ, UR13, R9, P2, P0 ;  /* 0x0000000dff097c10 */ /* 0x000fe400097e0409 */
[----:B------:R-:W-:Y:S01]  /*1e70*/  PLOP3.LUT P0, PT, PT, PT, PT, 0x80, 0x8 ;  /* 0x000000000008781c */ /* 0x000fe20003f0f070 */
[----:B------:R-:W-:-:S12]  /*1e80*/  @!P1 BRA `(.L_x_142) ;  /* 0x0000000000a89947 */ /* 0x000fd80003800000 */
[----:B------:R-:W-:Y:S01]  /*1e90*/  PLOP3.LUT P0, PT, PT, PT, PT, 0x8, 0x80 ;  /* 0x000000000080781c */ /* 0x000fe20003f0e170 */
[----:B------:R-:W-:-:S12]  /*1ea0*/  VIADD R12, R18, 0xfffffff4 ;  /* 0xfffffff4120c7836 */ /* 0x000fd80000000000 */
.L_x_143:
[----:B------:R-:W0:Y:S01]  /*1eb0*/  LDS R13, [R10+-0x8] ;  /* 0xfffff8000a0d7984 */ /* 0x000e220000000800 */
[----:B------:R-:W-:-:S03]  /*1ec0*/  VIADD R11, R11, 0x10 ;  /* 0x000000100b0b7836 */ /* 0x000fc60000000000 */
[----:B------:R-:W1:Y:S02]  /*1ed0*/  LDS R15, [R10+-0x4] ;  /* 0xfffffc000a0f7984 */ /* 0x000e640000000800 */
[----:B------:R-:W-:Y:S02]  /*1ee0*/  ISETP.GE.AND P1, PT, R11, R12, PT ;  /* 0x0000000c0b00720c */ /* 0x000fe40003f26270 */
[----:B------:R-:W2:Y:S04]  /*1ef0*/  LDS R17, [R10] ;  /* 0x000000000a117984 */ /* 0x000ea80000000800 */
[----:B------:R-:W3:Y:S04]  /*1f00*/  LDS R19, [R10+0x4] ;  /* 0x000004000a137984 */ /* 0x000ee80000000800 */
[----:B------:R-:W4:Y:S04]  /*1f10*/  LDS R21, [R10+0x8] ;  /* 0x000008000a157984 */ /* 0x000f280000000800 */
[----:B------:R-:W5:Y:S04]  /*1f20*/  LDS R14, [R10+0x18] ;  /* 0x000018000a0e7984 */ /* 0x000f680000000800 */
[----:B------:R-:W5:Y:S04]  /*1f30*/  LDS R25, [R10+0xc] ;  /* 0x00000c000a197984 */ /* 0x000f680000000800 */
[----:B------:R-:W5:Y:S04]  /*1f40*/  LDS R27, [R10+0x10] ;  /* 0x000010000a1b7984 */ /* 0x000f680000000800 */
[----:B------:R-:W5:Y:S04]  /*1f50*/  LDS R29, [R10+0x14] ;  /* 0x000014000a1d7984 */ /* 0x000f680000000800 */
[----:B------:R-:W5:Y:S04]  /*1f60*/  LDS R16, [R10+0x1c] ;  /* 0x00001c000a107984 */ /* 0x000f680000000800 */
[----:B0-----:R-:W-:Y:S04]  /*1f70*/  STG.E desc[UR10][R8.64+-0x8], R13 ;  /* 0xfffff80d08007986 */ /* 0x001fe8000c10190a */
[----:B-1----:R-:W-:Y:S04]  /*1f80*/  STG.E desc[UR10][R8.64+-0x4], R15 ;  /* 0xfffffc0f08007986 */ /* 0x002fe8000c10190a */
[----:B--2---:R-:W-:Y:S04]  /*1f90*/  STG.E desc[UR10][R8.64], R17 ;  /* 0x0000001108007986 */ /* 0x004fe8000c10190a */
[----:B---3--:R-:W-:Y:S04]  /*1fa0*/  STG.E desc[UR10][R8.64+0x4], R19 ;  /* 0x0000041308007986 */ /* 0x008fe8000c10190a */
[----:B------:R-:W0:Y:S04]  /*1fb0*/  LDS R20, [R10+0x20] ;  /* 0x000020000a147984 */ /* 0x000e280000000800 */
[----:B------:R-:W1:Y:S04]  /*1fc0*/  LDS R13, [R10+0x24] ;  /* 0x000024000a0d7984 */ /* 0x000e680000000800 */
[----:B------:R-:W2:Y:S04]  /*1fd0*/  LDS R15, [R10+0x28] ;  /* 0x000028000a0f7984 */ /* 0x000ea80000000800 */
[----:B------:R-:W3:Y:S04]  /*1fe0*/  LDS R17, [R10+0x2c] ;  /* 0x00002c000a117984 */ /* 0x000ee80000000800 */
[----:B------:R-:W3:Y:S04]  /*1ff0*/  LDS R19, [R10+0x30] ;  /* 0x000030000a137984 */ /* 0x000ee80000000800 */
[----:B------:R5:W3:Y:S04]  /*2000*/  LDS R22, [R10+0x34] ;  /* 0x000034000a167984 */ /* 0x000ae80000000800 */
[----:B----4-:R4:W-:Y:S04]  /*2010*/  STG.E desc[UR10][R8.64+0x8], R21 ;  /* 0x0000081508007986 */ /* 0x0109e8000c10190a */
[----:B-----5:R5:W-:Y:S01]  /*2020*/  STG.E desc[UR10][R8.64+0x18], R14 ;  /* 0x0000180e08007986 */ /* 0x020be2000c10190a */
[----:B------:R-:W-:-:S03]  /*2030*/  VIADD R10, R10, 0x40 ;  /* 0x000000400a0a7836 */ /* 0x000fc60000000000 */
[----:B------:R-:W-:Y:S01]  /*2040*/  STG.E desc[UR10][R8.64+0xc], R25 ;  /* 0x00000c1908007986 */ /* 0x000fe2000c10190a */
[----:B----4-:R-:W-:-:S03]  /*2050*/  IADD3 R21, P2, PT, R8, 0x40, RZ ;  /* 0x0000004008157810 */ /* 0x010fc60007f5e0ff */
[----:B------:R-:W-:Y:S02]  /*2060*/  STG.E desc[UR10][R8.64+0x10], R27 ;  /* 0x0000101b08007986 */ /* 0x000fe4000c10190a */
[----:B-----5:R-:W-:Y:S02]  /*2070*/  IMAD.X R14, RZ, RZ, R9, P2 ;  /* 0x000000ffff0e7224 */ /* 0x020fe400010e0609 */
[----:B------:R-:W-:Y:S04]  /*2080*/  STG.E desc[UR10][R8.64+0x14], R29 ;  /* 0x0000141d08007986 */ /* 0x000fe8000c10190a */
[----:B------:R-:W-:Y:S04]  /*2090*/  STG.E desc[UR10][R8.64+0x1c], R16 ;  /* 0x00001c1008007986 */ /* 0x000fe8000c10190a */
[----:B0-----:R-:W-:Y:S04]  /*20a0*/  STG.E desc[UR10][R8.64+0x20], R20 ;  /* 0x0000201408007986 */ /* 0x001fe8000c10190a */
[----:B-1----:R-:W-:Y:S04]  /*20b0*/  STG.E desc[UR10][R8.64+0x24], R13 ;  /* 0x0000240d08007986 */ /* 0x002fe8000c10190a */
[----:B--2---:R-:W-:Y:S04]  /*20c0*/  STG.E desc[UR10][R8.64+0x28], R15 ;  /* 0x0000280f08007986 */ /* 0x004fe8000c10190a */
[----:B---3--:R-:W-:Y:S04]  /*20d0*/  STG.E desc[UR10][R8.64+0x2c], R17 ;  /* 0x00002c1108007986 */ /* 0x008fe8000c10190a */
[----:B------:R-:W-:Y:S04]  /*20e0*/  STG.E desc[UR10][R8.64+0x30], R19 ;  /* 0x0000301308007986 */ /* 0x000fe8000c10190a */
[----:B------:R0:W-:Y:S02]  /*20f0*/  STG.E desc[UR10][R8.64+0x34], R22 ;  /* 0x0000341608007986 */ /* 0x0001e4000c10190a */
[----:B0-----:R-:W-:-:S02]  /*2100*/  IMAD.MOV.U32 R8, RZ, RZ, R21 ;  /* 0x000000ffff087224 */ /* 0x001fc400078e0015 */
[----:B------:R-:W-:Y:S01]  /*2110*/  IMAD.MOV.U32 R9, RZ, RZ, R14 ;  /* 0x000000ffff097224 */ /* 0x000fe200078e000e */
[----:B------:R-:W-:Y:S06]  /*2120*/  @!P1 BRA `(.L_x_143) ;  /* 0xfffffffc00609947 */ /* 0x000fec000383ffff */
.L_x_142:
[----:B------:R-:W-:Y:S05]  /*2130*/  BSYNC.RECONVERGENT B3 ;  /* 0x0000000000037941 */ /* 0x000fea0003800200 */
.L_x_141:
[----:B------:R-:W-:Y:S01]  /*2140*/  IMAD.IADD R12, R18, 0x1, -R11 ;  /* 0x00000001120c7824 */ /* 0x000fe200078e0a0b */
[----:B------:R-:W-:Y:S04]  /*2150*/  BSSY.RECONVERGENT B3, `(.L_x_144) ;  /* 0x000001a000037945 */ /* 0x000fe80003800200 */
[----:B------:R-:W-:-:S13]  /*2160*/  ISETP.GT.AND P1, PT, R12, 0x4, PT ;  /* 0x000000040c00780c */ /* 0x000fda0003f24270 */
[----:B------:R-:W-:Y:S05]  /*2170*/  @!P1 BRA `(.L_x_145) ;  /* 0x00000000005c9947 */ /* 0x000fea0003800000 */
[----:B------:R-:W0:Y:S01]  /*2180*/  LDS R13, [R10+-0x8] ;  /* 0xfffff8000a0d7984 */ /* 0x000e220000000800 */
[----:B------:R-:W-:Y:S01]  /*2190*/  IADD3 R12, P1, PT, R8, 0x20, RZ ;  /* 0x00000020080c7810 */ /* 0x000fe20007f3e0ff */
[----:B------:R-:W-:Y:S01]  /*21a0*/  VIADD R11, R11, 0x8 ;  /* 0x000000080b0b7836 */ /* 0x000fe20000000000 */
[----:B------:R-:W-:Y:S01]  /*21b0*/  PLOP3.LUT P0, PT, PT, PT, PT, 0x8, 0x80 ;  /* 0x000000000080781c */ /* 0x000fe20003f0e170 */
[----:B------:R-:W1:Y:S02]  /*21c0*/  LDS R15, [R10+-0x4] ;  /* 0xfffffc000a0f7984 */ /* 0x000e640000000800 */
[----:B------:R-:W-:Y:S02]  /*21d0*/  IMAD.X R14, RZ, RZ, R9, P1 ;  /* 0x000000ffff0e7224 */ /* 0x000fe400008e0609 */
[----:B------:R-:W2:Y:S04]  /*21e0*/  LDS R17, [R10] ;  /* 0x000000000a117984 */ /* 0x000ea80000000800 */
[----:B------:R-:W3:Y:S04]  /*21f0*/  LDS R19, [R10+0x4] ;  /* 0x000004000a137984 */ /* 0x000ee80000000800 */
[----:B------:R-:W4:Y:S04]  /*2200*/  LDS R21, [R10+0x8] ;  /* 0x000008000a157984 */ /* 0x000f280000000800 */
[----:B------:R-:W5:Y:S04]  /*2210*/  LDS R25, [R10+0xc] ;  /* 0x00000c000a197984 */ /* 0x000f680000000800 */
[----:B------:R-:W5:Y:S04]  /*2220*/  LDS R27, [R10+0x10] ;  /* 0x000010000a1b7984 */ /* 0x000f680000000800 */
[----:B------:R0:W5:Y:S02]  /*2230*/  LDS R29, [R10+0x14] ;  /* 0x000014000a1d7984 */ /* 0x0001640000000800 */
[----:B0-----:R-:W-:-:S02]  /*2240*/  VIADD R10, R10, 0x20 ;  /* 0x000000200a0a7836 */ /* 0x001fc40000000000 */
[----:B------:R-:W-:Y:S04]  /*2250*/  STG.E desc[UR10][R8.64+-0x8], R13 ;  /* 0xfffff80d08007986 */ /* 0x000fe8000c10190a */
[----:B-1----:R-:W-:Y:S04]  /*2260*/  STG.E desc[UR10][R8.64+-0x4], R15 ;  /* 0xfffffc0f08007986 */ /* 0x002fe8000c10190a */
[----:B--2---:R-:W-:Y:S04]  /*2270*/  STG.E desc[UR10][R8.64], R17 ;  /* 0x0000001108007986 */ /* 0x004fe8000c10190a */
[----:B---3--:R-:W-:Y:S04]  /*2280*/  STG.E desc[UR10][R8.64+0x4], R19 ;  /* 0x0000041308007986 */ /* 0x008fe8000c10190a */
[----:B----4-:R-:W-:Y:S04]  /*2290*/  STG.E desc[UR10][R8.64+0x8], R21 ;  /* 0x0000081508007986 */ /* 0x010fe8000c10190a */
[----:B-----5:R-:W-:Y:S04]  /*22a0*/  STG.E desc[UR10][R8.64+0xc], R25 ;  /* 0x00000c1908007986 */ /* 0x020fe8000c10190a */
[----:B------:R-:W-:Y:S04]  /*22b0*/  STG.E desc[UR10][R8.64+0x10], R27 ;  /* 0x0000101b08007986 */ /* 0x000fe8000c10190a */
[----:B------:R0:W-:Y:S02]  /*22c0*/  STG.E desc[UR10][R8.64+0x14], R29 ;  /* 0x0000141d08007986 */ /* 0x0001e4000c10190a */
[----:B0-----:R-:W-:-:S02]  /*22d0*/  IMAD.MOV.U32 R8, RZ, RZ, R12 ;  /* 0x000000ffff087224 */ /* 0x001fc400078e000c */
[----:B------:R-:W-:-:S07]  /*22e0*/  IMAD.MOV.U32 R9, RZ, RZ, R14 ;  /* 0x000000ffff097224 */ /* 0x000fce00078e000e */
.L_x_145:
[----:B------:R-:W-:Y:S05]  /*22f0*/  BSYNC.RECONVERGENT B3 ;  /* 0x0000000000037941 */ /* 0x000fea0003800200 */
.L_x_144:
[----:B------:R-:W-:-:S13]  /*2300*/  ISETP.LT.OR P0, PT, R11, R18, P0 ;  /* 0x000000120b00720c */ /* 0x000fda0000701670 */
[----:B------:R-:W-:Y:S05]  /*2310*/  @!P0 BRA `(.L_x_138) ;  /* 0x0000000000f08947 */ /* 0x000fea0003800000 */
[----:B------:R-:W0:Y:S04]  /*2320*/  LDS R11, [R10+-0x8] ;  /* 0xfffff8000a0b7984 */ /* 0x000e280000000800 */
[----:B------:R-:W1:Y:S04]  /*2330*/  LDS R13, [R10+-0x4] ;  /* 0xfffffc000a0d7984 */ /* 0x000e680000000800 */
[----:B------:R-:W2:Y:S04]  /*2340*/  LDS R15, [R10] ;  /* 0x000000000a0f7984 */ /* 0x000ea80000000800 */
[----:B------:R-:W3:Y:S04]  /*2350*/  LDS R17, [R10+0x4] ;  /* 0x000004000a117984 */ /* 0x000ee80000000800 */
[----:B0-----:R4:W-:Y:S04]  /*2360*/  STG.E desc[UR10][R8.64+-0x8], R11 ;  /* 0xfffff80b08007986 */ /* 0x0019e8000c10190a */
[----:B-1----:R4:W-:Y:S04]  /*2370*/  STG.E desc[UR10][R8.64+-0x4], R13 ;  /* 0xfffffc0d08007986 */ /* 0x0029e8000c10190a */
[----:B--2---:R4:W-:Y:S04]  /*2380*/  STG.E desc[UR10][R8.64], R15 ;  /* 0x0000000f08007986 */ /* 0x0049e8000c10190a */
[----:B---3--:R4:W-:Y:S01]  /*2390*/  STG.E desc[UR10][R8.64+0x4], R17 ;  /* 0x0000041108007986 */ /* 0x0089e2000c10190a */
[----:B------:R-:W-:Y:S05]  /*23a0*/  BRA `(.L_x_138) ;  /* 0x0000000000cc7947 */ /* 0x000fea0003800000 */
.L_x_137:
[----:B------:R-:W-:-:S13]  /*23b0*/  ISETP.GE.AND P0, PT, R20, R19, PT ;  /* 0x000000131400720c */ /* 0x000fda0003f06270 */
[----:B------:R-:W-:Y:S05]  /*23c0*/  @P0 BRA `(.L_x_138) ;  /* 0x0000000000c40947 */ /* 0x000fea0003800000 */
[----:B------:R-:W-:Y:S01]  /*23d0*/  IMAD.IADD R10, R19, 0x1, -R20 ;  /* 0x00000001130a7824 */ /* 0x000fe200078e0a14 */
[----:B------:R-:W-:Y:S01]  /*23e0*/  BSSY.RECONVERGENT B3, `(.L_x_146) ;  /* 0x000001a000037945 */ /* 0x000fe20003800200 */
[----:B------:R-:W-:-:S03]  /*23f0*/  PLOP3.LUT P0, PT, PT, PT, PT, 0x80, 0x8 ;  /* 0x000000000008781c */ /* 0x000fc60003f0f070 */
[----:B------:R-:W-:-:S13]  /*2400*/  ISETP.GT.AND P1, PT, R10, 0x3, PT ;  /* 0x000000030a00780c */ /* 0x000fda0003f24270 */
[----:B------:R-:W-:Y:S05]  /*2410*/  @!P1 BRA `(.L_x_147) ;  /* 0x0000000000589947 */ /* 0x000fea0003800000 */
[----:B------:R-:W-:Y:S01]  /*2420*/  PLOP3.LUT P0, PT, PT, PT, PT, 0x8, 0x80 ;  /* 0x000000000080781c */ /* 0x000fe20003f0e170 */
[----:B------:R-:W-:-:S12]  /*2430*/  VIADD R27, R19, 0xfffffffd ;  /* 0xfffffffd131b7836 */ /* 0x000fd80000000000 */
.L_x_148:
[----:B------:R-:W-:Y:S02]  /*2440*/  IMAD R28, R20, 0x4, R25 ;  /* 0x00000004141c7824 */ /* 0x000fe400078e0219 */
[C---:B0-----:R-:W-:Y:S02]  /*2450*/  VIADD R11, R21.reuse, 0x1 ;  /* 0x00000001150b7836 */ /* 0x041fe40000000000 */
[C---:B------:R-:W-:Y:S01]  /*2460*/  VIADD R13, R21.reuse, 0x2 ;  /* 0x00000002150d7836 */ /* 0x040fe20000000000 */
[----:B------:R-:W0:Y:S01]  /*2470*/  LDS R26, [R28] ;  /* 0x000000001c1a7984 */ /* 0x000e220000000800 */
[C---:B------:R-:W-:Y:S02]  /*2480*/  VIADD R15, R21.reuse, 0x3 ;  /* 0x00000003150f7836 */ /* 0x040fe40000000000 */
[--C-:B------:R-:W-:Y:S01]  /*2490*/  IMAD.WIDE.U32 R16, R21, 0x4, R8.reuse ;  /* 0x0000000415107825 */ /* 0x100fe200078e0008 */
[----:B------:R-:W1:Y:S03]  /*24a0*/  LDS R24, [R28+0x4] ;  /* 0x000004001c187984 */ /* 0x000e660000000800 */
[--C-:B------:R-:W-:Y:S01]  /*24b0*/  IMAD.WIDE.U32 R10, R11, 0x4, R8.reuse ;  /* 0x000000040b0a7825 */ /* 0x100fe200078e0008 */
[----:B------:R-:W2:Y:S03]  /*24c0*/  LDS R22, [R28+0x8] ;  /* 0x000008001c167984 */ /* 0x000ea60000000800 */
[--C-:B------:R-:W-:Y:S01]  /*24d0*/  IMAD.WIDE.U32 R12, R13, 0x4, R8.reuse ;  /* 0x000000040d0c7825 */ /* 0x100fe200078e0008 */
[----:B------:R-:W3:Y:S03]  /*24e0*/  LDS R29, [R28+0xc] ;  /* 0x00000c001c1d7984 */ /* 0x000ee60000000800 */
[----:B------:R-:W-:-:S04]  /*24f0*/  IMAD.WIDE.U32 R14, R15, 0x4, R8 ;  /* 0x000000040f0e7825 */ /* 0x000fc800078e0008 */
[----:B------:R-:W-:Y:S02]  /*2500*/  VIADD R20, R20, 0x4 ;  /* 0x0000000414147836 */ /* 0x000fe40000000000 */
[----:B------:R-:W-:-:S03]  /*2510*/  VIADD R21, R21, 0x4 ;  /* 0x0000000415157836 */ /* 0x000fc60000000000 */
[----:B------:R-:W-:Y:S01]  /*2520*/  ISETP.GE.AND P1, PT, R20, R27, PT ;  /* 0x0000001b1400720c */ /* 0x000fe20003f26270 */
[----:B0-----:R0:W-:Y:S04]  /*2530*/  STG.E desc[UR10][R16.64], R26 ;  /* 0x0000001a10007986 */ /* 0x0011e8000c10190a */
[----:B-1----:R0:W-:Y:S04]  /*2540*/  STG.E desc[UR10][R10.64], R24 ;  /* 0x000000180a007986 */ /* 0x0021e8000c10190a */
[----:B--2---:R0:W-:Y:S04]  /*2550*/  STG.E desc[UR10][R12.64], R22 ;  /* 0x000000160c007986 */ /* 0x0041e8000c10190a */
[----:B---3--:R0:W-:Y:S01]  /*2560*/  STG.E desc[UR10][R14.64], R29 ;  /* 0x0000001d0e007986 */ /* 0x0081e2000c10190a */
[----:B------:R-:W-:Y:S05]  /*2570*/  @!P1 BRA `(.L_x_148) ;  /* 0xfffffffc00b09947 */ /* 0x000fea000383ffff */
.L_x_147:
[----:B------:R-:W-:Y:S05]  /*2580*/  BSYNC.RECONVERGENT B3 ;  /* 0x0000000000037941 */ /* 0x000fea0003800200 */
.L_x_146:
[----:B0-----:R-:W-:Y:S01]  /*2590*/  IMAD.IADD R10, R19, 0x1, -R20 ;  /* 0x00000001130a7824 */ /* 0x001fe200078e0a14 */
[----:B------:R-:W-:Y:S04]  /*25a0*/  BSSY.RECONVERGENT B3, `(.L_x_149) ;  /* 0x000000e000037945 */ /* 0x000fe80003800200 */
[----:B------:R-:W-:-:S13]  /*25b0*/  ISETP.GT.AND P1, PT, R10, 0x1, PT ;  /* 0x000000010a00780c */ /* 0x000fda0003f24270 */
[----:B------:R-:W-:Y:S05]  /*25c0*/  @!P1 BRA `(.L_x_150) ;  /* 0x00000000002c9947 */ /* 0x000fea0003800000 */
[C---:B------:R-:W-:Y:S01]  /*25d0*/  IMAD R14, R20.reuse, 0x4, R25 ;  /* 0x00000004140e7824 */ /* 0x040fe200078e0219 */
[----:B------:R-:W-:Y:S01]  /*25e0*/  PLOP3.LUT P0, PT, PT, PT, PT, 0x8, 0x80 ;  /* 0x000000000080781c */ /* 0x000fe20003f0e170 */
[C---:B------:R-:W-:Y:S02]  /*25f0*/  VIADD R13, R21.reuse, 0x1 ;  /* 0x00000001150d7836 */ /* 0x040fe40000000000 */
[--C-:B------:R-:W-:Y:S01]  /*2600*/  IMAD.WIDE.U32 R10, R21, 0x4, R8.reuse ;  /* 0x00000004150a7825 */ /* 0x100fe200078e0008 */
[----:B------:R-:W0:Y:S03]  /*2610*/  LDS R15, [R14] ;  /* 0x000000000e0f7984 */ /* 0x000e260000000800 */
[----:B------:R-:W-:Y:S01]  /*2620*/  IMAD.WIDE.U32 R12, R13, 0x4, R8 ;  /* 0x000000040d0c7825 */ /* 0x000fe200078e0008 */
[----:B------:R-:W1:Y:S03]  /*2630*/  LDS R17, [R14+0x4] ;  /* 0x000004000e117984 */ /* 0x000e660000000800 */
[----:B------:R-:W-:-:S02]  /*2640*/  VIADD R20, R20, 0x2 ;  /* 0x0000000214147836 */ /* 0x000fc40000000000 */
[----:B------:R-:W-:Y:S01]  /*2650*/  VIADD R21, R21, 0x2 ;  /* 0x0000000215157836 */ /* 0x000fe20000000000 */
[----:B0-----:R0:W-:Y:S04]  /*2660*/  STG.E desc[UR10][R10.64], R15 ;  /* 0x0000000f0a007986 */ /* 0x0011e8000c10190a */
[----:B-1----:R0:W-:Y:S02]  /*2670*/  STG.E desc[UR10][R12.64], R17 ;  /* 0x000000110c007986 */ /* 0x0021e4000c10190a */
.L_x_150:
[----:B------:R-:W-:Y:S05]  /*2680*/  BSYNC.RECONVERGENT B3 ;  /* 0x0000000000037941 */ /* 0x000fea0003800200 */
.L_x_149:
[----:B------:R-:W-:-:S13]  /*2690*/  ISETP.LT.OR P0, PT, R20, R19, P0 ;  /* 0x000000131400720c */ /* 0x000fda0000701670 */
[----:B------:R-:W-:Y:S02]  /*26a0*/  @P0 IMAD R20, R20, 0x4, R25 ;  /* 0x0000000414140824 */ /* 0x000fe400078e0219 */
[----:B------:R-:W-:-:S03]  /*26b0*/  @P0 IMAD.WIDE.U32 R8, R21, 0x4, R8 ;  /* 0x0000000415080825 */ /* 0x000fc600078e0008 */
[----:B0-----:R-:W0:Y:S04]  /*26c0*/  @P0 LDS R11, [R20] ;  /* 0x00000000140b0984 */ /* 0x001e280000000800 */
[----:B0-----:R0:W-:Y:S02]  /*26d0*/  @P0 STG.E desc[UR10][R8.64], R11 ;  /* 0x0000000b08000986 */ /* 0x0011e4000c10190a */
.L_x_138:
[----:B------:R-:W-:Y:S05]  /*26e0*/  BSYNC.RECONVERGENT B2 ;  /* 0x0000000000027941 */ /* 0x000fea0003800200 */
.L_x_136:
[----:B0-2-4-:R-:W0:Y:S01]  /*26f0*/  S2R R8, SR_LANEID ;  /* 0x0000000000087919 */ /* 0x015e220000000000 */
[----:B------:R-:W1:Y:S08]  /*2700*/  S2UR UR7, SR_CgaCtaId ;  /* 0x00000000000779c3 */ /* 0x000e700000008800 */
[----:B------:R-:W2:Y:S01]  /*2710*/  REDUX.SUM UR8, R18 ;  /* 0x00000000120873c4 */ /* 0x000ea2000000c000 */
[----:B------:R-:W-:Y:S01]  /*2720*/  VOTEU.ANY UR5, UPT, PT ;  /* 0x0000000000057886 */ /* 0x000fe200038e0100 */
[----:B------:R-:W-:-:S02]  /*2730*/  UIADD3 UR4, UPT, UPT, UR4, 0x1, URZ ;  /* 0x0000000104047890 */ /* 0x000fc4000fffe0ff */
[----:B------:R-:W-:-:S04]  /*2740*/  UFLO.U32 UR5, UR5 ;  /* 0x00000005000572bd */ /* 0x000fc800080e0000 */
[----:B------:R-:W3:Y:S02]  /*2750*/  LDC R9, c[0x0][0x3a8] ;  /* 0x0000ea00ff097b82 */ /* 0x000ee40000000800 */
[----:B0-----:R-:W-:Y:S01]  /*2760*/  ISETP.EQ.U32.AND P0, PT, R8, UR5, PT ;  /* 0x0000000508007c0c */ /* 0x001fe2000bf02070 */
[----:B------:R-:W-:Y:S01]  /*2770*/  UMOV UR5, 0x400 ;  /* 0x0000040000057882 */ /* 0x000fe20000000000 */
[----:B--2---:R-:W-:Y:S01]  /*2780*/  IMAD.U32 R8, RZ, RZ, UR8 ;  /* 0x00000008ff087e24 */ /* 0x004fe2000f8e00ff */
[----:B-1----:R-:W-:Y:S01]  /*2790*/  ULEA UR5, UR7, UR5, 0x18 ;  /* 0x0000000507057291 */ /* 0x002fe2000f8ec0ff */
[----:B---3--:R-:W-:-:S09]  /*27a0*/  IMAD.IADD R2, R2, 0x1, R9 ;  /* 0x0000000102027824 */ /* 0x008fd200078e0209 */
[----:B------:R-:W-:Y:S01]  /*27b0*/  @P0 ATOMS.ADD RZ, [UR5], R8 ;  /* 0x00000008ffff098c */ /* 0x000fe20008000005 */
[----:B------:R-:W-:Y:S01]  /*27c0*/  BAR.SYNC.DEFER_BLOCKING 0x0 ;  /* 0x0000000000007b1d */ /* 0x000fe20000010000 */
[----:B------:R-:W-:-:S05]  /*27d0*/  ISETP.NE.AND P0, PT, R0, UR4, PT ;  /* 0x0000000400007c0c */ /* 0x000fca000bf05270 */
[----:B------:R-:W0:Y:S02]  /*27e0*/  LDS R11, [UR5] ;  /* 0x00000005ff0b7984 */ /* 0x000e240008000800 */
[----:B0-----:R-:W-:-:S06]  /*27f0*/  IMAD.IADD R11, R2, 0x1, -R11 ;  /* 0x00000001020b7824 */ /* 0x001fcc00078e0a0b */
[----:B------:R-:W-:Y:S05]  /*2800*/  @P0 BRA `(.L_x_151) ;  /* 0xffffffe4000c0947 */ /* 0x000fea000383ffff */
[----:B------:R-:W-:Y:S05]  /*2810*/  EXIT ;  /* 0x000000000000794d */ /* 0x000fea0003800000 */
        .weak           $__internal_2_$__cuda_sm20_div_rn_f64_full
        .type           $__internal_2_$__cuda_sm20_div_rn_f64_full,@function
        .size           $__internal_2_$__cuda_sm20_div_rn_f64_full,(.L_x_372 - $__internal_2_$__cuda_sm20_div_rn_f64_full)
$__internal_2_$__cuda_sm20_div_rn_f64_full:
[C---:B------:R-:W-:Y:S01]  /*2820*/  FSETP.GEU.AND P0, PT, |R11|.reuse, 1.469367938527859385e-39, PT ;  /* 0x001000000b00780b */ /* 0x040fe20003f0e200 */
[----:B------:R-:W-:Y:S01]  /*2830*/  IMAD.MOV.U32 R16, RZ, RZ, 0x1 ;  /* 0x00000001ff107424 */ /* 0x000fe200078e00ff */
[C---:B------:R-:W-:Y:S01]  /*2840*/  LOP3.LUT R8, R11.reuse, 0x800fffff, RZ, 0xc0, !PT ;  /* 0x800fffff0b087812 */ /* 0x040fe200078ec0ff */
[----:B------:R-:W-:Y:S01]  /*2850*/  IMAD.MOV.U32 R0, RZ, RZ, 0x1ca00000 ;  /* 0x1ca00000ff007424 */ /* 0x000fe200078e00ff */
[----:B------:R-:W-:Y:S02]  /*2860*/  LOP3.LUT R21, R11, 0x7ff00000, RZ, 0xc0, !PT ;  /* 0x7ff000000b157812 */ /* 0x000fe400078ec0ff */
[----:B------:R-:W-:Y:S01]  /*2870*/  LOP3.LUT R9, R8, 0x3ff00000, RZ, 0xfc, !PT ;  /* 0x3ff0000008097812 */ /* 0x000fe200078efcff */
[----:B------:R-:W-:Y:S01]  /*2880*/  IMAD.MOV.U32 R8, RZ, RZ, R10 ;  /* 0x000000ffff087224 */ /* 0x000fe200078e000a */
[----:B------:R-:W-:-:S04]  /*2890*/  LOP3.LUT R2, R13, 0x7ff00000, RZ, 0xc0, !PT ;  /* 0x7ff000000d027812 */ /* 0x000fc800078ec0ff */
[----:B------:R-:W-:Y:S01]  /*28a0*/  ISETP.GE.U32.AND P1, PT, R2, R21, PT ;  /* 0x000000150200720c */ /* 0x000fe20003f26070 */
[----:B------:R-:W-:Y:S01]  /*28b0*/  @!P0 DMUL R8, R10, 8.98846567431157953865e+307 ;  /* 0x7fe000000a088828 */ /* 0x000fe20000000000 */
[----:B------:R-:W-:-:S05]  /*28c0*/  IMAD.MOV.U32 R25, RZ, RZ, R2 ;  /* 0x000000ffff197224 */ /* 0x000fca00078e0002 */
[----:B------:R-:W0:Y:S02]  /*28d0*/  MUFU.RCP64H R17, R9 ;  /* 0x0000000900117308 */ /* 0x000e240000001800 */
[----:B0-----:R-:W-:-:S08]  /*28e0*/  DFMA R14, R16, -R8, 1 ;  /* 0x3ff00000100e742b */ /* 0x001fd00000000808 */
[----:B------:R-:W-:-:S08]  /*28f0*/  DFMA R14, R14, R14, R14 ;  /* 0x0000000e0e0e722b */ /* 0x000fd0000000000e */
[----:B------:R-:W-:Y:S01]  /*2900*/  DFMA R16, R16, R14, R16 ;  /* 0x0000000e1010722b */ /* 0x000fe20000000010 */
[----:B------:R-:W-:Y:S01]  /*2910*/  SEL R15, R0, 0x63400000, !P1 ;  /* 0x63400000000f7807 */ /* 0x000fe20004800000 */
[----:B------:R-:W-:Y:S01]  /*2920*/  IMAD.MOV.U32 R14, RZ, RZ, R12 ;  /* 0x000000ffff0e7224 */ /* 0x000fe200078e000c */
[----:B------:R-:W-:Y:S02]  /*2930*/  FSETP.GEU.AND P1, PT, |R13|, 1.469367938527859385e-39, PT ;  /* 0x001000000d00780b */ /* 0x000fe40003f2e200 */
[----:B------:R-:W-:-:S03]  /*2940*/  LOP3.LUT R15, R15, 0x800fffff, R13, 0xf8, !PT ;  /* 0x800fffff0f0f7812 */ /* 0x000fc600078ef80d */
[----:B------:R-:W-:-:S08]  /*2950*/  DFMA R18, R16, -R8, 1 ;  /* 0x3ff000001012742b */ /* 0x000fd00000000808 */
[----:B------:R-:W-:Y:S01]  /*2960*/  DFMA R16, R16, R18, R16 ;  /* 0x000000121010722b */ /* 0x000fe20000000010 */
[----:B------:R-:W-:Y:S10]  /*2970*/  @P1 BRA `(.L_x_152) ;  /* 0x0000000000201947 */ /* 0x000ff40003800000 */
        /* <DEDUP_REMOVED lines=8> */
.L_x_152:
        /* <DEDUP_REMOVED lines=37> */
.L_x_153:
[----:B------:R-:W-:-:S14]  /*2c50*/  DSETP.NAN.AND P0, PT, R12, R12, PT ;  /* 0x0000000c0c00722a */ /* 0x000fdc0003f08000 */
[----:B------:R-:W-:Y:S05]  /*2c60*/  @P0 BRA `(.L_x_155) ;  /* 0x0000000000440947 */ /* 0x000fea0003800000 */
[----:B------:R-:W-:-:S14]  /*2c70*/  DSETP.NAN.AND P0, PT, R10, R10, PT ;  /* 0x0000000a0a00722a */ /* 0x000fdc0003f08000 */
[----:B------:R-:W-:Y:S05]  /*2c80*/  @P0 BRA `(.L_x_156) ;  /* 0x0000000000300947 */ /* 0x000fea0003800000 */
[----:B------:R-:W-:Y:S01]  /*2c90*/  ISETP.NE.AND P0, PT, R25, R26, PT ;  /* 0x0000001a1900720c */ /* 0x000fe20003f05270 */
[----:B------:R-:W-:Y:S02]  /*2ca0*/  IMAD.MOV.U32 R16, RZ, RZ, 0x0 ;  /* 0x00000000ff107424 */ /* 0x000fe400078e00ff */
[----:B------:R-:W-:-:S10]  /*2cb0*/  IMAD.MOV.U32 R17, RZ, RZ, -0x80000 ;  /* 0xfff80000ff117424 */ /* 0x000fd400078e00ff */
        /* <DEDUP_REMOVED lines=9> */
.L_x_156:
[----:B------:R-:W-:Y:S01]  /*2d50*/  LOP3.LUT R17, R11, 0x80000, RZ, 0xfc, !PT ;  /* 0x000800000b117812 */ /* 0x000fe200078efcff */
[----:B------:R-:W-:Y:S01]  /*2d60*/  IMAD.MOV.U32 R16, RZ, RZ, R10 ;  /* 0x000000ffff107224 */ /* 0x000fe200078e000a */
[----:B------:R-:W-:Y:S06]  /*2d70*/  BRA `(.L_x_154) ;  /* 0x0000000000087947 */ /* 0x000fec0003800000 */
.L_x_155:
[----:B------:R-:W-:Y:S01]  /*2d80*/  LOP3.LUT R17, R13, 0x80000, RZ, 0xfc, !PT ;  /* 0x000800000d117812 */ /* 0x000fe200078efcff */
[----:B------:R-:W-:-:S07]  /*2d90*/  IMAD.MOV.U32 R16, RZ, RZ, R12 ;  /* 0x000000ffff107224 */ /* 0x000fce00078e000c */
.L_x_154:
[----:B------:R-:W-:Y:S02]  /*2da0*/  IMAD.MOV.U32 R25, RZ, RZ, 0x0 ;  /* 0x00000000ff197424 */ /* 0x000fe400078e00ff */
[----:B------:R-:W-:Y:S02]  /*2db0*/  IMAD.MOV.U32 R2, RZ, RZ, R16 ;  /* 0x000000ffff027224 */ /* 0x000fe400078e0010 */
[----:B------:R-:W-:Y:S01]  /*2dc0*/  IMAD.MOV.U32 R9, RZ, RZ, R17 ;  /* 0x000000ffff097224 */ /* 0x000fe200078e0011 */
[----:B------:R-:W-:Y:S06]  /*2dd0*/  RET.REL.NODEC R24 `(_Z21merge_tiled_kernel_v3PiiS_iS_i) ;  /* 0xffffffd018887950 */ /* 0x000fec0003c3ffff */
.L_x_157:
        /* <DEDUP_REMOVED lines=10> */
.L_x_372:


//--------------------- .text._Z21merge_tiled_kernel_v2PiiS_iS_i --------------------------
	.section	.text._Z21merge_tiled_kernel_v2PiiS_iS_i,"ax",@progbits
	.align	128
        .global         _Z21merge_tiled_kernel_v2PiiS_iS_i
        .type           _Z21merge_tiled_kernel_v2PiiS_iS_i,@function
        .size           _Z21merge_tiled_kernel_v2PiiS_iS_i,(.L_x_373 - _Z21merge_tiled_kernel_v2PiiS_iS_i)
        .other          _Z21merge_tiled_kernel_v2PiiS_iS_i,@"STO_CUDA_ENTRY STV_DEFAULT"
_Z21merge_tiled_kernel_v2PiiS_iS_i:
.text._Z21merge_tiled_kernel_v2PiiS_iS_i:
        /* <DEDUP_REMOVED lines=29> */
[----:B------:R-:W-:-:S07]  /*01d0*/  MOV R18, 0x1f0 ;  /* 0x000001f000127802 */ /* 0x000fce0000000f00 */
[----:B------:R-:W-:Y:S05]  /*01e0*/  CALL.REL.NOINC `($__internal_3_$__cuda_sm20_div_rn_f64_full) ;  /* 0x00000028005c7944 */ /* 0x000fea0003c00000 */
.L_x_158:
[----:B------:R-:W0:Y:S01]  /*01f0*/  S2R R0, SR_TID.X ;  /* 0x0000000000007919 */ /* 0x000e220000002100 */
[----:B------:R-:W1:Y:S01]  /*0200*/  FRND.F64.CEIL R6, R4 ;  /* 0x0000000400067313 */ /* 0x000e620000309800 */
[----:B------:R-:W2:Y:S01]  /*0210*/  LDCU.64 UR10, c[0x0][0x358] ;  /* 0x00006b00ff0a77ac */ /* 0x000ea20008000a00 */
[----:B------:R-:W-:Y:S06]  /*0220*/  BSSY.RECONVERGENT B0, `(.L_x_159) ;  /* 0x0000082000007945 */ /* 0x000fec0003800200 */
[----:B------:R-:W3:Y:S01]  /*0230*/  F2I.F64.CEIL R8, R4 ;  /* 0x0000000400087311 */ /* 0x000ee20000309100 */
[----:B-1----:R-:W-:Y:S01]  /*0240*/  DMUL R2, R2, R6 ;  /* 0x0000000602027228 */ /* 0x002fe20000000000 */
[----:B---3--:R-:W-:-:S09]  /*0250*/  R2UR UR4, R8 ;  /* 0x00000000080472ca */ /* 0x008fd200000e0000 */
[----:B------:R-:W1:Y:S01]  /*0260*/  F2I.F64.TRUNC R2, R2 ;  /* 0x0000000200027311 */ /* 0x000e62000030d100 */
[----:B0-----:R-:W-:-:S03]  /*0270*/  ISETP.NE.AND P0, PT, R0, RZ, PT ;  /* 0x000000ff0000720c */ /* 0x001fc60003f05270 */
[----:B------:R-:W-:-:S04]  /*0280*/  UIMAD UR4, UR4, UR8, UR4 ;  /* 0x00000008040472a4 */ /* 0x000fc8000f8e0204 */
[----:B------:R-:W-:Y:S01]  /*0290*/  UISETP.LT.U32.AND UP0, UPT, UR5, UR4, UPT ;  /* 0x000000040500728c */ /* 0x000fe2000bf01070 */
[----:B-1----:R-:W-:-:S03]  /*02a0*/  R2UR UR12, R2 ;  /* 0x00000000020c72ca */ /* 0x002fc600000e0000 */
[----:B------:R-:W-:Y:S02]  /*02b0*/  USEL UR8, UR5, UR4, UP0 ;  /* 0x0000000405087287 */ /* 0x000fe40008000000 */
[----:B--2---:R-:W-:Y:S10]  /*02c0*/  @P0 BRA `(.L_x_160) ;  /* 0x0000000400dc0947 */ /* 0x004ff40003800000 */
[----:B------:R-:W0:Y:S01]  /*02d0*/  LDCU UR4, c[0x0][0x388] ;  /* 0x00007100ff0477ac */ /* 0x000e220008000800 */
[----:B------:R-:W1:Y:S01]  /*02e0*/  LDC R7, c[0x0][0x388] ;  /* 0x0000e200ff077b82 */ /* 0x000e620000000800 */
[----:B------:R-:W2:Y:S07]  /*02f0*/  LDCU UR5, c[0x0][0x398] ;  /* 0x00007300ff0577ac */ /* 0x000eae0008000800 */
[----:B------:R-:W3:Y:S08]  /*0300*/  LDC R6, c[0x0][0x398] ;  /* 0x0000e600ff067b82 */ /* 0x000ef00000000800 */
[----:B------:R-:W4:Y:S01]  /*0310*/  LDC.64 R4, c[0x0][0x380] ;  /* 0x0000e000ff047b82 */ /* 0x000f220000000a00 */
[----:B0-----:R-:W-:-:S02]  /*0320*/  UISETP.LT.AND UP2, UPT, UR12, UR4, UPT ;  /* 0x000000040c00728c */ /* 0x001fc4000bf41270 */
[----:B------:R-:W-:Y:S02]  /*0330*/  UISETP.GE.AND UP1, UPT, UR12, UR4, UPT ;  /* 0x000000040c00728c */ /* 0x000fe4000bf26270 */
[----:B--2---:R-:W-:Y:S02]  /*0340*/  UISETP.GE.AND UP0, UPT, UR12, UR5, UPT ;  /* 0x000000050c00728c */ /* 0x004fe4000bf06270 */
[----:B------:R-:W-:Y:S01]  /*0350*/  UIADD3 UR6, UPT, UPT, UR12, -UR4, URZ ;  /* 0x800000040c067290 */ /* 0x000fe2000fffe0ff */
[----:B------:R-:W0:Y:S01]  /*0360*/  LDC.64 R2, c[0x0][0x390] ;  /* 0x0000e400ff027b82 */ /* 0x000e220000000a00 */
[----:B------:R-:W-:Y:S02]  /*0370*/  UIADD3 UR5, UPT, UPT, UR12, -UR5, URZ ;  /* 0x800000050c057290 */ /* 0x000fe4000fffe0ff */
[----:B------:R-:W-:Y:S02]  /*0380*/  USEL UR4, UR12, UR4, UP2 ;  /* 0x000000040c047287 */ /* 0x000fe40009000000 */
[----:B------:R-:W-:-:S02]  /*0390*/  USEL UR5, UR5, URZ, UP0 ;  /* 0x000000ff05057287 */ /* 0x000fc40008000000 */
[----:B------:R-:W-:Y:S02]  /*03a0*/  USEL UR6, UR6, URZ, UP1 ;  /* 0x000000ff06067287 */ /* 0x000fe40008800000 */
[----:B------:R-:W-:Y:S02]  /*03b0*/  UIADD3 UR9, UPT, UPT, UR12, -UR4, URZ ;  /* 0x800000040c097290 */ /* 0x000fe4000fffe0ff */
[----:B------:R-:W-:Y:S02]  /*03c0*/  IMAD.U32 R10, RZ, RZ, UR4 ;  /* 0x00000004ff0a7e24 */ /* 0x000fe4000f8e00ff */
[----:B------:R-:W-:Y:S02]  /*03d0*/  IMAD.U32 R9, RZ, RZ, UR5 ;  /* 0x00000005ff097e24 */ /* 0x000fe4000f8e00ff */
[----:B------:R-:W-:Y:S02]  /*03e0*/  IMAD.U32 R11, RZ, RZ, UR6 ;  /* 0x00000006ff0b7e24 */ /* 0x000fe4000f8e00ff */
[----:B------:R-:W-:-:S07]  /*03f0*/  IMAD.U32 R19, RZ, RZ, UR9 ;  /* 0x00000009ff137e24 */ /* 0x000fce000f8e00ff */
.L_x_163:
        /* <DEDUP_REMOVED lines=18> */
.L_x_161:
        /* <DEDUP_REMOVED lines=18> */
.L_x_162:
[----:B------:R-:W-:Y:S05]  /*0640*/  @!P0 BRA `(.L_x_163) ;  /* 0xfffffffc006c8947 */ /* 0x000fea000383ffff */
[----:B------:R-:W2:Y:S01]  /*0650*/  S2UR UR5, SR_CgaCtaId ;  /* 0x00000000000579c3 */ /* 0x000ea20000008800 */
[----:B------:R-:W3:Y:S01]  /*0660*/  LDCU UR6, c[0x0][0x388] ;  /* 0x00007100ff0677ac */ /* 0x000ee20008000800 */
[C---:B------:R-:W-:Y:S02]  /*0670*/  ISETP.LE.AND P0, PT, R6.reuse, UR8, PT ;  /* 0x0000000806007c0c */ /* 0x040fe4000bf03270 */
[----:B------:R-:W-:Y:S01]  /*0680*/  IADD3 R6, PT, PT, -R6, UR8, RZ ;  /* 0x0000000806067c10 */ /* 0x000fe2000fffe1ff */
[----:B------:R-:W-:-:S03]  /*0690*/  UMOV UR4, 0x400 ;  /* 0x0000040000047882 */ /* 0x000fc60000000000 */
[----:B-1----:R-:W1:Y:S01]  /*06a0*/  LDC R7, c[0x0][0x388] ;  /* 0x0000e200ff077b82 */ /* 0x002e620000000800 */
[----:B------:R-:W-:-:S07]  /*06b0*/  SEL R6, R6, RZ, P0 ;  /* 0x000000ff06067207 */ /* 0x000fce0000000000 */
[----:B------:R-:W1:Y:S01]  /*06c0*/  LDC R8, c[0x0][0x398] ;  /* 0x0000e600ff087b82 */ /* 0x000e620000000800 */
[----:B---3--:R-:W-:Y:S02]  /*06d0*/  UISETP.LT.AND UP1, UPT, UR8, UR6, UPT ;  /* 0x000000060800728c */ /* 0x008fe4000bf21270 */
[----:B------:R-:W-:Y:S02]  /*06e0*/  UISETP.GE.AND UP0, UPT, UR8, UR6, UPT ;  /* 0x000000060800728c */ /* 0x000fe4000bf06270 */
[----:B--2---:R-:W-:-:S03]  /*06f0*/  ULEA UR4, UR5, UR4, 0x18 ;  /* 0x0000000405047291 */ /* 0x004fc6000f8ec0ff */
[----:B0-----:R-:W0:Y:S01]  /*0700*/  LDC.64 R2, c[0x0][0x380] ;  /* 0x0000e000ff027b82 */ /* 0x001e220000000a00 */
[----:B------:R-:W-:-:S04]  /*0710*/  UIADD3 UR5, UPT, UPT, UR8, -UR6, URZ ;  /* 0x8000000608057290 */ /* 0x000fc8000fffe0ff */
[----:B------:R-:W-:-:S03]  /*0720*/  USEL UR5, UR5, URZ, UP0 ;  /* 0x000000ff05057287 */ /* 0x000fc60008000000 */
[----:B----4-:R-:W2:Y:S01]  /*0730*/  LDC.64 R4, c[0x0][0x390] ;  /* 0x0000e400ff047b82 */ /* 0x010ea20000000a00 */
[----:B------:R3:W-:Y:S01]  /*0740*/  STS [UR4+0x10], R10 ;  /* 0x0000100aff007988 */ /* 0x0007e20008000804 */
[----:B------:R-:W-:-:S04]  /*0750*/  USEL UR4, UR8, UR6, UP1 ;  /* 0x0000000608047287 */ /* 0x000fc80008800000 */
[----:B------:R-:W-:Y:S02]  /*0760*/  UIADD3 UR6, UPT, UPT, UR8, -UR4, URZ ;  /* 0x8000000408067290 */ /* 0x000fe4000fffe0ff */
[----:B------:R-:W-:Y:S02]  /*0770*/  IMAD.U32 R16, RZ, RZ, UR4 ;  /* 0x00000004ff107e24 */ /* 0x000fe4000f8e00ff */
[----:B---3--:R-:W-:Y:S02]  /*0780*/  IMAD.U32 R10, RZ, RZ, UR5 ;  /* 0x00000005ff0a7e24 */ /* 0x008fe4000f8e00ff */
[----:B------:R-:W-:-:S07]  /*0790*/  IMAD.U32 R17, RZ, RZ, UR6 ;  /* 0x00000006ff117e24 */ /* 0x000fce000f8e00ff */
.L_x_166:
[----:B-1----:R-:W-:Y:S01]  /*07a0*/  ISETP.GE.AND P0, PT, R17, R8, PT ;  /* 0x000000081100720c */ /* 0x002fe20003f06270 */
[----:B------:R-:W-:Y:S02]  /*07b0*/  IMAD.MOV.U32 R11, RZ, RZ, R16 ;  /* 0x000000ffff0b7224 */ /* 0x000fe400078e0010 */
[----:B------:R-:W-:Y:S01]  /*07c0*/  IMAD.MOV.U32 R9, RZ, RZ, R17 ;  /* 0x000000ffff097224 */ /* 0x000fe200078e0011 */
[----:B------:R-:W-:-:S13]  /*07d0*/  ISETP.LT.OR P0, PT, R16, 0x1, P0 ;  /* 0x000000011000780c */ /* 0x000fda0000701670 */
[----:B------:R-:W-:Y:S05]  /*07e0*/  @P0 BRA `(.L_x_164) ;  /* 0x0000000000340947 */ /* 0x000fea0003800000 */
[----:B------:R-:W-:Y:S02]  /*07f0*/  VIADD R13, R16, 0xffffffff ;  /* 0xffffffff100d7836 */ /* 0x000fe40000000000 */
[----:B--2---:R-:W-:-:S04]  /*0800*/  IMAD.WIDE R14, R17, 0x4, R4 ;  /* 0x00000004110e7825 */ /* 0x004fc800078e0204 */
[----:B0-----:R-:W-:Y:S02]  /*0810*/  IMAD.WIDE.U32 R12, R13, 0x4, R2 ;  /* 0x000000040d0c7825 */ /* 0x001fe400078e0002 */
        /* <DEDUP_REMOVED lines=10> */
.L_x_164:
[----:B------:R-:W-:Y:S02]  /*08c0*/  ISETP.GE.AND P1, PT, R16, R7, PT ;  /* 0x000000071000720c */ /* 0x000fe40003f26270 */
[----:B------:R-:W-:Y:S02]  /*08d0*/  PLOP3.LUT P0, PT, PT, PT, PT, 0x80, 0x8 ;  /* 0x000000000008781c */ /* 0x000fe40003f0f070 */
[----:B------:R-:W-:-:S13]  /*08e0*/  ISETP.LT.OR P1, PT, R17, 0x1, P1 ;  /* 0x000000011100780c */ /* 0x000fda0000f21670 */
[----:B------:R-:W-:Y:S05]  /*08f0*/  @P1 BRA `(.L_x_165) ;  /* 0x0000000000381947 */ /* 0x000fea0003800000 */
[----:B------:R-:W-:Y:S02]  /*0900*/  VIADD R13, R9, 0xffffffff ;  /* 0xffffffff090d7836 */ /* 0x000fe40000000000 */
[----:B0-----:R-:W-:-:S04]  /*0910*/  IMAD.WIDE R14, R11, 0x4, R2 ;  /* 0x000000040b0e7825 */ /* 0x001fc800078e0202 */
[----:B--2---:R-:W-:Y:S02]  /*0920*/  IMAD.WIDE.U32 R12, R13, 0x4, R4 ;  /* 0x000000040d0c7825 */ /* 0x004fe400078e0004 */
        /* <DEDUP_REMOVED lines=11> */
.L_x_165:
[----:B------:R-:W-:Y:S05]  /*09e0*/  @!P0 BRA `(.L_x_166) ;  /* 0xfffffffc006c8947 */ /* 0x000fea000383ffff */
[----:B------:R-:W1:Y:S01]  /*09f0*/  S2UR UR5, SR_CgaCtaId ;  /* 0x00000000000579c3 */ /* 0x000e620000008800 */
[----:B------:R-:W-:Y:S01]  /*0a00*/  UMOV UR4, 0x400 ;  /* 0x0000040000047882 */ /* 0x000fe20000000000 */
[----:B------:R3:W-:Y:S01]  /*0a10*/  STS [UR7], R16 ;  /* 0x00000010ff007988 */ /* 0x0007e20008000807 */
[----:B-1----:R-:W-:-:S09]  /*0a20*/  ULEA UR4, UR5, UR4, 0x18 ;  /* 0x0000000405047291 */ /* 0x002fd2000f8ec0ff */
[----:B---3--:R-:W-:Y:S03]  /*0a30*/  STS [UR4], RZ ;  /* 0x000000ffff007988 */ /* 0x008fe60008000804 */
.L_x_160:
[----:B------:R-:W-:Y:S05]  /*0a40*/  BSYNC.RECONVERGENT B0 ;  /* 0x0000000000007941 */ /* 0x000fea0003800200 */
.L_x_159:
[----:B------:R-:W1:Y:S01]  /*0a50*/  LDCU UR4, c[0x0][0x3a8] ;  /* 0x00007500ff0477ac */ /* 0x000e620008000800 */
[----:B0-----:R-:W-:Y:S01]  /*0a60*/  IMAD.MOV.U32 R2, RZ, RZ, 0x1 ;  /* 0x00000001ff027424 */ /* 0x001fe200078e00ff */
[----:B------:R-:W0:Y:S08]  /*0a70*/  S2UR UR5, SR_CgaCtaId ;  /* 0x00000000000579c3 */ /* 0x000e300000008800 */
[----:B------:R-:W-:Y:S01]  /*0a80*/  BAR.SYNC.DEFER_BLOCKING 0x0 ;  /* 0x0000000000007b1d */ /* 0x000fe20000010000 */
[----:B------:R-:W-:-:S09]  /*0a90*/  UIADD3 UR16, UPT, UPT, -UR12, UR8, URZ ;  /* 0x000000080c107290 */ /* 0x000fd2000fffe1ff */
[----:B------:R-:W3:Y:S08]  /*0aa0*/  I2F.F64 R8, UR16 ;  /* 0x0000001000087d12 */ /* 0x000ef00008201c00 */
[----:B-1----:R-:W1:Y:S01]  /*0ab0*/  I2F.F64 R6, UR4 ;  /* 0x0000000400067d12 */ /* 0x002e620008201c00 */
[----:B------:R-:W-:Y:S02]  /*0ac0*/  UMOV UR4, 0x400 ;  /* 0x0000040000047882 */ /* 0x000fe40000000000 */
[----:B0-----:R-:W-:Y:S01]  /*0ad0*/  ULEA UR4, UR5, UR4, 0x18 ;  /* 0x0000000405047291 */ /* 0x001fe2000f8ec0ff */
[----:B------:R-:W-:Y:S01]  /*0ae0*/  LDS R12, [UR7] ;  /* 0x00000007ff0c7984 */ /* 0x000fe20008000800 */
[----:B---3--:R-:W-:-:S07]  /*0af0*/  FSETP.GEU.AND P1, PT, |R9|, 6.5827683646048100446e-37, PT ;  /* 0x036000000900780b */ /* 0x008fce0003f2e200 */
[----:B------:R-:W0:Y:S01]  /*0b00*/  LDS R23, [UR4+0x10] ;  /* 0x00001004ff177984 */ /* 0x000e220008000800 */
[----:B-1----:R-:W2:Y:S02]  /*0b10*/  MUFU.RCP64H R3, R7 ;  /* 0x0000000700037308 */ /* 0x002ea40000001800 */
[----:B--2---:R-:W-:-:S08]  /*0b20*/  DFMA R4, -R6, R2, 1 ;  /* 0x3ff000000604742b */ /* 0x004fd00000000102 */
[----:B------:R-:W-:-:S08]  /*0b30*/  DFMA R4, R4, R4, R4 ;  /* 0x000000040404722b */ /* 0x000fd00000000004 */
[----:B------:R-:W-:Y:S01]  /*0b40*/  DFMA R4, R2, R4, R2 ;  /* 0x000000040204722b */ /* 0x000fe20000000002 */
[----:B0-----:R-:W-:-:S07]  /*0b50*/  IADD3 R21, PT, PT, -R23, UR12, RZ ;  /* 0x0000000c17157c10 */ /* 0x001fce000fffe1ff */
[----:B------:R-:W-:-:S08]  /*0b60*/  DFMA R2, -R6, R4, 1 ;  /* 0x3ff000000602742b */ /* 0x000fd00000000104 */
[----:B------:R-:W-:-:S08]  /*0b70*/  DFMA R2, R4, R2, R4 ;  /* 0x000000020402722b */ /* 0x000fd00000000004 */
[----:B------:R-:W-:-:S08]  /*0b80*/  DMUL R4, R8, R2 ;  /* 0x0000000208047228 */ /* 0x000fd00000000000 */
[----:B------:R-:W-:-:S08]  /*0b90*/  DFMA R10, -R6, R4, R8 ;  /* 0x00000004060a722b */ /* 0x000fd00000000108 */
[----:B------:R-:W-:Y:S01]  /*0ba0*/  DFMA R4, R2, R10, R4 ;  /* 0x0000000a0204722b */ /* 0x000fe20000000004 */
[----:B------:R-:W-:-:S09]  /*0bb0*/  IMAD.IADD R3, R12, 0x1, -R23 ;  /* 0x000000010c037824 */ /* 0x000fd200078e0a17 */
[----:B------:R-:W-:Y:S01]  /*0bc0*/  FFMA R2, RZ, R7, R5 ;  /* 0x00000007ff027223 */ /* 0x000fe20000000005 */
[----:B------:R-:W-:Y:S04]  /*0bd0*/  BAR.SYNC.DEFER_BLOCKING 0x0 ;  /* 0x0000000000007b1d */ /* 0x000fe80000010000 */
[----:B------:R-:W-:Y:S02]  /*0be0*/  FSETP.GT.AND P0, PT, |R2|, 1.469367938527859385e-39, PT ;  /* 0x001000000200780b */ /* 0x000fe40003f04200 */
[----:B------:R-:W-:-:S11]  /*0bf0*/  IADD3 R2, PT, PT, -R21, UR8, -R12 ;  /* 0x0000000815027c10 */ /* 0x000fd6000fffe90c */
[----:B------:R-:W-:Y:S05]  /*0c00*/  @P0 BRA P1, `(.L_x_167) ;  /* 0x0000000000080947 */ /* 0x000fea0000800000 */
[----:B------:R-:W-:-:S07]  /*0c10*/  MOV R18, 0xc30 ;  /* 0x00000c3000127802 */ /* 0x000fce0000000f00 */
[----:B------:R-:W-:Y:S05]  /*0c20*/  CALL.REL.NOINC `($__internal_3_$__cuda_sm20_div_rn_f64_full) ;  /* 0x0000001c00cc7944 */ /* 0x000fea0003c00000 */
.L_x_167:
[----:B------:R-:W0:Y:S02]  /*0c30*/  F2I.F64.CEIL R12, R4 ;  /* 0x00000004000c7311 */ /* 0x000e240000309100 */
[----:B0-----:R-:W-:-:S13]  /*0c40*/  ISETP.GE.AND P0, PT, R12, 0x1, PT ;  /* 0x000000010c00780c */ /* 0x001fda0003f06270 */
[----:B------:R-:W-:Y:S05]  /*0c50*/  @!P0 EXIT ;  /* 0x000000000000894d */ /* 0x000fea0003800000 */
[--C-:B------:R-:W-:Y:S01]  /*0c60*/  IMAD.IADD R23, R23, 0x1, R0.reuse ;  /* 0x0000000117177824 */ /* 0x100fe200078e0200 */
[----:B------:R-:W0:Y:S01]  /*0c70*/  LDCU UR13, c[0x0][0x360] ;  /* 0x00006c00ff0d77ac */ /* 0x000e220008000800 */
[----:B------:R-:W-:Y:S02]  /*0c80*/  IMAD.IADD R21, R21, 0x1, R0 ;  /* 0x0000000115157824 */ /* 0x000fe400078e0200 */
[----:B------:R-:W-:Y:S01]  /*0c90*/  IMAD.MOV.U32 R17, RZ, RZ, RZ ;  /* 0x000000ffff117224 */ /* 0x000fe200078e00ff */
[----:B------:R-:W-:Y:S01]  /*0ca0*/  USHF.R.S32.HI UR17, URZ, 0x1f, UR12 ;  /* 0x0000001fff117899 */ /* 0x000fe2000801140c */
[----:B------:R-:W-:Y:S01]  /*0cb0*/  UMOV UR4, URZ ;  /* 0x000000ff00047c82 */ /* 0x000fe20008000000 */
[----:B------:R-:W-:-:S10]  /*0cc0*/  UMOV UR5, URZ ;  /* 0x000000ff00057c82 */ /* 0x000fd40008000000 */
.L_x_210:
[----:B-1----:R-:W1:Y:S02]  /*0cd0*/  LDCU UR6, c[0x0][0x3a8] ;  /* 0x00007500ff0677ac */ /* 0x002e640008000800 */
[----:B-1----:R-:W-:-:S05]  /*0ce0*/  IMAD.U32 R16, RZ, RZ, UR6 ;  /* 0x00000006ff107e24 */ /* 0x002fca000f8e00ff */
[----:B------:R-:W-:-:S13]  /*0cf0*/  ISETP.GE.AND P0, PT, R16, 0x1, PT ;  /* 0x000000011000780c */ /* 0x000fda0003f06270 */
[----:B0-2-4-:R-:W-:Y:S05]  /*0d00*/  @!P0 BRA `(.L_x_168) ;  /* 0x0000000000b08947 */ /* 0x015fea0003800000 */
        /* <DEDUP_REMOVED lines=9> */
.L_x_171:
        /* <DEDUP_REMOVED lines=13> */
.L_x_170:
[----:B0-----:R-:W-:Y:S05]  /*0e70*/  BSYNC.RECONVERGENT B0 ;  /* 0x0000000000007941 */ /* 0x001fea0003800200 */
.L_x_169:
        /* <DEDUP_REMOVED lines=8> */
.L_x_174:
[----:B---3--:R-:W-:Y:S01]  /*0f00*/  VIADD R9, R0, UR6 ;  /* 0x0000000600097c36 */ /* 0x008fe20008000000 */
[----:B------:R-:W-:Y:S04]  /*0f10*/  BSSY.RECONVERGENT B0, `(.L_x_172) ;  /* 0x0000008000007945 */ /* 0x000fe80003800200 */
[----:B------:R-:W-:-:S13]  /*0f20*/  ISETP.GE.U32.AND P0, PT, R9, R8, PT ;  /* 0x000000080900720c */ /* 0x000fda0003f06070 */
[----:B------:R-:W-:Y:S05]  /*0f30*/  @P0 BRA `(.L_x_173) ;  /* 0x0000000000140947 */ /* 0x000fea0003800000 */
[----:B------:R-:W-:-:S04]  /*0f40*/  VIADD R7, R10, UR6 ;  /* 0x000000060a077c36 */ /* 0x000fc80008000000 */
[----:B-12---:R-:W-:-:S06]  /*0f50*/  IMAD.WIDE.U32 R6, R7, 0x4, R4 ;  /* 0x0000000407067825 */ /* 0x006fcc00078e0004 */
[----:B------:R-:W2:Y:S01]  /*0f60*/  LDG.E R6, desc[UR10][R6.64] ;  /* 0x0000000a06067981 */ /* 0x000ea2000c1e1900 */
[----:B------:R-:W-:-:S05]  /*0f70*/  LEA R9, R9, UR7, 0x2 ;  /* 0x0000000709097c11 */ /* 0x000fca000f8e10ff */
[----:B--2---:R3:W-:Y:S02]  /*0f80*/  STS [R9], R6 ;  /* 0x0000000609007388 */ /* 0x0047e40000000800 */
.L_x_173:
[----:B------:R-:W-:Y:S05]  /*0f90*/  BSYNC.RECONVERGENT B0 ;  /* 0x0000000000007941 */ /* 0x000fea0003800200 */
.L_x_172:
[----:B------:R-:W-:-:S06]  /*0fa0*/  UIADD3 UR6, UPT, UPT, UR13, UR6, URZ ;  /* 0x000000060d067290 */ /* 0x000fcc000fffe0ff */
[----:B0-----:R-:W-:-:S13]  /*0fb0*/  ISETP.LE.AND P0, PT, R16, UR6, PT ;  /* 0x0000000610007c0c */ /* 0x001fda000bf03270 */
[----:B------:R-:W-:Y:S05]  /*0fc0*/  @!P0 BRA `(.L_x_174) ;  /* 0xfffffffc00cc8947 */ /* 0x000fea000383ffff */
.L_x_168:
[----:B01-3--:R-:W0:Y:S01]  /*0fd0*/  I2F.U32.RP R6, UR13 ;  /* 0x0000000d00067d06 */ /* 0x00be220008209000 */
[----:B------:R-:W1:Y:S08]  /*0fe0*/  S2UR UR8, SR_CgaCtaId ;  /* 0x00000000000879c3 */ /* 0x000e700000008800 */
[----:B------:R-:W-:Y:S01]  /*0ff0*/  BAR.SYNC.DEFER_BLOCKING 0x0 ;  /* 0x0000000000007b1d */ /* 0x000fe20000010000 */
[----:B------:R-:W-:-:S02]  /*1000*/  ISETP.NE.U32.AND P2, PT, RZ, UR13, PT ;  /* 0x0000000dff007c0c */ /* 0x000fc4000bf45070 */
[----:B------:R-:W-:-:S03]  /*1010*/  VIADDMNMX R17, R2, -R17, R16, PT ;  /* 0x8000001102117246 */ /* 0x000fc60003800110 */
[----:B------:R-:W-:Y:S01]  /*1020*/  UMOV UR6, 0x400 ;  /* 0x0000040000067882 */ /* 0x000fe20000000000 */
[----:B------:R-:W-:Y:S01]  /*1030*/  BSSY.RECONVERGENT B1, `(.L_x_175) ;  /* 0x0000049000017945 */ /* 0x000fe20003800200 */
[----:B0-----:R-:W2:Y:S01]  /*1040*/  MUFU.RCP R6, R6 ;  /* 0x0000000600067308 */ /* 0x001ea20000001000 */
[----:B-1----:R-:W-:Y:S02]  /*1050*/  ULEA UR9, UR8, UR6, 0x18 ;  /* 0x0000000608097291 */ /* 0x002fe4000f8ec0ff */
[----:B------:R-:W-:-:S04]  /*1060*/  UIADD3 UR6, UPT, UPT, UR6, 0x10, URZ ;  /* 0x0000001006067890 */ /* 0x000fc8000fffe0ff */
[----:B------:R-:W-:Y:S01]  /*1070*/  ULEA UR6, UR8, UR6, 0x18 ;  /* 0x0000000608067291 */ /* 0x000fe2000f8ec0ff */
[----:B--2---:R-:W-:Y:S02]  /*1080*/  VIADD R4, R6, 0xffffffe ;  /* 0x0ffffffe06047836 */ /* 0x004fe40000000000 */
[----:B------:R-:W0:Y:S01]  /*1090*/  LDS R18, [UR9] ;  /* 0x00000009ff127984 */ /* 0x000e220008000800 */
[----:B------:R-:W-:Y:S01]  /*10a0*/  UIADD3 UR9, UPT, UPT, UR16, -UR4, URZ ;  /* 0x8000000410097290 */ /* 0x000fe2000fffe0ff */
[----:B------:R1:W2:Y:S02]  /*10b0*/  F2I.FTZ.U32.TRUNC.NTZ R5, R4 ;  /* 0x0000000400057305 */ /* 0x0002a4000021f000 */
[----:B-1----:R-:W-:Y:S02]  /*10c0*/  IMAD.MOV.U32 R4, RZ, RZ, RZ ;  /* 0x000000ffff047224 */ /* 0x002fe400078e00ff */
[----:B--2---:R-:W-:-:S04]  /*10d0*/  IMAD.MOV R7, RZ, RZ, -R5 ;  /* 0x000000ffff077224 */ /* 0x004fc800078e0a05 */
[----:B------:R-:W-:-:S04]  /*10e0*/  IMAD R7, R7, UR13, RZ ;  /* 0x0000000d07077c24 */ /* 0x000fc8000f8e02ff */
[----:B------:R-:W-:-:S06]  /*10f0*/  IMAD.HI.U32 R5, R5, R7, R4 ;  /* 0x0000000705057227 */ /* 0x000fcc00078e0004 */
[----:B------:R-:W-:-:S04]  /*1100*/  IMAD.HI.U32 R5, R5, R16, RZ ;  /* 0x0000001005057227 */ /* 0x000fc800078e00ff */
[----:B------:R-:W-:-:S04]  /*1110*/  IMAD.MOV R7, RZ, RZ, -R5 ;  /* 0x000000ffff077224 */ /* 0x000fc800078e0a05 */
[--C-:B------:R-:W-:Y:S01]  /*1120*/  IMAD R6, R7, UR13, R16.reuse ;  /* 0x0000000d07067c24 */ /* 0x100fe2000f8e0210 */
[----:B0-----:R-:W-:-:S04]  /*1130*/  VIADDMNMX R16, R3, -R18, R16, PT ;  /* 0x8000001203107246 */ /* 0x001fc80003800110 */
[----:B------:R-:W-:-:S13]  /*1140*/  ISETP.GE.U32.AND P0, PT, R6, UR13, PT ;  /* 0x0000000d06007c0c */ /* 0x000fda000bf06070 */
[----:B------:R-:W-:Y:S02]  /*1150*/  @P0 VIADD R6, R6, -UR13 ;  /* 0x8000000d06060c36 */ /* 0x000fe40008000000 */
[----:B------:R-:W-:-:S03]  /*1160*/  @P0 VIADD R5, R5, 0x1 ;  /* 0x0000000105050836 */ /* 0x000fc60000000000 */
[----:B------:R-:W-:-:S13]  /*1170*/  ISETP.GE.U32.AND P1, PT, R6, UR13, PT ;  /* 0x0000000d06007c0c */ /* 0x000fda000bf26070 */
[----:B------:R-:W-:Y:S01]  /*1180*/  @P1 VIADD R5, R5, 0x1 ;  /* 0x0000000105051836 */ /* 0x000fe20000000000 */
[----:B------:R-:W-:-:S05]  /*1190*/  @!P2 LOP3.LUT R5, RZ, UR13, RZ, 0x33, !PT ;  /* 0x0000000dff05ac12 */ /* 0x000fca000f8e33ff */
[----:B------:R-:W-:-:S05]  /*11a0*/  IMAD R10, R5, R0, RZ ;  /* 0x00000000050a7224 */ /* 0x000fca00078e02ff */
[C---:B------:R-:W-:Y:S02]  /*11b0*/  VIMNMX R4, PT, PT, R10.reuse, UR9, PT ;  /* 0x000000090a047c48 */ /* 0x040fe4000bfe0100 */
[----:B------:R-:W-:Y:S02]  /*11c0*/  VIADDMNMX R19, R10, R5, UR9, PT ;  /* 0x000000090a137e46 */ /* 0x000fe4000b800105 */
[C---:B------:R-:W-:Y:S01]  /*11d0*/  ISETP.GE.AND P0, PT, R4.reuse, R17, PT ;  /* 0x000000110400720c */ /* 0x040fe20003f06270 */
[C---:B------:R-:W-:Y:S01]  /*11e0*/  IMAD.IADD R6, R4.reuse, 0x1, -R17 ;  /* 0x0000000104067824 */ /* 0x040fe200078e0a11 */
[CC--:B------:R-:W-:Y:S01]  /*11f0*/  VIMNMX R9, PT, PT, R4.reuse, R16.reuse, PT ;  /* 0x0000001004097248 */ /* 0x0c0fe20003fe0100 */
[C---:B------:R-:W-:Y:S01]  /*1200*/  IMAD.IADD R7, R4.reuse, 0x1, -R16 ;  /* 0x0000000104077824 */ /* 0x040fe200078e0a10 */
[----:B------:R-:W-:Y:S02]  /*1210*/  ISETP.GE.AND P1, PT, R4, R16, PT ;  /* 0x000000100400720c */ /* 0x000fe40003f26270 */
[----:B------:R-:W-:Y:S01]  /*1220*/  SEL R8, R6, RZ, P0 ;  /* 0x000000ff06087207 */ /* 0x000fe20000000000 */
[----:B------:R-:W-:Y:S01]  /*1230*/  IMAD.IADD R6, R4, 0x1, -R9 ;  /* 0x0000000104067824 */ /* 0x000fe200078e0a09 */
[----:B------:R-:W-:-:S09]  /*1240*/  SEL R7, R7, RZ, P1 ;  /* 0x000000ff07077207 */ /* 0x000fd20000800000 */
.L_x_180:
        /* <DEDUP_REMOVED lines=20> */
.L_x_178:
[----:B------:R-:W-:Y:S02]  /*1390*/  ISETP.GE.AND P1, PT, R9, R16, PT ;  /* 0x000000100900720c */ /* 0x000fe40003f26270 */
[----:B------:R-:W-:Y:S02]  /*13a0*/  PLOP3.LUT P0, PT, PT, PT, PT, 0x80, 0x8 ;  /* 0x000000000008781c */ /* 0x000fe40003f0f070 */
[----:B------:R-:W-:-:S13]  /*13b0*/  ISETP.LT.OR P1, PT, R6, 0x1, P1 ;  /* 0x000000010600780c */ /* 0x000fda0000f21670 */
[----:B------:R-:W-:Y:S05]  /*13c0*/  @P1 BREAK.RELIABLE B0 ;  /* 0x0000000000001942 */ /* 0x000fea0003800100 */
[----:B------:R-:W-:Y:S05]  /*13d0*/  @P1 BRA `(.L_x_179) ;  /* 0x0000000000301947 */ /* 0x000fea0003800000 */
[----:B------:R-:W-:Y:S05]  /*13e0*/  BSYNC.RELIABLE B0 ;  /* 0x0000000000007941 */ /* 0x000fea0003800100 */
.L_x_177:
        /* <DEDUP_REMOVED lines=11> */
.L_x_179:
[----:B------:R-:W-:Y:S05]  /*14a0*/  BSYNC.RECONVERGENT B2 ;  /* 0x0000000000027941 */ /* 0x000fea0003800200 */
.L_x_176:
[----:B------:R-:W-:Y:S05]  /*14b0*/  @!P0 BRA `(.L_x_180) ;  /* 0xfffffffc00648947 */ /* 0x000fea000383ffff */
[----:B------:R-:W-:Y:S05]  /*14c0*/  BSYNC.RECONVERGENT B1 ;  /* 0x0000000000017941 */ /* 0x000fea0003800200 */
.L_x_175:
[----:B------:R-:W-:Y:S05]  /*14d0*/  WARPSYNC.ALL ;  /* 0x0000000000007948 */ /* 0x000fea0003800000 */
[C---:B------:R-:W-:Y:S01]  /*14e0*/  IMAD.IADD R6, R19.reuse, 0x1, -R16 ;  /* 0x0000000113067824 */ /* 0x040fe200078e0a10 */
[CC--:B------:R-:W-:Y:S01]  /*14f0*/  ISETP.GE.AND P1, PT, R19.reuse, R16.reuse, PT ;  /* 0x000000101300720c */ /* 0x0c0fe20003f26270 */
[C---:B------:R-:W-:Y:S01]  /*1500*/  IMAD.IADD R5, R19.reuse, 0x1, -R17 ;  /* 0x0000000113057824 */ /* 0x040fe200078e0a11 */
[C---:B------:R-:W-:Y:S01]  /*1510*/  VIMNMX R14, PT, PT, R19.reuse, R16, PT ;  /* 0x00000010130e7248 */ /* 0x040fe20003fe0100 */
[----:B------:R-:W-:Y:S01]  /*1520*/  BSSY.RECONVERGENT B2, `(.L_x_181) ;  /* 0x000002c000027945 */ /* 0x000fe20003800200 */
[----:B------:R-:W-:-:S02]  /*1530*/  ISETP.GE.AND P0, PT, R19, R17, PT ;  /* 0x000000111300720c */ /* 0x000fc40003f06270 */
[----:B------:R-:W-:Y:S01]  /*1540*/  SEL R7, R6, RZ, P1 ;  /* 0x000000ff06077207 */ /* 0x000fe20000800000 */
[----:B------:R-:W-:Y:S01]  /*1550*/  IMAD.IADD R6, R19, 0x1, -R14 ;  /* 0x0000000113067824 */ /* 0x000fe200078e0a0e */
[----:B------:R-:W-:-:S09]  /*1560*/  SEL R5, R5, RZ, P0 ;  /* 0x000000ff05057207 */ /* 0x000fd20000000000 */
.L_x_186:
        /* <DEDUP_REMOVED lines=20> */
.L_x_184:
[----:B------:R-:W-:Y:S02]  /*16b0*/  ISETP.GE.AND P1, PT, R14, R16, PT ;  /* 0x000000100e00720c */ /* 0x000fe40003f26270 */
[----:B------:R-:W-:Y:S02]  /*16c0*/  PLOP3.LUT P0, PT, PT, PT, PT, 0x80, 0x8 ;  /* 0x000000000008781c */ /* 0x000fe40003f0f070 */
[----:B------:R-:W-:-:S13]  /*16d0*/  ISETP.LT.OR P1, PT, R6, 0x1, P1 ;  /* 0x000000010600780c */ /* 0x000fda0000f21670 */
[----:B------:R-:W-:Y:S05]  /*16e0*/  @P1 BREAK.RELIABLE B1 ;  /* 0x0000000000011942 */ /* 0x000fea0003800100 */
[----:B------:R-:W-:Y:S05]  /*16f0*/  @P1 BRA `(.L_x_185) ;  /* 0x0000000000301947 */ /* 0x000fea0003800000 */
[----:B------:R-:W-:Y:S05]  /*1700*/  BSYNC.RELIABLE B1 ;  /* 0x0000000000017941 */ /* 0x000fea0003800100 */
.L_x_183:
[----:B------:R-:W-:Y:S01]  /*1710*/  LDS R6, [R15+-0x4] ;  /* 0xfffffc000f067984 */ /* 0x000fe20000000800 */
[----:B------:R-:W-:-:S03]  /*1720*/  IMAD.MOV.U32 R14, RZ, RZ, R8 ;  /* 0x000000ffff0e7224 */ /* 0x000fc600078e0008 */
[----:B------:R-:W0:Y:S02]  /*1730*/  LDS R11, [R13] ;  /* 0x000000000d0b7984 */ /* 0x000e240000000800 */
[----:B0-----:R-:W-:Y:S01]  /*1740*/  ISETP.GE.AND P1, PT, R6, R11, PT ;  /* 0x0000000b0600720c */ /* 0x001fe20003f26270 */
[----:B------:R-:W-:-:S12]  /*1750*/  IMAD.MOV.U32 R6, RZ, RZ, R20 ;  /* 0x000000ffff067224 */ /* 0x000fd800078e0014 */
[----:B------:R-:W-:Y:S01]  /*1760*/  @P1 IADD3 R11, PT, PT, R20, 0x1, -R7 ;  /* 0x00000001140b1810 */ /* 0x000fe20007ffe807 */
[----:B------:R-:W-:Y:S01]  /*1770*/  @P1 IMAD.MOV.U32 R5, RZ, RZ, R8 ;  /* 0x000000ffff051224 */ /* 0x000fe200078e0008 */
[----:B------:R-:W-:Y:S02]  /*1780*/  @P1 PLOP3.LUT P0, PT, PT, PT, PT, 0x8, 0x80 ;  /* 0x000000000080181c */ /* 0x000fe40003f0e170 */
[----:B------:R-:W-:-:S05]  /*1790*/  @P1 SHF.R.S32.HI R11, RZ, 0x1, R11 ;  /* 0x00000001ff0b1819 */ /* 0x000fca000001140b */
[--C-:B------:R-:W-:Y:S02]  /*17a0*/  @P1 IMAD.IADD R6, R20, 0x1, -R11.reuse ;  /* 0x0000000114061824 */ /* 0x100fe400078e0a0b */
[----:B------:R-:W-:-:S07]  /*17b0*/  @P1 IMAD.IADD R14, R8, 0x1, R11 ;  /* 0x00000001080e1824 */ /* 0x000fce00078e020b */
.L_x_185:
[----:B------:R-:W-:Y:S05]  /*17c0*/  BSYNC.RECONVERGENT B3 ;  /* 0x0000000000037941 */ /* 0x000fea0003800200 */
.L_x_182:
[----:B------:R-:W-:Y:S05]  /*17d0*/  @!P0 BRA `(.L_x_186) ;  /* 0xfffffffc00648947 */ /* 0x000fea000383ffff */
[----:B------:R-:W-:Y:S05]  /*17e0*/  BSYNC.RECONVERGENT B2 ;  /* 0x0000000000027941 */ /* 0x000fea0003800200 */
.L_x_181:
[----:B------:R-:W-:Y:S05]  /*17f0*/  WARPSYNC.ALL ;  /* 0x0000000000007948 */ /* 0x000fea0003800000 */
[--C-:B------:R-:W-:Y:S01]  /*1800*/  IMAD.IADD R25, R4, 0x1, -R9.reuse ;  /* 0x0000000104197824 */ /* 0x100fe200078e0a09 */
[----:B------:R-:W0:Y:S01]  /*1810*/  LDCU.64 UR14, c[0x0][0x3a0] ;  /* 0x00007400ff0e77ac */ /* 0x000e220008000a00 */
[----:B------:R-:W-:Y:S01]  /*1820*/  IMAD.U32 R5, RZ, RZ, UR12 ;  /* 0x0000000cff057e24 */ /* 0x000fe2000f8e00ff */
[----:B------:R-:W-:Y:S01]  /*1830*/  BSSY.RECONVERGENT B2, `(.L_x_187) ;  /* 0x000002c000027945 */ /* 0x000fe20003800200 */
[----:B------:R-:W-:Y:S01]  /*1840*/  IMAD.IADD R8, R14, 0x1, -R9 ;  /* 0x000000010e087824 */ /* 0x000fe200078e0a09 */
[----:B------:R-:W-:Y:S01]  /*1850*/  IADD3 R19, PT, PT, R19, -R25, -R14 ;  /* 0x8000001913137210 */ /* 0x000fe20007ffe80e */
[----:B------:R-:W-:-:S02]  /*1860*/  USHF.R.S32.HI UR18, URZ, 0x1f, UR4 ;  /* 0x0000001fff127899 */ /* 0x000fc40008011404 */
[----:B------:R-:W-:Y:S01]  /*1870*/  IADD3 R5, P0, P1, R4, UR4, R5 ;  /* 0x0000000404057c10 */ /* 0x000fe2000f91e005 */
[----:B------:R-:W-:Y:S01]  /*1880*/  IMAD.U32 R7, RZ, RZ, UR17 ;  /* 0x00000011ff077e24 */ /* 0x000fe2000f8e00ff */
[----:B------:R-:W-:Y:S01]  /*1890*/  SHF.R.S32.HI R4, RZ, 0x1f, R4 ;  /* 0x0000001fff047819 */ /* 0x000fe20000011404 */
[----:B------:R-:W-:Y:S01]  /*18a0*/  IMAD.MOV.U32 R20, RZ, RZ, RZ ;  /* 0x000000ffff147224 */ /* 0x000fe200078e00ff */
[----:B------:R-:W-:Y:S01]  /*18b0*/  VIMNMX R11, PT, PT, R8, R19, PT ;  /* 0x00000013080b7248 */ /* 0x000fe20003fe0100 */
[----:B------:R-:W-:Y:S01]  /*18c0*/  IMAD.MOV.U32 R13, RZ, RZ, RZ ;  /* 0x000000ffff0d7224 */ /* 0x000fe200078e00ff */
[----:B------:R-:W-:Y:S02]  /*18d0*/  IADD3.X R6, PT, PT, R4, UR18, R7, P0, P1 ;  /* 0x0000001204067c10 */ /* 0x000fe400087e2407 */
[----:B------:R-:W-:Y:S01]  /*18e0*/  ISETP.GE.AND P0, PT, R11, 0x1, PT ;  /* 0x000000010b00780c */ /* 0x000fe20003f06270 */
[----:B------:R-:W-:Y:S01]  /*18f0*/  IMAD.MOV.U32 R11, RZ, RZ, RZ ;  /* 0x000000ffff0b7224 */ /* 0x000fe200078e00ff */
[----:B------:R-:W-:-:S02]  /*1900*/  LEA R25, R25, UR7, 0x2 ;  /* 0x0000000719197c11 */ /* 0x000fc4000f8e10ff */
[----:B0-----:R-:W-:-:S04]  /*1910*/  LEA R4, P1, R5, UR14, 0x2 ;  /* 0x0000000e05047c11 */ /* 0x001fc8000f8210ff */
[----:B------:R-:W-:-:S05]  /*1920*/  LEA.HI.X R5, R5, UR15, R6, 0x2, P1 ;  /* 0x0000000f05057c11 */ /* 0x000fca00088f1406 */
[----:B------:R-:W-:Y:S05]  /*1930*/  @!P0 BRA `(.L_x_188) ;  /* 0x00000000006c8947 */ /* 0x000fea0003800000 */
[----:B------:R-:W0:Y:S01]  /*1940*/  S2UR UR8, SR_CgaCtaId ;  /* 0x00000000000879c3 */ /* 0x000e220000008800 */
[----:B------:R-:W-:Y:S01]  /*1950*/  UMOV UR6, 0x400 ;  /* 0x0000040000067882 */ /* 0x000fe20000000000 */
[----:B------:R-:W-:Y:S01]  /*1960*/  IMAD.MOV.U32 R13, RZ, RZ, RZ ;  /* 0x000000ffff0d7224 */ /* 0x000fe200078e00ff */
[----:B------:R-:W-:Y:S01]  /*1970*/  UIADD3 UR6, UPT, UPT, UR6, 0x10, URZ ;  /* 0x0000001006067890 */ /* 0x000fe2000fffe0ff */
[----:B------:R-:W-:Y:S02]  /*1980*/  IMAD.MOV.U32 R20, RZ, RZ, RZ ;  /* 0x000000ffff147224 */ /* 0x000fe400078e00ff */
[----:B------:R-:W-:Y:S01]  /*1990*/  IMAD.MOV.U32 R11, RZ, RZ, RZ ;  /* 0x000000ffff0b7224 */ /* 0x000fe200078e00ff */
[----:B0-----:R-:W-:-:S06]  /*19a0*/  ULEA UR6, UR8, UR6, 0x18 ;  /* 0x0000000608067291 */ /* 0x001fcc000f8ec0ff */
[----:B------:R-:W-:-:S07]  /*19b0*/  LEA R22, R9, UR6, 0x2 ;  /* 0x0000000609167c11 */ /* 0x000fce000f8e10ff */
.L_x_189:
[----:B------:R-:W-:Y:S01]  /*19c0*/  IMAD R15, R11, 0x4, R22 ;  /* 0x000000040b0f7824 */ /* 0x000fe200078e0216 */
[----:B------:R-:W-:Y:S01]  /*19d0*/  LEA R24, R20, R25, 0x2 ;  /* 0x0000001914187211 */ /* 0x000fe200078e10ff */
[----:B------:R-:W-:-:S04]  /*19e0*/  IMAD.WIDE.U32 R6, R13, 0x4, R4 ;  /* 0x000000040d067825 */ /* 0x000fc800078e0004 */
[----:B------:R-:W-:Y:S01]  /*19f0*/  LDS R15, [R15] ;  /* 0x000000000f0f7984 */ /* 0x000fe20000000800 */
[----:B------:R-:W-:Y:S02]  /*1a00*/  VIADD R27, R11, 0x1 ;  /* 0x000000010b1b7836 */ /* 0x000fe40000000000 */
[----:B------:R-:W-:Y:S01]  /*1a10*/  VIADD R26, R20, 0x1 ;  /* 0x00000001141a7836 */ /* 0x000fe20000000000 */
[----:B------:R-:W0:Y:S01]  /*1a20*/  LDS R24, [R24] ;  /* 0x0000000018187984 */ /* 0x000e220000000800 */
[----:B------:R-:W-:Y:S01]  /*1a30*/  VIADD R13, R13, 0x1 ;  /* 0x000000010d0d7836 */ /* 0x000fe20000000000 */
[CC--:B0-----:R-:W-:Y:S02]  /*1a40*/  ISETP.GT.AND P0, PT, R15.reuse, R24.reuse, PT ;  /* 0x000000180f00720c */ /* 0x0c1fe40003f04270 */
[CC--:B------:R-:W-:Y:S02]  /*1a50*/  ISETP.GT.AND P1, PT, R15.reuse, R24.reuse, PT ;  /* 0x000000180f00720c */ /* 0x0c0fe40003f24270 */
[----:B------:R-:W-:-:S05]  /*1a60*/  VIMNMX R29, PT, PT, R15, R24, PT ;  /* 0x000000180f1d7248 */ /* 0x000fca0003fe0100 */
[----:B------:R0:W-:Y:S04]  /*1a70*/  STG.E desc[UR10][R6.64], R29 ;  /* 0x0000001d06007986 */ /* 0x0001e8000c10190a */
[----:B------:R-:W-:Y:S02]  /*1a80*/  @!P0 IMAD.MOV R26, RZ, RZ, R20 ;  /* 0x000000ffff1a8224 */ /* 0x000fe400078e0214 */
[----:B------:R-:W-:Y:S02]  /*1a90*/  @P1 IMAD.MOV R27, RZ, RZ, R11 ;  /* 0x000000ffff1b1224 */ /* 0x000fe400078e020b */
[----:B------:R-:W-:Y:S01]  /*1aa0*/  IMAD.MOV.U32 R20, RZ, RZ, R26 ;  /* 0x000000ffff147224 */ /* 0x000fe200078e001a */
[----:B------:R-:W-:Y:S01]  /*1ab0*/  ISETP.GE.AND P0, PT, R26, R19, PT ;  /* 0x000000131a00720c */ /* 0x000fe20003f06270 */
[----:B------:R-:W-:Y:S01]  /*1ac0*/  IMAD.MOV.U32 R11, RZ, RZ, R27 ;  /* 0x000000ffff0b7224 */ /* 0x000fe200078e001b */
[----:B------:R-:W-:-:S13]  /*1ad0*/  ISETP.LT.AND P1, PT, R27, R8, PT ;  /* 0x000000081b00720c */ /* 0x000fda0003f21270 */
[----:B0-----:R-:W-:Y:S05]  /*1ae0*/  @!P0 BRA P1, `(.L_x_189) ;  /* 0xfffffffc00b48947 */ /* 0x001fea000083ffff */
.L_x_188:
[----:B------:R-:W-:Y:S05]  /*1af0*/  BSYNC.RECONVERGENT B2 ;  /* 0x0000000000027941 */ /* 0x000fea0003800200 */
.L_x_187:
[----:B------:R-:W-:Y:S01]  /*1b00*/  ISETP.NE.AND P0, PT, R11, R8, PT ;  /* 0x000000080b00720c */ /* 0x000fe20003f05270 */
[----:B------:R-:W-:-:S12]  /*1b10*/  BSSY.RECONVERGENT B2, `(.L_x_190) ;  /* 0x00000c6000027945 */ /* 0x000fd80003800200 */
[----:B------:R-:W-:Y:S05]  /*1b20*/  @!P0 BRA `(.L_x_191) ;  /* 0x0000000800448947 */ /* 0x000fea0003800000 */
[----:B------:R-:W-:-:S13]  /*1b30*/  ISETP.GE.AND P0, PT, R11, R8, PT ;  /* 0x000000080b00720c */ /* 0x000fda0003f06270 */
[----:B------:R-:W-:Y:S05]  /*1b40*/  @P0 BRA `(.L_x_192) ;  /* 0x0000000c00080947 */ /* 0x000fea0003800000 */
[----:B------:R-:W-:Y:S01]  /*1b50*/  IMAD.IADD R7, R9, 0x1, R11 ;  /* 0x0000000109077824 */ /* 0x000fe200078e020b */
[----:B------:R-:W-:Y:S01]  /*1b60*/  BSSY.RECONVERGENT B3, `(.L_x_193) ;  /* 0x000001e000037945 */ /* 0x000fe20003800200 */
[----:B------:R-:W-:Y:S02]  /*1b70*/  IMAD.MOV.U32 R15, RZ, RZ, R13 ;  /* 0x000000ffff0f7224 */ /* 0x000fe400078e000d */
[----:B------:R-:W-:Y:S02]  /*1b80*/  IMAD.IADD R6, R14, 0x1, -R7 ;  /* 0x000000010e067824 */ /* 0x000fe400078e0a07 */
[----:B------:R-:W-:Y:S02]  /*1b90*/  IMAD.IADD R14, R7, 0x1, -R14 ;  /* 0x00000001070e7824 */ /* 0x000fe400078e0a0e */
[----:B------:R-:W-:Y:S01]  /*1ba0*/  IMAD.MOV.U32 R7, RZ, RZ, R11 ;  /* 0x000000ffff077224 */ /* 0x000fe200078e000b */
[----:B------:R-:W-:Y:S02]  /*1bb0*/  LOP3.LUT P1, R6, R6, 0x3, RZ, 0xc0, !PT ;  /* 0x0000000306067812 */ /* 0x000fe4000782c0ff */
[----:B------:R-:W-:-:S11]  /*1bc0*/  ISETP.GT.U32.AND P0, PT, R14, -0x4, PT ;  /* 0xfffffffc0e00780c */ /* 0x000fd60003f04070 */
[----:B------:R-:W-:Y:S05]  /*1bd0*/  @!P1 BRA `(.L_x_194) ;  /* 0x0000000000589947 */ /* 0x000fea0003800000 */
[----:B------:R-:W0:Y:S01]  /*1be0*/  S2UR UR8, SR_CgaCtaId ;  /* 0x00000000000879c3 */ /* 0x000e220000008800 */
[----:B------:R-:W-:Y:S01]  /*1bf0*/  UMOV UR6, 0x400 ;  /* 0x0000040000067882 */ /* 0x000fe20000000000 */
[----:B------:R-:W-:Y:S01]  /*1c00*/  IMAD.WIDE.U32 R4, R13, 0x4, R4 ;  /* 0x000000040d047825 */ /* 0x000fe200078e0004 */
[----:B------:R-:W-:Y:S01]  /*1c10*/  UIADD3 UR6, UPT, UPT, UR6, 0x10, URZ ;  /* 0x0000001006067890 */ /* 0x000fe2000fffe0ff */
[----:B------:R-:W-:Y:S02]  /*1c20*/  ISETP.NE.AND P1, PT, R6, 0x1, PT ;  /* 0x000000010600780c */ /* 0x000fe40003f25270 */
[----:B------:R-:W-:Y:S02]  /*1c30*/  VIADD R7, R11, 0x1 ;  /* 0x000000010b077836 */ /* 0x000fe40000000000 */
[----:B------:R-:W-:Y:S01]  /*1c40*/  VIADD R15, R13, 0x1 ;  /* 0x000000010d0f7836 */ /* 0x000fe20000000000 */
[----:B0-----:R-:W-:-:S06]  /*1c50*/  ULEA UR6, UR8, UR6, 0x18 ;  /* 0x0000000608067291 */ /* 0x001fcc000f8ec0ff */
[----:B------:R-:W-:-:S05]  /*1c60*/  LEA R14, R9, UR6, 0x2 ;  /* 0x00000006090e7c11 */ /* 0x000fca000f8e10ff */
[----:B------:R-:W-:-:S05]  /*1c70*/  IMAD R14, R11, 0x4, R14 ;  /* 0x000000040b0e7824 */ /* 0x000fca00078e020e */
[----:B------:R-:W0:Y:S04]  /*1c80*/  LDS R19, [R14] ;  /* 0x000000000e137984 */ /* 0x000e280000000800 */
[----:B0-----:R0:W-:Y:S01]  /*1c90*/  STG.E desc[UR10][R4.64], R19 ;  /* 0x0000001304007986 */ /* 0x0011e2000c10190a */
        /* <DEDUP_REMOVED lines=10> */
.L_x_194:
[----:B------:R-:W-:Y:S05]  /*1d40*/  BSYNC.RECONVERGENT B3 ;  /* 0x0000000000037941 */ /* 0x000fea0003800200 */
.L_x_193:
[----:B------:R-:W-:Y:S05]  /*1d50*/  @P0 BRA `(.L_x_192) ;  /* 0x0000000800840947 */ /* 0x000fea0003800000 */
[----:B------:R-:W-:Y:S02]  /*1d60*/  USHF.R.S32.HI UR6, URZ, 0x1f, UR9 ;  /* 0x0000001fff067899 */ /* 0x000fe40008011409 */
[----:B------:R-:W-:Y:S01]  /*1d70*/  ISETP.LT.U32.AND P0, PT, R10, UR9, PT ;  /* 0x000000090a007c0c */ /* 0x000fe2000bf01070 */
[----:B------:R-:W1:Y:S01]  /*1d80*/  S2UR UR8, SR_CgaCtaId ;  /* 0x00000000000879c3 */ /* 0x000e620000008800 */
[----:B0-2---:R-:W-:Y:S01]  /*1d90*/  SHF.R.S32.HI R4, RZ, 0x1f, R10 ;  /* 0x0000001fff047819 */ /* 0x005fe2000001140a */
[----:B------:R-:W-:Y:S01]  /*1da0*/  IMAD.U32 R6, RZ, RZ, UR4 ;  /* 0x00000004ff067e24 */ /* 0x000fe2000f8e00ff */
[----:B------:R-:W-:Y:S01]  /*1db0*/  BSSY.RECONVERGENT B3, `(.L_x_195) ;  /* 0x0000041000037945 */ /* 0x000fe20003800200 */
[----:B------:R-:W-:Y:S01]  /*1dc0*/  IMAD.U32 R11, RZ, RZ, UR18 ;  /* 0x00000012ff0b7e24 */ /* 0x000fe2000f8e00ff */
[----:B------:R-:W-:-:S04]  /*1dd0*/  ISETP.LT.AND.EX P0, PT, R4, UR6, PT, P0 ;  /* 0x0000000604007c0c */ /* 0x000fc8000bf01300 */
[----:B------:R-:W-:Y:S01]  /*1de0*/  SEL R5, R10, UR9, P0 ;  /* 0x000000090a057c07 */ /* 0x000fe20008000000 */
[----:B------:R-:W-:-:S03]  /*1df0*/  IMAD.IADD R10, R8, 0x1, -R7 ;  /* 0x00000001080a7824 */ /* 0x000fc600078e0a07 */
[----:B------:R-:W-:Y:S02]  /*1e00*/  IADD3 R5, P1, P2, R6, UR12, R5 ;  /* 0x0000000c06057c10 */ /* 0x000fe4000fa3e005 */
[----:B------:R-:W-:Y:S01]  /*1e10*/  SEL R6, R4, UR6, P0 ;  /* 0x0000000604067c07 */ /* 0x000fe20008000000 */
[----:B------:R-:W-:Y:S02]  /*1e20*/  UMOV UR6, 0x400 ;  /* 0x0000040000067882 */ /* 0x000fe40000000000 */
[----:B------:R-:W-:Y:S01]  /*1e30*/  IMAD.SHL.U32 R4, R5, 0x4, RZ ;  /* 0x0000000405047824 */ /* 0x000fe200078e00ff */
[----:B------:R-:W-:Y:S01]  /*1e40*/  IADD3.X R6, PT, PT, R11, UR17, R6, P1, P2 ;  /* 0x000000110b067c10 */ /* 0x000fe20008fe4406 */
[----:B------:R-:W-:Y:S01]  /*1e50*/  UIADD3 UR6, UPT, UPT, UR6, 0x10, URZ ;  /* 0x0000001006067890 */ /* 0x000fe2000fffe0ff */
[----:B------:R-:W-:Y:S02]  /*1e60*/  ISETP.GT.AND P1, PT, R10, 0xc, PT ;  /* 0x0000000c0a00780c */ /* 0x000fe40003f24270 */
[----:B------:R-:W-:Y:S01]  /*1e70*/  SHF.L.U64.HI R5, R5, 0x2, R6 ;  /* 0x0000000205057819 */ /* 0x000fe20000010206 */
[----:B-1----:R-:W-:-:S02]  /*1e80*/  ULEA UR6, UR8, UR6, 0x18 ;  /* 0x0000000608067291 */ /* 0x002fc4000f8ec0ff */
[----:B------:R-:W-:-:S04]  /*1e90*/  IMAD.WIDE.U32 R4, R15, 0x4, R4 ;  /* 0x000000040f047825 */ /* 0x000fc800078e0004 */
[----:B------:R-:W-:Y:S02]  /*1ea0*/  LEA R6, R7, UR6, 0x2 ;  /* 0x0000000607067c11 */ /* 0x000fe4000f8e10ff */
[----:B------:R-:W-:-:S03]  /*1eb0*/  IADD3 R4, P0, PT, R4, UR14, RZ ;  /* 0x0000000e04047c10 */ /* 0x000fc6000ff1e0ff */
[----:B------:R-:W-:Y:S01]  /*1ec0*/  IMAD R6, R9, 0x4, R6 ;  /* 0x0000000409067824 */ /* 0x000fe200078e0206 */
[----:B------:R-:W-:-:S03]  /*1ed0*/  IADD3 R4, P2, PT, R4, 0x8, RZ ;  /* 0x0000000804047810 */ /* 0x000fc60007f5e0ff */
[----:B------:R-:W-:Y:S01]  /*1ee0*/  VIADD R6, R6, 0x8 ;  /* 0x0000000806067836 */ /* 0x000fe20000000000 */
[----:B------:R-:W-:Y:S02]  /*1ef0*/  IADD3.X R5, PT, PT, RZ, UR15, R5, P2, P0 ;  /* 0x0000000fff057c10 */ /* 0x000fe400097e0405 */
[----:B------:R-:W-:Y:S01]  /*1f00*/  PLOP3.LUT P0, PT, PT, PT, PT, 0x80, 0x8 ;  /* 0x000000000008781c */ /* 0x000fe20003f0f070 */
[----:B------:R-:W-:-:S12]  /*1f10*/  @!P1 BRA `(.L_x_196) ;  /* 0x0000000000a89947 */ /* 0x000fd80003800000 */
[----:B------:R-:W-:Y:S01]  /*1f20*/  PLOP3.LUT P0, PT, PT, PT, PT, 0x8, 0x80 ;  /* 0x000000000080781c */ /* 0x000fe20003f0e170 */
[----:B------:R-:W-:-:S12]  /*1f30*/  VIADD R10, R8, 0xfffffff4 ;  /* 0xfffffff4080a7836 */ /* 0x000fd80000000000 */
.L_x_197:
[----:B------:R-:W0:Y:S01]  /*1f40*/  LDS R9, [R6+-0x8] ;  /* 0xfffff80006097984 */ /* 0x000e220000000800 */
[----:B------:R-:W-:Y:S01]  /*1f50*/  VIADD R7, R7, 0x10 ;  /* 0x0000001007077836 */ /* 0x000fe20000000000 */
[----:B------:R-:W-:Y:S02]  /*1f60*/  IADD3 R24, P2, PT, R4, 0x40, RZ ;  /* 0x0000004004187810 */ /* 0x000fe40007f5e0ff */
        /* <DEDUP_REMOVED lines=14> */
[----:B----4-:R-:W-:Y:S04]  /*2050*/  STG.E desc[UR10][R4.64+0x8], R19 ;  /* 0x0000081304007986 */ /* 0x010fe8000c10190a */
[----:B------:R-:W0:Y:S04]  /*2060*/  LDS R22, [R6+0x20] ;  /* 0x0000200006167984 */ /* 0x000e280000000800 */
[----:B------:R-:W1:Y:S04]  /*2070*/  LDS R9, [R6+0x24] ;  /* 0x0000240006097984 */ /* 0x000e680000000800 */
[----:B------:R-:W2:Y:S04]  /*2080*/  LDS R11, [R6+0x28] ;  /* 0x00002800060b7984 */ /* 0x000ea80000000800 */
[----:B------:R-:W3:Y:S04]  /*2090*/  LDS R13, [R6+0x2c] ;  /* 0x00002c00060d7984 */ /* 0x000ee80000000800 */
[----:B------:R-:W4:Y:S04]  /*20a0*/  LDS R15, [R6+0x30] ;  /* 0x00003000060f7984 */ /* 0x000f280000000800 */
[----:B------:R5:W4:Y:S04]  /*20b0*/  LDS R19, [R6+0x34] ;  /* 0x0000340006137984 */ /* 0x000b280000000800 */
[----:B-----5:R5:W-:Y:S04]  /*20c0*/  STG.E desc[UR10][R4.64+0xc], R25 ;  /* 0x00000c1904007986 */ /* 0x020be8000c10190a */
[----:B------:R-:W-:Y:S01]  /*20d0*/  STG.E desc[UR10][R4.64+0x10], R27 ;  /* 0x0000101b04007986 */ /* 0x000fe2000c10190a */
[----:B------:R-:W-:-:S03]  /*20e0*/  VIADD R6, R6, 0x40 ;  /* 0x0000004006067836 */ /* 0x000fc60000000000 */
[----:B------:R-:W-:Y:S01]  /*20f0*/  STG.E desc[UR10][R4.64+0x14], R29 ;  /* 0x0000141d04007986 */ /* 0x000fe2000c10190a */
[----:B-----5:R-:W-:-:S03]  /*2100*/  IMAD.X R25, RZ, RZ, R5, P2 ;  /* 0x000000ffff197224 */ /* 0x020fc600010e0605 */
[----:B------:R-:W-:Y:S04]  /*2110*/  STG.E desc[UR10][R4.64+0x18], R14 ;  /* 0x0000180e04007986 */ /* 0x000fe8000c10190a */
[----:B------:R-:W-:Y:S04]  /*2120*/  STG.E desc[UR10][R4.64+0x1c], R20 ;  /* 0x00001c1404007986 */ /* 0x000fe8000c10190a */
[----:B0-----:R-:W-:Y:S04]  /*2130*/  STG.E desc[UR10][R4.64+0x20], R22 ;  /* 0x0000201604007986 */ /* 0x001fe8000c10190a */
[----:B-1----:R-:W-:Y:S04]  /*2140*/  STG.E desc[UR10][R4.64+0x24], R9 ;  /* 0x0000240904007986 */ /* 0x002fe8000c10190a */
[----:B--2---:R-:W-:Y:S04]  /*2150*/  STG.E desc[UR10][R4.64+0x28], R11 ;  /* 0x0000280b04007986 */ /* 0x004fe8000c10190a */
[----:B---3--:R-:W-:Y:S04]  /*2160*/  STG.E desc[UR10][R4.64+0x2c], R13 ;  /* 0x00002c0d04007986 */ /* 0x008fe8000c10190a */
[----:B----4-:R-:W-:Y:S04]  /*2170*/  STG.E desc[UR10][R4.64+0x30], R15 ;  /* 0x0000300f04007986 */ /* 0x010fe8000c10190a */
[----:B------:R0:W-:Y:S02]  /*2180*/  STG.E desc[UR10][R4.64+0x34], R19 ;  /* 0x0000341304007986 */ /* 0x0001e4000c10190a */
[----:B0-----:R-:W-:-:S02]  /*2190*/  IMAD.MOV.U32 R4, RZ, RZ, R24 ;  /* 0x000000ffff047224 */ /* 0x001fc400078e0018 */
[----:B------:R-:W-:Y:S01]  /*21a0*/  IMAD.MOV.U32 R5, RZ, RZ, R25 ;  /* 0x000000ffff057224 */ /* 0x000fe200078e0019 */
[----:B------:R-:W-:Y:S06]  /*21b0*/  @!P1 BRA `(.L_x_197) ;  /* 0xfffffffc00609947 */ /* 0x000fec000383ffff */
.L_x_196:
[----:B------:R-:W-:Y:S05]  /*21c0*/  BSYNC.RECONVERGENT B3 ;  /* 0x0000000000037941 */ /* 0x000fea0003800200 */
.L_x_195:
        /* <DEDUP_REMOVED lines=27> */
.L_x_199:
[----:B------:R-:W-:Y:S05]  /*2380*/  BSYNC.RECONVERGENT B3 ;  /* 0x0000000000037941 */ /* 0x000fea0003800200 */
.L_x_198:
        /* <DEDUP_REMOVED lines=11> */
.L_x_191:
        /* <DEDUP_REMOVED lines=9> */
.L_x_202:
        /* <DEDUP_REMOVED lines=20> */
.L_x_201:
[----:B------:R-:W-:Y:S05]  /*2610*/  BSYNC.RECONVERGENT B3 ;  /* 0x0000000000037941 */ /* 0x000fea0003800200 */
.L_x_200:
[----:B0-----:R-:W-:Y:S01]  /*2620*/  IADD3 R6, PT, PT, R19, -R20, RZ ;  /* 0x8000001413067210 */ /* 0x001fe20007ffe0ff */
[----:B------:R-:W-:Y:S03]  /*2630*/  BSSY.RECONVERGENT B3, `(.L_x_203) ;  /* 0x000000e000037945 */ /* 0x000fe60003800200 */
        /* <DEDUP_REMOVED lines=13> */
.L_x_204:
[----:B------:R-:W-:Y:S05]  /*2710*/  BSYNC.RECONVERGENT B3 ;  /* 0x0000000000037941 */ /* 0x000fea0003800200 */
.L_x_203:
[----:B------:R-:W-:-:S13]  /*2720*/  ISETP.LT.OR P0, PT, R20, R19, P0 ;  /* 0x000000131400720c */ /* 0x000fda0000701670 */
[----:B------:R-:W-:Y:S02]  /*2730*/  @P0 IMAD R20, R20, 0x4, R25 ;  /* 0x0000000414140824 */ /* 0x000fe400078e0219 */
[----:B------:R-:W-:-:S03]  /*2740*/  @P0 IMAD.WIDE.U32 R4, R13, 0x4, R4 ;  /* 0x000000040d040825 */ /* 0x000fc600078e0004 */
[----:B0-----:R-:W0:Y:S04]  /*2750*/  @P0 LDS R7, [R20] ;  /* 0x0000000014070984 */ /* 0x001e280000000800 */
[----:B0-----:R0:W-:Y:S02]  /*2760*/  @P0 STG.E desc[UR10][R4.64], R7 ;  /* 0x0000000704000986 */ /* 0x0011e4000c10190a */
.L_x_192:
[----:B------:R-:W-:Y:S05]  /*2770*/  BSYNC.RECONVERGENT B2 ;  /* 0x0000000000027941 */ /* 0x000fea0003800200 */
.L_x_190:
[----:B------:R-:W1:Y:S01]  /*2780*/  LDCU UR9, c[0x0][0x3a8] ;  /* 0x00007500ff0977ac */ /* 0x000e620008000800 */
[----:B------:R-:W-:Y:S01]  /*2790*/  ISETP.NE.AND P0, PT, R0, RZ, PT ;  /* 0x000000ff0000720c */ /* 0x000fe20003f05270 */
[----:B------:R-:W-:Y:S01]  /*27a0*/  BSSY.RECONVERGENT B2, `(.L_x_205) ;  /* 0x0000032000027945 */ /* 0x000fe20003800200 */
[----:B------:R-:W-:Y:S02]  /*27b0*/  UIADD3 UR5, UPT, UPT, UR5, 0x1, URZ ;  /* 0x0000000105057890 */ /* 0x000fe4000fffe0ff */
[----:B-1----:R-:W-:-:S09]  /*27c0*/  UIADD3 UR4, UPT, UPT, UR4, UR9, URZ ;  /* 0x0000000904047290 */ /* 0x002fd2000fffe0ff */
[----:B------:R-:W-:Y:S05]  /*27d0*/  @P0 BRA `(.L_x_206) ;  /* 0x0000000000b80947 */ /* 0x000fea0003800000 */
[----:B0---4-:R-:W0:Y:S01]  /*27e0*/  S2R R7, SR_CgaCtaId ;  /* 0x0000000000077919 */ /* 0x011e220000008800 */
[----:B--2---:R-:W-:Y:S02]  /*27f0*/  MOV R4, 0x400 ;  /* 0x0000040000047802 */ /* 0x004fe40000000f00 */
[----:B------:R-:W-:-:S03]  /*2800*/  IADD3 R5, PT, PT, -R17, UR9, RZ ;  /* 0x0000000911057c10 */ /* 0x000fc6000fffe1ff */
[----:B------:R-:W-:Y:S01]  /*2810*/  VIADD R6, R4, 0x10 ;  /* 0x0000001004067836 */ /* 0x000fe20000000000 */
[----:B------:R-:W-:-:S04]  /*2820*/  IADD3 R4, PT, PT, -R16, UR9, RZ ;  /* 0x0000000910047c10 */ /* 0x000fc8000fffe1ff */
[----:B0-----:R-:W-:Y:S01]  /*2830*/  LEA R20, R7, R6, 0x18 ;  /* 0x0000000607147211 */ /* 0x001fe200078ec0ff */
[----:B------:R-:W-:Y:S02]  /*2840*/  IMAD.MOV.U32 R7, RZ, RZ, R16 ;  /* 0x000000ffff077224 */ /* 0x000fe400078e0010 */
[----:B------:R-:W-:-:S07]  /*2850*/  IMAD.MOV.U32 R6, RZ, RZ, R4 ;  /* 0x000000ffff067224 */ /* 0x000fce00078e0004 */
.L_x_209:
[C---:B------:R-:W-:Y:S01]  /*2860*/  ISETP.GE.AND P0, PT, R6.reuse, R17, PT ;  /* 0x000000110600720c */ /* 0x040fe20003f06270 */
[C---:B------:R-:W-:Y:S01]  /*2870*/  IMAD R13, R7.reuse, 0x4, R20 ;  /* 0x00000004070d7824 */ /* 0x040fe200078e0214 */
[----:B------:R-:W-:Y:S01]  /*2880*/  LEA R14, R6, UR7, 0x2 ;  /* 0x00000007060e7c11 */ /* 0x000fe2000f8e10ff */
[----:B------:R-:W-:Y:S01]  /*2890*/  IMAD.MOV.U32 R8, RZ, RZ, R7 ;  /* 0x000000ffff087224 */ /* 0x000fe200078e0007 */
[----:B------:R-:W-:Y:S01]  /*28a0*/  ISETP.LT.OR P0, PT, R7, 0x1, P0 ;  /* 0x000000010700780c */ /* 0x000fe20000701670 */
[----:B------:R-:W-:-:S12]  /*28b0*/  IMAD.MOV.U32 R9, RZ, RZ, R6 ;  /* 0x000000ffff097224 */ /* 0x000fd800078e0006 */
[----:B------:R-:W-:Y:S05]  /*28c0*/  @P0 BRA `(.L_x_207) ;  /* 0x0000000000280947 */ /* 0x000fea0003800000 */
[----:B------:R-:W-:Y:S04]  /*28d0*/  LDS R10, [R13+-0x4] ;  /* 0xfffffc000d0a7984 */ /* 0x000fe80000000800 */
        /* <DEDUP_REMOVED lines=9> */
.L_x_207:
[----:B------:R-:W-:Y:S02]  /*2970*/  ISETP.GE.AND P1, PT, R7, R16, PT ;  /* 0x000000100700720c */ /* 0x000fe40003f26270 */
[----:B------:R-:W-:Y:S02]  /*2980*/  PLOP3.LUT P0, PT, PT, PT, PT, 0x80, 0x8 ;  /* 0x000000000008781c */ /* 0x000fe40003f0f070 */
[----:B------:R-:W-:-:S13]  /*2990*/  ISETP.LT.OR P1, PT, R6, 0x1, P1 ;  /* 0x000000010600780c */ /* 0x000fda0000f21670 */
[----:B------:R-:W-:Y:S05]  /*29a0*/  @P1 BRA `(.L_x_208) ;  /* 0x00000000002c1947 */ /* 0x000fea0003800000 */
[----:B------:R-:W-:Y:S04]  /*29b0*/  LDS R6, [R14+-0x4] ;  /* 0xfffffc000e067984 */ /* 0x000fe80000000800 */
[----:B------:R-:W0:Y:S02]  /*29c0*/  LDS R7, [R13] ;  /* 0x000000000d077984 */ /* 0x000e240000000800 */
[----:B0-----:R-:W-:Y:S01]  /*29d0*/  ISETP.GE.AND P1, PT, R6, R7, PT ;  /* 0x000000070600720c */ /* 0x001fe20003f26270 */
[----:B------:R-:W-:-:S12]  /*29e0*/  IMAD.MOV.U32 R6, RZ, RZ, R9 ;  /* 0x000000ffff067224 */ /* 0x000fd800078e0009 */
[----:B------:R-:W-:Y:S01]  /*29f0*/  @P1 IADD3 R7, PT, PT, R9, 0x1, -R4 ;  /* 0x0000000109071810 */ /* 0x000fe20007ffe804 */
[--C-:B------:R-:W-:Y:S01]  /*2a00*/  @P1 IMAD.MOV.U32 R5, RZ, RZ, R8.reuse ;  /* 0x000000ffff051224 */ /* 0x100fe200078e0008 */
[----:B------:R-:W-:Y:S02]  /*2a10*/  @P1 PLOP3.LUT P0, PT, PT, PT, PT, 0x8, 0x80 ;  /* 0x000000000080181c */ /* 0x000fe40003f0e170 */
[----:B------:R-:W-:Y:S01]  /*2a20*/  @P1 SHF.R.S32.HI R10, RZ, 0x1, R7 ;  /* 0x00000001ff0a1819 */ /* 0x000fe20000011407 */
[----:B------:R-:W-:-:S04]  /*2a30*/  IMAD.MOV.U32 R7, RZ, RZ, R8 ;  /* 0x000000ffff077224 */ /* 0x000fc800078e0008 */
[--C-:B------:R-:W-:Y:S02]  /*2a40*/  @P1 IMAD.IADD R6, R9, 0x1, -R10.reuse ;  /* 0x0000000109061824 */ /* 0x100fe400078e0a0a */
[----:B------:R-:W-:-:S07]  /*2a50*/  @P1 IMAD.IADD R7, R8, 0x1, R10 ;  /* 0x0000000108071824 */ /* 0x000fce00078e020a */
.L_x_208:
[----:B------:R-:W-:Y:S05]  /*2a60*/  @!P0 BRA `(.L_x_209) ;  /* 0xfffffffc007c8947 */ /* 0x000fea000383ffff */
[----:B------:R-:W0:Y:S01]  /*2a70*/  S2UR UR8, SR_CgaCtaId ;  /* 0x00000000000879c3 */ /* 0x000e220000008800 */
[----:B------:R-:W-:Y:S01]  /*2a80*/  UMOV UR6, 0x400 ;  /* 0x0000040000067882 */ /* 0x000fe20000000000 */
[----:B------:R-:W-:Y:S01]  /*2a90*/  IMAD.IADD R7, R18, 0x1, R7 ;  /* 0x0000000112077824 */ /* 0x000fe200078e0207 */
[----:B0-----:R-:W-:-:S09]  /*2aa0*/  ULEA UR6, UR8, UR6, 0x18 ;  /* 0x0000000608067291 */ /* 0x001fd2000f8ec0ff */
[----:B------:R1:W-:Y:S03]  /*2ab0*/  STS [UR6], R7 ;  /* 0x00000007ff007988 */ /* 0x0003e60008000806 */
.L_x_206:
[----:B------:R-:W-:Y:S05]  /*2ac0*/  BSYNC.RECONVERGENT B2 ;  /* 0x0000000000027941 */ /* 0x000fea0003800200 */
.L_x_205:
[----:B------:R-:W3:Y:S08]  /*2ad0*/  S2UR UR8, SR_CgaCtaId ;  /* 0x00000000000879c3 */ /* 0x000ef00000008800 */
[----:B------:R-:W-:Y:S01]  /*2ae0*/  BAR.SYNC.DEFER_BLOCKING 0x0 ;  /* 0x0000000000007b1d */ /* 0x000fe20000010000 */
[----:B------:R-:W-:-:S05]  /*2af0*/  ISETP.NE.AND P0, PT, R12, UR5, PT ;  /* 0x000000050c007c0c */ /* 0x000fca000bf05270 */
[----:B------:R-:W-:Y:S02]  /*2b00*/  UMOV UR6, 0x400 ;  /* 0x0000040000067882 */ /* 0x000fe40000000000 */
[----:B---3--:R-:W-:-:S09]  /*2b10*/  ULEA UR6, UR8, UR6, 0x18 ;  /* 0x0000000608067291 */ /* 0x008fd2000f8ec0ff */
[----:B------:R-:W3:Y:S02]  /*2b20*/  LDS R17, [UR6] ;  /* 0x00000006ff117984 */ /* 0x000ee40008000800 */
[----:B---3--:R-:W-:Y:S01]  /*2b30*/  IADD3 R17, PT, PT, -R17, UR4, RZ ;  /* 0x0000000411117c10 */ /* 0x008fe2000fffe1ff */
[----:B------:R-:W-:Y:S06]  /*2b40*/  @P0 BRA `(.L_x_210) ;  /* 0xffffffe000600947 */ /* 0x000fec000383ffff */
[----:B------:R-:W-:Y:S05]  /*2b50*/  EXIT ;  /* 0x000000000000794d */ /* 0x000fea0003800000 */
        .weak           $__internal_3_$__cuda_sm20_div_rn_f64_full
        .type           $__internal_3_$__cuda_sm20_div_rn_f64_full,@function
        .size           $__internal_3_$__cuda_sm20_div_rn_f64_full,(.L_x_373 - $__internal_3_$__cuda_sm20_div_rn_f64_full)
$__internal_3_$__cuda_sm20_div_rn_f64_full:
        /* <DEDUP_REMOVED lines=30> */
.L_x_211:
[----:B------:R-:W-:Y:S01]  /*2d40*/  VIADD R24, R25, 0xffffffff ;  /* 0xffffffff19187836 */ /* 0x000fe20000000000 */
[----:B------:R-:W-:Y:S01]  /*2d50*/  @!P0 LOP3.LUT R22, R5, 0x7ff00000, RZ, 0xc0, !PT ;  /* 0x7ff0000005168812 */ /* 0x000fe200078ec0ff */
[----:B------:R-:W-:-:S03]  /*2d60*/  DMUL R14, R12, R10 ;  /* 0x0000000a0c0e7228 */ /* 0x000fc60000000000 */
[----:B------:R-:W-:Y:S01]  /*2d70*/  ISETP.GT.U32.AND P0, PT, R24, 0x7feffffe, PT ;  /* 0x7feffffe1800780c */ /* 0x000fe20003f04070 */
[----:B------:R-:W-:-:S04]  /*2d80*/  VIADD R24, R22, 0xffffffff ;  /* 0xffffffff16187836 */ /* 0x000fc80000000000 */
        /* <DEDUP_REMOVED lines=31> */
.L_x_212:
        /* <DEDUP_REMOVED lines=16> */
.L_x_215:
[----:B------:R-:W-:Y:S01]  /*3080*/  LOP3.LUT R13, R7, 0x80000, RZ, 0xfc, !PT ;  /* 0x00080000070d7812 */ /* 0x000fe200078efcff */
[----:B------:R-:W-:Y:S01]  /*3090*/  IMAD.MOV.U32 R12, RZ, RZ, R6 ;  /* 0x000000ffff0c7224 */ /* 0x000fe200078e0006 */
[----:B------:R-:W-:Y:S06]  /*30a0*/  BRA `(.L_x_213) ;  /* 0x0000000000087947 */ /* 0x000fec0003800000 */
.L_x_214:
[----:B------:R-:W-:Y:S01]  /*30b0*/  LOP3.LUT R13, R9, 0x80000, RZ, 0xfc, !PT ;  /* 0x00080000090d7812 */ /* 0x000fe200078efcff */
[----:B------:R-:W-:-:S07]  /*30c0*/  IMAD.MOV.U32 R12, RZ, RZ, R8 ;  /* 0x000000ffff0c7224 */ /* 0x000fce00078e0008 */
.L_x_213:
[----:B------:R-:W-:Y:S02]  /*30d0*/  IMAD.MOV.U32 R19, RZ, RZ, 0x0 ;  /* 0x00000000ff137424 */ /* 0x000fe400078e00ff */
[----:B------:R-:W-:Y:S02]  /*30e0*/  IMAD.MOV.U32 R4, RZ, RZ, R12 ;  /* 0x000000ffff047224 */ /* 0x000fe400078e000c */
[----:B------:R-:W-:Y:S01]  /*30f0*/  IMAD.MOV.U32 R5, RZ, RZ, R13 ;  /* 0x000000ffff057224 */ /* 0x000fe200078e000d */
[----:B------:R-:W-:Y:S06]  /*3100*/  RET.REL.NODEC R18 `(_Z21merge_tiled_kernel_v2PiiS_iS_i) ;  /* 0xffffffcc12bc7950 */ /* 0x000fec0003c3ffff */
.L_x_216:
        /* <DEDUP_REMOVED lines=15> */
.L_x_373:


//--------------------- .text._Z18merge_tiled_kernelPiiS_iS_i --------------------------
	.section	.text._Z18merge_tiled_kernelPiiS_iS_i,"ax",@progbits
	.align	128
        .global         _Z18merge_tiled_kernelPiiS_iS_i
        .type           _Z18merge_tiled_kernelPiiS_iS_i,@function
        .size           _Z18merge_tiled_kernelPiiS_iS_i,(.L_x_374 - _Z18merge_tiled_kernelPiiS_iS_i)
        .other          _Z18merge_tiled_kernelPiiS_iS_i,@"STO_CUDA_ENTRY STV_DEFAULT"
_Z18merge_tiled_kernelPiiS_iS_i:
.text._Z18merge_tiled_kernelPiiS_iS_i:
        /* <DEDUP_REMOVED lines=25> */
[----:B------:R-:W-:-:S07]  /*0190*/  IMAD.MOV.U32 R13, RZ, RZ, R7 ;  /* 0x000000ffff0d7224 */ /* 0x000fce00078e0007 */
[----:B------:R-:W-:Y:S05]  /*01a0*/  CALL.REL.NOINC `($__internal_4_$__cuda_sm20_div_rn_f64_full) ;  /* 0x0000002800107944 */ /* 0x000fea0003c00000 */
[----:B------:R-:W-:Y:S02]  /*01b0*/  IMAD.MOV.U32 R4, RZ, RZ, R18 ;  /* 0x000000ffff047224 */ /* 0x000fe400078e0012 */
[----:B------:R-:W-:-:S07]  /*01c0*/  IMAD.MOV.U32 R5, RZ, RZ, R19 ;  /* 0x000000ffff057224 */ /* 0x000fce00078e0013 */
.L_x_217:
        /* <DEDUP_REMOVED lines=8> */
[----:B-1----:R-:W-:Y:S01]  /*0250*/  DMUL R8, R2, R8 ;  /* 0x0000000802087228 */ /* 0x002fe20000000000 */
[----:B-----5:R-:W-:-:S09]  /*0260*/  IMAD R2, R0, UR7, R0 ;  /* 0x0000000700027c24 */ /* 0x020fd2000f8e0200 */
[----:B------:R-:W1:Y:S01]  /*0270*/  F2I.F64.TRUNC R8, R8 ;  /* 0x0000000800087311 */ /* 0x000e62000030d100 */
[----:B--2---:R-:W-:Y:S01]  /*0280*/  ULEA UR5, UR6, UR5, 0x18 ;  /* 0x0000000506057291 */ /* 0x004fe2000f8ec0ff */
[----:B------:R-:W-:-:S03]  /*0290*/  VIMNMX.U32 R2, PT, PT, R2, UR4, PT ;  /* 0x0000000402027c48 */ /* 0x000fc6000bfe0000 */
[----:B---3--:R-:W-:Y:S01]  /*02a0*/  ULEA UR9, UR9, UR5, 0x2 ;  /* 0x0000000509097291 */ /* 0x008fe2000f8e10ff */
[----:B0-----:R-:W-:Y:S02]  /*02b0*/  ISETP.NE.AND P0, PT, R6, RZ, PT ;  /* 0x000000ff0600720c */ /* 0x001fe40003f05270 */
[----:B-1----:R-:W-:-:S11]  /*02c0*/  R2UR UR15, R8 ;  /* 0x00000000080f72ca */ /* 0x002fd600000e0000 */
[----:B----4-:R-:W-:Y:S05]  /*02d0*/  @P0 BRA `(.L_x_219) ;  /* 0x0000000400bc0947 */ /* 0x010fea0003800000 */
        /* <DEDUP_REMOVED lines=19> */
.L_x_222:
        /* <DEDUP_REMOVED lines=18> */
.L_x_220:
        /* <DEDUP_REMOVED lines=18> */
.L_x_221:
        /* <DEDUP_REMOVED lines=9> */
[----:B0-----:R-:W0:Y:S01]  /*06e0*/  LDC.64 R4, c[0x0][0x380] ;  /* 0x0000e000ff047b82 */ /* 0x001e220000000a00 */
[----:B------:R-:W2:Y:S01]  /*06f0*/  LDCU UR5, c[0x0][0x388] ;  /* 0x00007100ff0577ac */ /* 0x000ea20008000800 */
[----:B------:R0:W-:Y:S06]  /*0700*/  STS [UR4], R17 ;  /* 0x00000011ff007988 */ /* 0x0001ec0008000804 */
[----:B----4-:R-:W4:Y:S01]  /*0710*/  LDC.64 R8, c[0x0][0x390] ;  /* 0x0000e400ff087b82 */ /* 0x010f220000000a00 */
[C---:B--2---:R-:W-:Y:S01]  /*0720*/  VIADD R15, R2.reuse, -UR5 ;  /* 0x80000005020f7c36 */ /* 0x044fe20008000000 */
[----:B------:R-:W-:-:S02]  /*0730*/  VIMNMX R19, PT, PT, R2, UR5, PT ;  /* 0x0000000502137c48 */ /* 0x000fc4000bfe0100 */
[----:B------:R-:W-:-:S03]  /*0740*/  ISETP.GE.AND P1, PT, R2, UR5, PT ;  /* 0x0000000502007c0c */ /* 0x000fc6000bf26270 */
[----:B------:R-:W-:Y:S01]  /*0750*/  IMAD.IADD R16, R2, 0x1, -R19 ;  /* 0x0000000102107824 */ /* 0x000fe200078e0a13 */
[----:B-1----:R-:W-:-:S09]  /*0760*/  SEL R15, R15, RZ, P1 ;  /* 0x000000ff0f0f7207 */ /* 0x002fd20000800000 */
.L_x_225:
[----:B---3--:R-:W-:Y:S01]  /*0770*/  ISETP.GE.AND P0, PT, R16, R7, PT ;  /* 0x000000071000720c */ /* 0x008fe20003f06270 */
[----:B0-----:R-:W-:Y:S02]  /*0780*/  IMAD.MOV.U32 R17, RZ, RZ, R19 ;  /* 0x000000ffff117224 */ /* 0x001fe400078e0013 */
[----:B------:R-:W-:Y:S01]  /*0790*/  IMAD.MOV.U32 R14, RZ, RZ, R16 ;  /* 0x000000ffff0e7224 */ /* 0x000fe200078e0010 */
[----:B------:R-:W-:-:S13]  /*07a0*/  ISETP.LT.OR P0, PT, R19, 0x1, P0 ;  /* 0x000000011300780c */ /* 0x000fda0000701670 */
[----:B------:R-:W-:Y:S05]  /*07b0*/  @P0 BRA `(.L_x_223) ;  /* 0x0000000000340947 */ /* 0x000fea0003800000 */
[----:B------:R-:W-:Y:S02]  /*07c0*/  VIADD R13, R19, 0xffffffff ;  /* 0xffffffff130d7836 */ /* 0x000fe40000000000 */
[----:B----4-:R-:W-:-:S04]  /*07d0*/  IMAD.WIDE R10, R16, 0x4, R8 ;  /* 0x00000004100a7825 */ /* 0x010fc800078e0208 */
[----:B------:R-:W-:Y:S02]  /*07e0*/  IMAD.WIDE.U32 R12, R13, 0x4, R4 ;  /* 0x000000040d0c7825 */ /* 0x000fe400078e0004 */
        /* <DEDUP_REMOVED lines=10> */
.L_x_223:
[----:B------:R-:W-:Y:S02]  /*0890*/  ISETP.GE.AND P1, PT, R19, R0, PT ;  /* 0x000000001300720c */ /* 0x000fe40003f26270 */
[----:B------:R-:W-:Y:S02]  /*08a0*/  PLOP3.LUT P0, PT, PT, PT, PT, 0x80, 0x8 ;  /* 0x000000000008781c */ /* 0x000fe40003f0f070 */
[----:B------:R-:W-:-:S13]  /*08b0*/  ISETP.LT.OR P1, PT, R16, 0x1, P1 ;  /* 0x000000011000780c */ /* 0x000fda0000f21670 */
[----:B------:R-:W-:Y:S05]  /*08c0*/  @P1 BRA `(.L_x_224) ;  /* 0x0000000000381947 */ /* 0x000fea0003800000 */
[----:B------:R-:W-:Y:S02]  /*08d0*/  VIADD R11, R14, 0xffffffff ;  /* 0xffffffff0e0b7836 */ /* 0x000fe40000000000 */
[----:B------:R-:W-:-:S04]  /*08e0*/  IMAD.WIDE R12, R17, 0x4, R4 ;  /* 0x00000004110c7825 */ /* 0x000fc800078e0204 */
[----:B----4-:R-:W-:Y:S02]  /*08f0*/  IMAD.WIDE.U32 R10, R11, 0x4, R8 ;  /* 0x000000040b0a7825 */ /* 0x010fe400078e0008 */
        /* <DEDUP_REMOVED lines=11> */
.L_x_224:
[----:B------:R-:W-:Y:S05]  /*09b0*/  @!P0 BRA `(.L_x_225) ;  /* 0xfffffffc006c8947 */ /* 0x000fea000383ffff */
[----:B------:R0:W-:Y:S02]  /*09c0*/  STS [UR9], R19 ;  /* 0x00000013ff007988 */ /* 0x0001e40008000809 */
.L_x_219:
[----:B------:R-:W-:Y:S05]  /*09d0*/  BSYNC.RECONVERGENT B0 ;  /* 0x0000000000007941 */ /* 0x000fea0003800200 */
.L_x_218:
[----:B------:R-:W1:Y:S01]  /*09e0*/  LDCU UR4, c[0x0][0x3a8] ;  /* 0x00007500ff0477ac */ /* 0x000e620008000800 */
[----:B------:R-:W-:Y:S01]  /*09f0*/  IMAD.MOV.U32 R4, RZ, RZ, 0x1 ;  /* 0x00000001ff047424 */ /* 0x000fe200078e00ff */
[----:B------:R-:W2:Y:S08]  /*0a00*/  S2UR UR5, SR_CgaCtaId ;  /* 0x00000000000579c3 */ /* 0x000eb00000008800 */
[----:B------:R-:W-:Y:S06]  /*0a10*/  BAR.SYNC.DEFER_BLOCKING 0x0 ;  /* 0x0000000000007b1d */ /* 0x000fec0000010000 */
[----:B-1----:R-:W1:Y:S01]  /*0a20*/  I2F.F64 R12, UR4 ;  /* 0x00000004000c7d12 */ /* 0x002e620008201c00 */
[----:B------:R-:W-:-:S02]  /*0a30*/  UMOV UR4, 0x400 ;  /* 0x0000040000047882 */ /* 0x000fc40000000000 */
[----:B--2---:R-:W-:Y:S01]  /*0a40*/  ULEA UR4, UR5, UR4, 0x18 ;  /* 0x0000000405047291 */ /* 0x004fe2000f8ec0ff */
[----:B------:R-:W-:Y:S04]  /*0a50*/  LDS R7, [UR9] ;  /* 0x00000009ff077984 */ /* 0x000fe80008000800 */
[----:B-1----:R-:W4:Y:S02]  /*0a60*/  MUFU.RCP64H R5, R13 ;  /* 0x0000000d00057308 */ /* 0x002f240000001800 */
[----:B----4-:R-:W-:-:S08]  /*0a70*/  DFMA R8, -R12, R4, 1 ;  /* 0x3ff000000c08742b */ /* 0x010fd00000000104 */
[----:B------:R-:W-:-:S08]  /*0a80*/  DFMA R8, R8, R8, R8 ;  /* 0x000000080808722b */ /* 0x000fd00000000008 */
[----:B------:R-:W-:Y:S01]  /*0a90*/  DFMA R8, R4, R8, R4 ;  /* 0x000000080408722b */ /* 0x000fe20000000004 */
[----:B------:R-:W-:Y:S01]  /*0aa0*/  VIADD R5, R2, -UR15 ;  /* 0x8000000f02057c36 */ /* 0x000fe20008000000 */
[----:B------:R-:W1:Y:S03]  /*0ab0*/  LDS R4, [UR4] ;  /* 0x00000004ff047984 */ /* 0x000e660008000800 */
[----:B------:R-:W2:Y:S03]  /*0ac0*/  I2F.F64 R10, R5 ;  /* 0x00000005000a7312 */ /* 0x000ea60000201c00 */
[----:B------:R-:W-:-:S08]  /*0ad0*/  DFMA R14, -R12, R8, 1 ;  /* 0x3ff000000c0e742b */ /* 0x000fd00000000108 */
[----:B------:R-:W-:Y:S01]  /*0ae0*/  DFMA R8, R8, R14, R8 ;  /* 0x0000000e0808722b */ /* 0x000fe20000000008 */
[----:B------:R-:W-:Y:S01]  /*0af0*/  BAR.SYNC.DEFER_BLOCKING 0x0 ;  /* 0x0000000000007b1d */ /* 0x000fe20000010000 */
[----:B--2---:R-:W-:-:S06]  /*0b00*/  FSETP.GEU.AND P1, PT, |R11|, 6.5827683646048100446e-37, PT ;  /* 0x036000000b00780b */ /* 0x004fcc0003f2e200 */
[----:B------:R-:W-:-:S08]  /*0b10*/  DMUL R14, R10, R8 ;  /* 0x000000080a0e7228 */ /* 0x000fd00000000000 */
[----:B------:R-:W-:-:S08]  /*0b20*/  DFMA R16, -R12, R14, R10 ;  /* 0x0000000e0c10722b */ /* 0x000fd0000000010a */
[----:B------:R-:W-:Y:S01]  /*0b30*/  DFMA R8, R8, R16, R14 ;  /* 0x000000100808722b */ /* 0x000fe2000000000e */
[----:B-1----:R-:W-:-:S04]  /*0b40*/  IADD3 R3, PT, PT, -R4, UR15, RZ ;  /* 0x0000000f04037c10 */ /* 0x002fc8000fffe1ff */
[----:B------:R-:W-:-:S05]  /*0b50*/  IADD3 R2, PT, PT, R2, -R3, -R7 ;  /* 0x8000000302027210 */ /* 0x000fca0007ffe807 */
[----:B------:R-:W-:-:S05]  /*0b60*/  FFMA R0, RZ, R13, R9 ;  /* 0x0000000dff007223 */ /* 0x000fca0000000009 */
[----:B------:R-:W-:Y:S01]  /*0b70*/  FSETP.GT.AND P0, PT, |R0|, 1.469367938527859385e-39, PT ;  /* 0x001000000000780b */ /* 0x000fe20003f04200 */
[----:B------:R-:W-:-:S12]  /*0b80*/  IMAD.IADD R0, R7, 0x1, -R4 ;  /* 0x0000000107007824 */ /* 0x000fd800078e0a04 */
[----:B------:R-:W-:Y:S05]  /*0b90*/  @P0 BRA P1, `(.L_x_226) ;  /* 0x0000000000100947 */ /* 0x000fea0000800000 */
[----:B------:R-:W-:-:S07]  /*0ba0*/  MOV R8, 0xbc0 ;  /* 0x00000bc000087802 */ /* 0x000fce0000000f00 */
[----:B0-----:R-:W-:Y:S05]  /*0bb0*/  CALL.REL.NOINC `($__internal_4_$__cuda_sm20_div_rn_f64_full) ;  /* 0x0000001c008c7944 */ /* 0x001fea0003c00000 */
[----:B------:R-:W-:Y:S02]  /*0bc0*/  IMAD.MOV.U32 R8, RZ, RZ, R18 ;  /* 0x000000ffff087224 */ /* 0x000fe400078e0012 */
[----:B------:R-:W-:-:S07]  /*0bd0*/  IMAD.MOV.U32 R9, RZ, RZ, R19 ;  /* 0x000000ffff097224 */ /* 0x000fce00078e0013 */
.L_x_226:
[----:B------:R-:W1:Y:S02]  /*0be0*/  F2I.F64.CEIL R7, R8 ;  /* 0x0000000800077311 */ /* 0x000e640000309100 */
[----:B-1----:R-:W-:-:S13]  /*0bf0*/  ISETP.GE.AND P0, PT, R7, 0x1, PT ;  /* 0x000000010700780c */ /* 0x002fda0003f06270 */
[----:B------:R-:W-:Y:S05]  /*0c00*/  @!P0 EXIT ;  /* 0x000000000000894d */ /* 0x000fea0003800000 */
[--C-:B------:R-:W-:Y:S01]  /*0c10*/  IMAD.IADD R4, R4, 0x1, R6.reuse ;  /* 0x0000000104047824 */ /* 0x100fe200078e0206 */
[----:B------:R-:W1:Y:S01]  /*0c20*/  LDCU UR14, c[0x0][0x360] ;  /* 0x00006c00ff0e77ac */ /* 0x000e620008000800 */
[----:B------:R-:W-:Y:S01]  /*0c30*/  IMAD.IADD R20, R3, 0x1, R6 ;  /* 0x0000000103147824 */ /* 0x000fe200078e0206 */
[----:B------:R-:W-:Y:S01]  /*0c40*/  USHF.R.S32.HI UR16, URZ, 0x1f, UR15 ;  /* 0x0000001fff107899 */ /* 0x000fe2000801140f */
[----:B------:R-:W-:Y:S01]  /*0c50*/  UMOV UR4, URZ ;  /* 0x000000ff00047c82 */ /* 0x000fe20008000000 */
[----:B------:R-:W-:Y:S01]  /*0c60*/  UMOV UR5, URZ ;  /* 0x000000ff00057c82 */ /* 0x000fe20008000000 */
[----:B------:R-:W-:Y:S01]  /*0c70*/  UMOV UR6, URZ ;  /* 0x000000ff00067c82 */ /* 0x000fe20008000000 */
[----:B------:R-:W-:-:S08]  /*0c80*/  UMOV UR7, URZ ;  /* 0x000000ff00077c82 */ /* 0x000fd00008000000 */
.L_x_267:
[----:B------:R-:W2:Y:S02]  /*0c90*/  LDCU UR8, c[0x0][0x3a8] ;  /* 0x00007500ff0877ac */ /* 0x000ea40008000800 */
[----:B--2---:R-:W-:-:S05]  /*0ca0*/  IMAD.U32 R13, RZ, RZ, UR8 ;  /* 0x00000008ff0d7e24 */ /* 0x004fca000f8e00ff */
[----:B------:R-:W-:-:S13]  /*0cb0*/  ISETP.GE.AND P0, PT, R13, 0x1, PT ;  /* 0x000000010d00780c */ /* 0x000fda0003f06270 */
[----:B------:R-:W-:Y:S05]  /*0cc0*/  @!P0 BRA `(.L_x_227) ;  /* 0x00000000009c8947 */ /* 0x000fea0003800000 */
[----:B------:R-:W2:Y:S01]  /*0cd0*/  LDC.64 R8, c[0x0][0x380] ;  /* 0x0000e000ff087b82 */ /* 0x000ea20000000a00 */
[----:B------:R-:W-:Y:S01]  /*0ce0*/  VIADD R12, R0, -UR5 ;  /* 0x80000005000c7c36 */ /* 0x000fe20008000000 */
[----:B------:R-:W3:Y:S01]  /*0cf0*/  LDCU UR17, c[0x0][0x3a8] ;  /* 0x00007500ff1177ac */ /* 0x000ee20008000800 */
[----:B------:R-:W-:Y:S01]  /*0d00*/  VIADD R13, R4, UR5 ;  /* 0x00000005040d7c36 */ /* 0x000fe20008000000 */
[----:B------:R-:W-:-:S06]  /*0d10*/  UMOV UR8, URZ ;  /* 0x000000ff00087c82 */ /* 0x000fcc0008000000 */
.L_x_230:
[----:B----4-:R-:W-:Y:S01]  /*0d20*/  VIADD R3, R6, UR8 ;  /* 0x0000000806037c36 */ /* 0x010fe20008000000 */
[----:B------:R-:W-:Y:S04]  /*0d30*/  BSSY.RECONVERGENT B0, `(.L_x_228) ;  /* 0x000000b000007945 */ /* 0x000fe80003800200 */
[----:B------:R-:W-:-:S13]  /*0d40*/  ISETP.GE.U32.AND P0, PT, R3, R12, PT ;  /* 0x0000000c0300720c */ /* 0x000fda0003f06070 */
[----:B------:R-:W-:Y:S05]  /*0d50*/  @P0 BRA `(.L_x_229) ;  /* 0x0000000000200947 */ /* 0x000fea0003800000 */
[----:B------:R-:W-:-:S04]  /*0d60*/  VIADD R11, R13, UR8 ;  /* 0x000000080d0b7c36 */ /* 0x000fc80008000000 */
[----:B--2---:R-:W-:-:S06]  /*0d70*/  IMAD.WIDE.U32 R10, R11, 0x4, R8 ;  /* 0x000000040b0a7825 */ /* 0x004fcc00078e0008 */
[----:B------:R-:W2:Y:S01]  /*0d80*/  LDG.E R10, desc[UR12][R10.64] ;  /* 0x0000000c0a0a7981 */ /* 0x000ea2000c1e1900 */
[----:B------:R-:W4:Y:S01]  /*0d90*/  S2UR UR11, SR_CgaCtaId ;  /* 0x00000000000b79c3 */ /* 0x000f220000008800 */
[----:B------:R-:W-:Y:S02]  /*0da0*/  UMOV UR10, 0x400 ;  /* 0x00000400000a7882 */ /* 0x000fe40000000000 */
[----:B----4-:R-:W-:-:S06]  /*0db0*/  ULEA UR10, UR11, UR10, 0x18 ;  /* 0x0000000a0b0a7291 */ /* 0x010fcc000f8ec0ff */
[----:B------:R-:W-:-:S05]  /*0dc0*/  LEA R3, R3, UR10, 0x2 ;  /* 0x0000000a03037c11 */ /* 0x000fca000f8e10ff */
[----:B--2---:R4:W-:Y:S02]  /*0dd0*/  STS [R3], R10 ;  /* 0x0000000a03007388 */ /* 0x0049e40000000800 */
.L_x_229:
[----:B-1-3--:R-:W-:Y:S05]  /*0de0*/  BSYNC.RECONVERGENT B0 ;  /* 0x0000000000007941 */ /* 0x00afea0003800200 */
.L_x_228:
[----:B------:R-:W-:-:S04]  /*0df0*/  UIADD3 UR8, UPT, UPT, UR14, UR8, URZ ;  /* 0x000000080e087290 */ /* 0x000fc8000fffe0ff */
[----:B------:R-:W-:-:S09]  /*0e00*/  UISETP.GE.AND UP0, UPT, UR8, UR17, UPT ;  /* 0x000000110800728c */ /* 0x000fd2000bf06270 */
[----:B------:R-:W-:Y:S05]  /*0e10*/  BRA.U !UP0, `(.L_x_230) ;  /* 0xfffffffd08c07547 */ /* 0x000fea000b83ffff */
[----:B------:R-:W1:Y:S01]  /*0e20*/  LDC R13, c[0x0][0x3a8] ;  /* 0x0000ea00ff0d7b82 */ /* 0x000e620000000800 */
[----:B------:R-:W-:Y:S01]  /*0e30*/  VIADD R12, R2, -UR4 ;  /* 0x80000004020c7c36 */ /* 0x000fe20008000000 */
[----:B------:R-:W-:Y:S01]  /*0e40*/  UMOV UR8, URZ ;  /* 0x000000ff00087c82 */ /* 0x000fe20008000000 */
[----:B------:R-:W-:-:S05]  /*0e50*/  VIADD R14, R20, UR4 ;  /* 0x00000004140e7c36 */ /* 0x000fca0008000000 */
[----:B--2---:R-:W2:Y:S02]  /*0e60*/  LDC.64 R8, c[0x0][0x390] ;  /* 0x0000e400ff087b82 */ /* 0x004ea40000000a00 */
.L_x_233:
[----:B---34-:R-:W-:Y:S01]  /*0e70*/  VIADD R3, R6, UR8 ;  /* 0x0000000806037c36 */ /* 0x018fe20008000000 */
        /* <DEDUP_REMOVED lines=8> */
.L_x_232:
[----:B------:R-:W-:Y:S05]  /*0f00*/  BSYNC.RECONVERGENT B0 ;  /* 0x0000000000007941 */ /* 0x000fea0003800200 */
.L_x_231:
[----:B------:R-:W-:-:S06]  /*0f10*/  UIADD3 UR8, UPT, UPT, UR14, UR8, URZ ;  /* 0x000000080e087290 */ /* 0x000fcc000fffe0ff */
[----:B-1----:R-:W-:-:S13]  /*0f20*/  ISETP.LE.AND P0, PT, R13, UR8, PT ;  /* 0x000000080d007c0c */ /* 0x002fda000bf03270 */
[----:B------:R-:W-:Y:S05]  /*0f30*/  @!P0 BRA `(.L_x_233) ;  /* 0xfffffffc00cc8947 */ /* 0x000fea000383ffff */
.L_x_227:
[----:B-1-3--:R-:W1:Y:S01]  /*0f40*/  I2F.U32.RP R3, UR14 ;  /* 0x0000000e00037d06 */ /* 0x00ae620008209000 */
[----:B------:R-:W-:Y:S01]  /*0f50*/  ISETP.NE.U32.AND P2, PT, RZ, UR14, PT ;  /* 0x0000000eff007c0c */ /* 0x000fe2000bf45070 */
[----:B------:R-:W3:Y:S08]  /*0f60*/  S2UR UR10, SR_CgaCtaId ;  /* 0x00000000000a79c3 */ /* 0x000ef00000008800 */
[----:B------:R-:W-:Y:S01]  /*0f70*/  BAR.SYNC.DEFER_BLOCKING 0x0 ;  /* 0x0000000000007b1d */ /* 0x000fe20000010000 */
[----:B------:R-:W-:Y:S01]  /*0f80*/  VIADD R14, R5, -UR6 ;  /* 0x80000006050e7c36 */ /* 0x000fe20008000000 */
[----:B0-----:R-:W-:-:S02]  /*0f90*/  VIADDMNMX R19, R2, -UR4, R13, PT ;  /* 0x8000000402137c46 */ /* 0x001fc4000b80010d */
[----:B------:R-:W-:Y:S02]  /*0fa0*/  VIADDMNMX R18, R0, -UR5, R13, PT ;  /* 0x8000000500127c46 */ /* 0x000fe4000b80010d */
[----:B------:R-:W-:Y:S01]  /*0fb0*/  BSSY.RECONVERGENT B1, `(.L_x_234) ;  /* 0x0000045000017945 */ /* 0x000fe20003800200 */
[----:B------:R-:W-:Y:S01]  /*0fc0*/  UMOV UR8, 0x400 ;  /* 0x0000040000087882 */ /* 0x000fe20000000000 */
[----:B-1----:R-:W2:Y:S01]  /*0fd0*/  MUFU.RCP R3, R3 ;  /* 0x0000000300037308 */ /* 0x002ea20000001000 */
[----:B---3--:R-:W-:Y:S01]  /*0fe0*/  ULEA UR8, UR10, UR8, 0x18 ;  /* 0x000000080a087291 */ /* 0x008fe2000f8ec0ff */
[----:B--2---:R-:W-:-:S06]  /*0ff0*/  VIADD R8, R3, 0xffffffe ;  /* 0x0ffffffe03087836 */ /* 0x004fcc0000000000 */
        /* <DEDUP_REMOVED lines=9> */
[----:B------:R-:W-:Y:S02]  /*1090*/  @P0 VIADD R10, R10, -UR14 ;  /* 0x8000000e0a0a0c36 */ /* 0x000fe40008000000 */
[----:B------:R-:W-:-:S03]  /*10a0*/  @P0 VIADD R9, R9, 0x1 ;  /* 0x0000000109090836 */ /* 0x000fc60000000000 */
[----:B------:R-:W-:-:S13]  /*10b0*/  ISETP.GE.U32.AND P1, PT, R10, UR14, PT ;  /* 0x0000000e0a007c0c */ /* 0x000fda000bf26070 */
[----:B------:R-:W-:Y:S01]  /*10c0*/  @P1 VIADD R9, R9, 0x1 ;  /* 0x0000000109091836 */ /* 0x000fe20000000000 */
[----:B------:R-:W-:-:S05]  /*10d0*/  @!P2 LOP3.LUT R9, RZ, UR14, RZ, 0x33, !PT ;  /* 0x0000000eff09ac12 */ /* 0x000fca000f8e33ff */
[----:B------:R-:W-:-:S05]  /*10e0*/  IMAD R15, R9, R6, RZ ;  /* 0x00000006090f7224 */ /* 0x000fca00078e02ff */
[C---:B------:R-:W-:Y:S02]  /*10f0*/  VIMNMX R8, PT, PT, R15.reuse, R14, PT ;  /* 0x0000000e0f087248 */ /* 0x040fe40003fe0100 */
[----:B------:R-:W-:Y:S02]  /*1100*/  VIADDMNMX R21, R15, R9, R14, PT ;  /* 0x000000090f157246 */ /* 0x000fe4000380010e */
[CC--:B------:R-:W-:Y:S01]  /*1110*/  VIMNMX R13, PT, PT, R8.reuse, R18.reuse, PT ;  /* 0x00000012080d7248 */ /* 0x0c0fe20003fe0100 */
[C---:B------:R-:W-:Y:S01]  /*1120*/  IMAD.IADD R10, R8.reuse, 0x1, -R19 ;  /* 0x00000001080a7824 */ /* 0x040fe200078e0a13 */
[C---:B------:R-:W-:Y:S01]  /*1130*/  ISETP.GE.AND P0, PT, R8.reuse, R19, PT ;  /* 0x000000130800720c */ /* 0x040fe20003f06270 */
[C---:B------:R-:W-:Y:S01]  /*1140*/  IMAD.IADD R3, R8.reuse, 0x1, -R18 ;  /* 0x0000000108037824 */ /* 0x040fe200078e0a12 */
[C---:B------:R-:W-:Y:S01]  /*1150*/  ISETP.GE.AND P1, PT, R8.reuse, R18, PT ;  /* 0x000000120800720c */ /* 0x040fe20003f26270 */
[----:B------:R-:W-:Y:S01]  /*1160*/  IMAD.IADD R12, R8, 0x1, -R13 ;  /* 0x00000001080c7824 */ /* 0x000fe200078e0a0d */
[----:B------:R-:W-:-:S02]  /*1170*/  SEL R10, R10, RZ, P0 ;  /* 0x000000ff0a0a7207 */ /* 0x000fc40000000000 */
[----:B------:R-:W-:-:S09]  /*1180*/  SEL R3, R3, RZ, P1 ;  /* 0x000000ff03037207 */ /* 0x000fd20000800000 */
.L_x_239:
        /* <DEDUP_REMOVED lines=20> */
.L_x_237:
[----:B------:R-:W-:Y:S02]  /*12d0*/  ISETP.GE.AND P1, PT, R13, R18, PT ;  /* 0x000000120d00720c */ /* 0x000fe40003f26270 */
[----:B------:R-:W-:Y:S02]  /*12e0*/  PLOP3.LUT P0, PT, PT, PT, PT, 0x80, 0x8 ;  /* 0x000000000008781c */ /* 0x000fe40003f0f070 */
[----:B------:R-:W-:-:S13]  /*12f0*/  ISETP.LT.OR P1, PT, R12, 0x1, P1 ;  /* 0x000000010c00780c */ /* 0x000fda0000f21670 */
[----:B------:R-:W-:Y:S05]  /*1300*/  @P1 BREAK.RELIABLE B0 ;  /* 0x0000000000001942 */ /* 0x000fea0003800100 */
[----:B------:R-:W-:Y:S05]  /*1310*/  @P1 BRA `(.L_x_238) ;  /* 0x0000000000301947 */ /* 0x000fea0003800000 */
[----:B------:R-:W-:Y:S05]  /*1320*/  BSYNC.RELIABLE B0 ;  /* 0x0000000000007941 */ /* 0x000fea0003800100 */
.L_x_236:
        /* <DEDUP_REMOVED lines=11> */
.L_x_238:
[----:B------:R-:W-:Y:S05]  /*13e0*/  BSYNC.RECONVERGENT B2 ;  /* 0x0000000000027941 */ /* 0x000fea0003800200 */
.L_x_235:
[----:B------:R-:W-:Y:S05]  /*13f0*/  @!P0 BRA `(.L_x_239) ;  /* 0xfffffffc00648947 */ /* 0x000fea000383ffff */
[----:B------:R-:W-:Y:S05]  /*1400*/  BSYNC.RECONVERGENT B1 ;  /* 0x0000000000017941 */ /* 0x000fea0003800200 */
.L_x_234:
[----:B------:R-:W-:Y:S05]  /*1410*/  WARPSYNC.ALL ;  /* 0x0000000000007948 */ /* 0x000fea0003800000 */
[C---:B------:R-:W-:Y:S01]  /*1420*/  IMAD.IADD R3, R21.reuse, 0x1, -R19 ;  /* 0x0000000115037824 */ /* 0x040fe200078e0a13 */
[CC--:B------:R-:W-:Y:S01]  /*1430*/  VIMNMX R16, PT, PT, R21.reuse, R18.reuse, PT ;  /* 0x0000001215107248 */ /* 0x0c0fe20003fe0100 */
[C---:B------:R-:W-:Y:S01]  /*1440*/  IMAD.IADD R9, R21.reuse, 0x1, -R18 ;  /* 0x0000000115097824 */ /* 0x040fe200078e0a12 */
[C---:B------:R-:W-:Y:S01]  /*1450*/  ISETP.GE.AND P0, PT, R21.reuse, R19, PT ;  /* 0x000000131500720c */ /* 0x040fe20003f06270 */
[----:B------:R-:W-:Y:S01]  /*1460*/  BSSY.RECONVERGENT B2, `(.L_x_240) ;  /* 0x000002c000027945 */ /* 0x000fe20003800200 */
[C---:B------:R-:W-:Y:S01]  /*1470*/  ISETP.GE.AND P1, PT, R21.reuse, R18, PT ;  /* 0x000000121500720c */ /* 0x040fe20003f26270 */
[----:B------:R-:W-:Y:S01]  /*1480*/  IMAD.IADD R22, R21, 0x1, -R16 ;  /* 0x0000000115167824 */ /* 0x000fe200078e0a10 */
[----:B------:R-:W-:-:S02]  /*1490*/  SEL R3, R3, RZ, P0 ;  /* 0x000000ff03037207 */ /* 0x000fc40000000000 */
[----:B------:R-:W-:-:S09]  /*14a0*/  SEL R9, R9, RZ, P1 ;  /* 0x000000ff09097207 */ /* 0x000fd20000800000 */
.L_x_245:
        /* <DEDUP_REMOVED lines=20> */
.L_x_243:
[----:B------:R-:W-:Y:S02]  /*15f0*/  ISETP.GE.AND P1, PT, R16, R18, PT ;  /* 0x000000121000720c */ /* 0x000fe40003f26270 */
[----:B------:R-:W-:Y:S02]  /*1600*/  PLOP3.LUT P0, PT, PT, PT, PT, 0x80, 0x8 ;  /* 0x000000000008781c */ /* 0x000fe40003f0f070 */
[----:B------:R-:W-:-:S13]  /*1610*/  ISETP.LT.OR P1, PT, R22, 0x1, P1 ;  /* 0x000000011600780c */ /* 0x000fda0000f21670 */
[----:B------:R-:W-:Y:S05]  /*1620*/  @P1 BREAK.RELIABLE B1 ;  /* 0x0000000000011942 */ /* 0x000fea0003800100 */
[----:B------:R-:W-:Y:S05]  /*1630*/  @P1 BRA `(.L_x_244) ;  /* 0x0000000000301947 */ /* 0x000fea0003800000 */
[----:B------:R-:W-:Y:S05]  /*1640*/  BSYNC.RELIABLE B1 ;  /* 0x0000000000017941 */ /* 0x000fea0003800100 */
.L_x_242:
        /* <DEDUP_REMOVED lines=11> */
.L_x_244:
[----:B------:R-:W-:Y:S05]  /*1700*/  BSYNC.RECONVERGENT B3 ;  /* 0x0000000000037941 */ /* 0x000fea0003800200 */
.L_x_241:
[----:B------:R-:W-:Y:S05]  /*1710*/  @!P0 BRA `(.L_x_245) ;  /* 0xfffffffc00648947 */ /* 0x000fea000383ffff */
[----:B------:R-:W-:Y:S05]  /*1720*/  BSYNC.RECONVERGENT B2 ;  /* 0x0000000000027941 */ /* 0x000fea0003800200 */
.L_x_240:
        /* <DEDUP_REMOVED lines=15> */
[----:B------:R-:W-:Y:S02]  /*1820*/  ISETP.GE.AND P0, PT, R11, 0x1, PT ;  /* 0x000000010b00780c */ /* 0x000fe40003f06270 */
[----:B------:R-:W-:-:S02]  /*1830*/  LEA R23, R23, UR9, 0x2 ;  /* 0x0000000917177c11 */ /* 0x000fc4000f8e10ff */
[----:B0-----:R-:W-:-:S04]  /*1840*/  LEA R8, P1, R3, UR10, 0x2 ;  /* 0x0000000a03087c11 */ /* 0x001fc8000f8210ff */
[----:B------:R-:W-:Y:S01]  /*1850*/  LEA.HI.X R9, R3, UR11, R10, 0x2, P1 ;  /* 0x0000000b03097c11 */ /* 0x000fe200088f140a */
[----:B------:R-:W-:-:S04]  /*1860*/  HFMA2 R3, -RZ, RZ, 0, 0 ;  /* 0x00000000ff037431 */ /* 0x000fc800000001ff */
[----:B------:R-:W-:Y:S05]  /*1870*/  @!P0 BRA `(.L_x_247) ;  /* 0x0000000000688947 */ /* 0x000fea0003800000 */
[----:B------:R-:W0:Y:S01]  /*1880*/  S2UR UR8, SR_CgaCtaId ;  /* 0x00000000000879c3 */ /* 0x000e220000008800 */
[----:B------:R-:W-:Y:S01]  /*1890*/  UMOV UR4, 0x400 ;  /* 0x0000040000047882 */ /* 0x000fe20000000000 */
[----:B------:R-:W-:Y:S02]  /*18a0*/  IMAD.MOV.U32 R3, RZ, RZ, RZ ;  /* 0x000000ffff037224 */ /* 0x000fe400078e00ff */
[----:B------:R-:W-:Y:S02]  /*18b0*/  IMAD.MOV.U32 R22, RZ, RZ, RZ ;  /* 0x000000ffff167224 */ /* 0x000fe400078e00ff */
[----:B------:R-:W-:Y:S01]  /*18c0*/  IMAD.MOV.U32 R17, RZ, RZ, RZ ;  /* 0x000000ffff117224 */ /* 0x000fe200078e00ff */
[----:B0-----:R-:W-:-:S06]  /*18d0*/  ULEA UR4, UR8, UR4, 0x18 ;  /* 0x0000000408047291 */ /* 0x001fcc000f8ec0ff */
[----:B------:R-:W-:-:S07]  /*18e0*/  LEA R24, R13, UR4, 0x2 ;  /* 0x000000040d187c11 */ /* 0x000fce000f8e10ff */
.L_x_248:
[----:B------:R-:W-:Y:S02]  /*18f0*/  IMAD R25, R17, 0x4, R24 ;  /* 0x0000000411197824 */ /* 0x000fe400078e0218 */
[C---:B------:R-:W-:Y:S02]  /*1900*/  IMAD R26, R22.reuse, 0x4, R23 ;  /* 0x00000004161a7824 */ /* 0x040fe400078e0217 */
[----:B------:R-:W-:Y:S02]  /*1910*/  IMAD.WIDE.U32 R10, R3, 0x4, R8 ;  /* 0x00000004030a7825 */ /* 0x000fe400078e0008 */
[----:B------:R-:W-:Y:S02]  /*1920*/  LDS R25, [R25] ;  /* 0x0000000019197984 */ /* 0x000fe40000000800 */
[----:B------:R-:W-:Y:S02]  /*1930*/  VIADD R27, R17, 0x1 ;  /* 0x00000001111b7836 */ /* 0x000fe40000000000 */
[----:B------:R-:W0:Y:S01]  /*1940*/  LDS R26, [R26] ;  /* 0x000000001a1a7984 */ /* 0x000e220000000800 */
[----:B------:R-:W-:-:S02]  /*1950*/  VIADD R28, R22, 0x1 ;  /* 0x00000001161c7836 */ /* 0x000fc40000000000 */
        /* <DEDUP_REMOVED lines=12> */
.L_x_247:
[----:B------:R-:W-:Y:S05]  /*1a20*/  BSYNC.RECONVERGENT B2 ;  /* 0x0000000000027941 */ /* 0x000fea0003800200 */
.L_x_246:
        /* <DEDUP_REMOVED lines=17> */
[----:B------:R-:W-:-:S03]  /*1b40*/  ISETP.NE.AND P1, PT, R10, 0x1, PT ;  /* 0x000000010a00780c */ /* 0x000fc60003f25270 */
        /* <DEDUP_REMOVED lines=17> */
.L_x_253:
[----:B------:R-:W-:Y:S05]  /*1c60*/  BSYNC.RECONVERGENT B3 ;  /* 0x0000000000037941 */ /* 0x000fea0003800200 */
.L_x_252:
[----:B------:R-:W-:Y:S05]  /*1c70*/  @P0 BRA `(.L_x_251) ;  /* 0x0000000800800947 */ /* 0x000fea0003800000 */
[----:B------:R-:W-:Y:S01]  /*1c80*/  ISETP.LT.U32.AND P0, PT, R15, R14, PT ;  /* 0x0000000e0f00720c */ /* 0x000fe20003f01070 */
[----:B------:R-:W1:Y:S01]  /*1c90*/  S2UR UR8, SR_CgaCtaId ;  /* 0x00000000000879c3 */ /* 0x000e620000008800 */
[----:B------:R-:W-:Y:S01]  /*1ca0*/  SHF.R.S32.HI R3, RZ, 0x1f, R15 ;  /* 0x0000001fff037819 */ /* 0x000fe2000001140f */
[----:B0-2---:R-:W-:Y:S01]  /*1cb0*/  IMAD.U32 R9, RZ, RZ, UR6 ;  /* 0x00000006ff097e24 */ /* 0x005fe2000f8e00ff */
[----:B------:R-:W-:Y:S01]  /*1cc0*/  SHF.R.S32.HI R8, RZ, 0x1f, R14 ;  /* 0x0000001fff087819 */ /* 0x000fe2000001140e */
[----:B------:R-:W-:Y:S01]  /*1cd0*/  UMOV UR4, 0x400 ;  /* 0x0000040000047882 */ /* 0x000fe20000000000 */
[----:B------:R-:W-:Y:S02]  /*1ce0*/  BSSY.RECONVERGENT B3, `(.L_x_254) ;  /* 0x000003f000037945 */ /* 0x000fe40003800200 */
[----:B------:R-:W-:-:S04]  /*1cf0*/  ISETP.LT.AND.EX P0, PT, R3, R8, PT, P0 ;  /* 0x000000080300720c */ /* 0x000fc80003f01300 */
[----:B------:R-:W-:Y:S02]  /*1d00*/  SEL R14, R15, R14, P0 ;  /* 0x0000000e0f0e7207 */ /* 0x000fe40000000000 */
[----:B------:R-:W-:Y:S02]  /*1d10*/  SEL R10, R3, R8, P0 ;  /* 0x00000008030a7207 */ /* 0x000fe40000000000 */
[----:B------:R-:W-:Y:S01]  /*1d20*/  IADD3 R3, P0, P1, R9, UR15, R14 ;  /* 0x0000000f09037c10 */ /* 0x000fe2000f91e00e */
[----:B------:R-:W-:-:S04]  /*1d30*/  IMAD.U32 R9, RZ, RZ, UR17 ;  /* 0x00000011ff097e24 */ /* 0x000fc8000f8e00ff */
[----:B------:R-:W-:Y:S01]  /*1d40*/  IMAD.SHL.U32 R8, R3, 0x4, RZ ;  /* 0x0000000403087824 */ /* 0x000fe200078e00ff */
[----:B------:R-:W-:Y:S01]  /*1d50*/  IADD3.X R10, PT, PT, R9, UR16, R10, P0, P1 ;  /* 0x00000010090a7c10 */ /* 0x000fe200087e240a */
[----:B-1----:R-:W-:-:S03]  /*1d60*/  ULEA UR4, UR8, UR4, 0x18 ;  /* 0x0000000408047291 */ /* 0x002fc6000f8ec0ff */
[----:B------:R-:W-:Y:S01]  /*1d70*/  SHF.L.U64.HI R9, R3, 0x2, R10 ;  /* 0x0000000203097819 */ /* 0x000fe2000001020a */
[----:B------:R-:W-:Y:S02]  /*1d80*/  IMAD.IADD R3, R12, 0x1, -R11 ;  /* 0x000000010c037824 */ /* 0x000fe400078e0a0b */
[----:B------:R-:W-:-:S03]  /*1d90*/  IMAD.WIDE.U32 R8, R21, 0x4, R8 ;  /* 0x0000000415087825 */ /* 0x000fc600078e0008 */
[----:B------:R-:W-:Y:S02]  /*1da0*/  ISETP.GT.AND P1, PT, R3, 0xc, PT ;  /* 0x0000000c0300780c */ /* 0x000fe40003f24270 */
        /* <DEDUP_REMOVED lines=10> */
.L_x_256:
        /* <DEDUP_REMOVED lines=40> */
.L_x_255:
[----:B------:R-:W-:Y:S05]  /*20d0*/  BSYNC.RECONVERGENT B3 ;  /* 0x0000000000037941 */ /* 0x000fea0003800200 */
.L_x_254:
        /* <DEDUP_REMOVED lines=27> */
.L_x_258:
[----:B------:R-:W-:Y:S05]  /*2290*/  BSYNC.RECONVERGENT B3 ;  /* 0x0000000000037941 */ /* 0x000fea0003800200 */
.L_x_257:
        /* <DEDUP_REMOVED lines=11> */
.L_x_250:
        /* <DEDUP_REMOVED lines=9> */
.L_x_261:
[----:B------:R-:W-:Y:S01]  /*23e0*/  IMAD R28, R22, 0x4, R23 ;  /* 0x00000004161c7824 */ /* 0x000fe200078e0217 */
[C---:B0-----:R-:W-:Y:S01]  /*23f0*/  IADD3 R13, PT, PT, R3.reuse, 0x2, RZ ;  /* 0x00000002030d7810 */ /* 0x041fe20007ffe0ff */
[C---:B------:R-:W-:Y:S02]  /*2400*/  VIADD R11, R3.reuse, 0x1 ;  /* 0x00000001030b7836 */ /* 0x040fe40000000000 */
[C---:B------:R-:W-:Y:S01]  /*2410*/  VIADD R15, R3.reuse, 0x3 ;  /* 0x00000003030f7836 */ /* 0x040fe20000000000 */
[----:B------:R-:W0:Y:S01]  /*2420*/  LDS R26, [R28] ;  /* 0x000000001c1a7984 */ /* 0x000e220000000800 */
[----:B------:R-:W-:-:S03]  /*2430*/  IMAD.WIDE.U32 R16, R3, 0x4, R8 ;  /* 0x0000000403107825 */ /* 0x000fc600078e0008 */
[----:B------:R-:W1:Y:S01]  /*2440*/  LDS R24, [R28+0x4] ;  /* 0x000004001c187984 */ /* 0x000e620000000800 */
[----:B------:R-:W-:-:S03]  /*2450*/  IMAD.WIDE.U32 R10, R11, 0x4, R8 ;  /* 0x000000040b0a7825 */ /* 0x000fc600078e0008 */
[----:B------:R-:W2:Y:S01]  /*2460*/  LDS R29, [R28+0x8] ;  /* 0x000008001c1d7984 */ /* 0x000ea20000000800 */
[----:B------:R-:W-:-:S03]  /*2470*/  IMAD.WIDE.U32 R12, R13, 0x4, R8 ;  /* 0x000000040d0c7825 */ /* 0x000fc600078e0008 */
[----:B------:R-:W3:Y:S01]  /*2480*/  LDS R27, [R28+0xc] ;  /* 0x00000c001c1b7984 */ /* 0x000ee20000000800 */
        /* <DEDUP_REMOVED lines=9> */
.L_x_260:
[----:B------:R-:W-:Y:S05]  /*2520*/  BSYNC.RECONVERGENT B3 ;  /* 0x0000000000037941 */ /* 0x000fea0003800200 */
.L_x_259:
        /* <DEDUP_REMOVED lines=15> */
.L_x_263:
[----:B------:R-:W-:Y:S05]  /*2620*/  BSYNC.RECONVERGENT B3 ;  /* 0x0000000000037941 */ /* 0x000fea0003800200 */
.L_x_262:
[----:B------:R-:W-:-:S13]  /*2630*/  ISETP.LT.OR P0, PT, R22, R21, P0 ;  /* 0x000000151600720c */ /* 0x000fda0000701670 */
[----:B------:R-:W-:Y:S02]  /*2640*/  @P0 IMAD R22, R22, 0x4, R23 ;  /* 0x0000000416160824 */ /* 0x000fe400078e0217 */
[----:B------:R-:W-:-:S03]  /*2650*/  @P0 IMAD.WIDE.U32 R8, R3, 0x4, R8 ;  /* 0x0000000403080825 */ /* 0x000fc600078e0008 */
[----:B0-----:R-:W0:Y:S04]  /*2660*/  @P0 LDS R11, [R22] ;  /* 0x00000000160b0984 */ /* 0x001e280000000800 */
[----:B0-----:R0:W-:Y:S02]  /*2670*/  @P0 STG.E desc[UR12][R8.64], R11 ;  /* 0x0000000b08000986 */ /* 0x0011e4000c10190c */
.L_x_251:
[----:B------:R-:W-:Y:S05]  /*2680*/  BSYNC.RECONVERGENT B2 ;  /* 0x0000000000027941 */ /* 0x000fea0003800200 */
.L_x_249:
[----:B0-2-4-:R-:W0:Y:S01]  /*2690*/  S2R R9, SR_CgaCtaId ;  /* 0x0000000000097919 */ /* 0x015e220000008800 */
[----:B------:R-:W1:Y:S01]  /*26a0*/  LDCU UR8, c[0x0][0x3a8] ;  /* 0x00007500ff0877ac */ /* 0x000e620008000800 */
[C---:B------:R-:W-:Y:S02]  /*26b0*/  R2UR UR4, R18.reuse ;  /* 0x00000000120472ca */ /* 0x040fe400000e0000 */
[----:B------:R-:W-:Y:S01]  /*26c0*/  MOV R8, 0x400 ;  /* 0x0000040000087802 */ /* 0x000fe20000000f00 */
[----:B------:R-:W-:Y:S01]  /*26d0*/  UIADD3 UR7, UPT, UPT, UR7, 0x1, URZ ;  /* 0x0000000107077890 */ /* 0x000fe2000fffe0ff */
[----:B-1----:R-:W-:Y:S01]  /*26e0*/  IADD3 R3, PT, PT, -R18, UR8, RZ ;  /* 0x0000000812037c10 */ /* 0x002fe2000fffe1ff */
[----:B------:R-:W-:-:S04]  /*26f0*/  UIADD3 UR6, UPT, UPT, UR6, UR8, URZ ;  /* 0x0000000806067290 */ /* 0x000fc8000fffe0ff */
[----:B------:R-:W-:Y:S01]  /*2700*/  IMAD.MOV.U32 R10, RZ, RZ, R3 ;  /* 0x000000ffff0a7224 */ /* 0x000fe200078e0003 */
[----:B0-----:R-:W-:Y:S02]  /*2710*/  LEA R8, R9, R8, 0x18 ;  /* 0x0000000809087211 */ /* 0x001fe400078ec0ff */
[----:B------:R-:W-:-:S07]  /*2720*/  IADD3 R9, PT, PT, -R19, UR8, RZ ;  /* 0x0000000813097c10 */ /* 0x000fce000fffe1ff */
.L_x_266:
[----:B------:R-:W-:Y:S01]  /*2730*/  IMAD.U32 R11, RZ, RZ, UR4 ;  /* 0x00000004ff0b7e24 */ /* 0x000fe2000f8e00ff */
[C---:B------:R-:W-:Y:S01]  /*2740*/  ISETP.GE.AND P0, PT, R10.reuse, R19, PT ;  /* 0x000000130a00720c */ /* 0x040fe20003f06270 */
[----:B------:R-:W-:Y:S01]  /*2750*/  IMAD.U32 R15, RZ, RZ, UR4 ;  /* 0x00000004ff0f7e24 */ /* 0x000fe2000f8e00ff */
[----:B------:R-:W-:Y:S01]  /*2760*/  LEA R16, R10, UR9, 0x2 ;  /* 0x000000090a107c11 */ /* 0x000fe2000f8e10ff */
[----:B------:R-:W-:Y:S01]  /*2770*/  IMAD.U32 R22, RZ, RZ, UR4 ;  /* 0x00000004ff167e24 */ /* 0x000fe2000f8e00ff */
[----:B------:R-:W-:Y:S01]  /*2780*/  ISETP.LT.OR P0, PT, R11, 0x1, P0 ;  /* 0x000000010b00780c */ /* 0x000fe20000701670 */
[----:B------:R-:W-:Y:S02]  /*2790*/  IMAD.MOV.U32 R12, RZ, RZ, R10 ;  /* 0x000000ffff0c7224 */ /* 0x000fe400078e000a */
[----:B------:R-:W-:-:S10]  /*27a0*/  IMAD R15, R15, 0x4, R8 ;  /* 0x000000040f0f7824 */ /* 0x000fd400078e0208 */
[----:B------:R-:W-:Y:S05]  /*27b0*/  @P0 BRA `(.L_x_264) ;  /* 0x0000000000300947 */ /* 0x000fea0003800000 */
[----:B------:R-:W-:Y:S04]  /*27c0*/  LDS R11, [R15+-0x4] ;  /* 0xfffffc000f0b7984 */ /* 0x000fe80000000800 */
[----:B------:R-:W0:Y:S02]  /*27d0*/  LDS R14, [R16] ;  /* 0x00000000100e7984 */ /* 0x000e240000000800 */
[----:B0-----:R-:W-:Y:S01]  /*27e0*/  ISETP.GT.AND P1, PT, R11, R14, PT ;  /* 0x0000000e0b00720c */ /* 0x001fe20003f24270 */
[----:B------:R-:W-:-:S12]  /*27f0*/  IMAD.U32 R14, RZ, RZ, UR4 ;  /* 0x00000004ff0e7e24 */ /* 0x000fd8000f8e00ff */
[----:B------:R-:W-:Y:S01]  /*2800*/  @P1 IADD3 R11, PT, PT, R14, 0x1, -R9 ;  /* 0x000000010e0b1810 */ /* 0x000fe20007ffe809 */
[----:B------:R-:W-:Y:S01]  /*2810*/  @P1 IMAD.MOV.U32 R3, RZ, RZ, R12 ;  /* 0x000000ffff031224 */ /* 0x000fe200078e000c */
[----:B------:R-:W-:Y:S02]  /*2820*/  @P1 PLOP3.LUT P0, PT, PT, PT, PT, 0x8, 0x80 ;  /* 0x000000000080181c */ /* 0x000fe40003f0e170 */
[----:B------:R-:W-:-:S04]  /*2830*/  @P1 SHF.R.S32.HI R11, RZ, 0x1, R11 ;  /* 0x00000001ff0b1819 */ /* 0x000fc8000001140b */
[----:B------:R-:W-:Y:S01]  /*2840*/  @P1 IADD3 R13, PT, PT, -R11, UR4, RZ ;  /* 0x000000040b0d1c10 */ /* 0x000fe2000fffe1ff */
[----:B------:R-:W-:-:S03]  /*2850*/  @P1 IMAD.IADD R10, R10, 0x1, R11 ;  /* 0x000000010a0a1824 */ /* 0x000fc600078e020b */
[----:B------:R-:W-:Y:S01]  /*2860*/  @P1 R2UR UR4, R13 ;  /* 0x000000000d0412ca */ /* 0x000fe200000e0000 */
[----:B------:R-:W-:-:S14]  /*2870*/  @P1 BRA `(.L_x_265) ;  /* 0x0000000000401947 */ /* 0x000fdc0003800000 */
.L_x_264:
[----:B------:R-:W-:Y:S02]  /*2880*/  ISETP.LE.AND P1, PT, R18, UR4, PT ;  /* 0x0000000412007c0c */ /* 0x000fe4000bf23270 */
[----:B------:R-:W-:Y:S02]  /*2890*/  PLOP3.LUT P0, PT, PT, PT, PT, 0x80, 0x8 ;  /* 0x000000000008781c */ /* 0x000fe40003f0f070 */
[----:B------:R-:W-:-:S13]  /*28a0*/  ISETP.LT.OR P1, PT, R10, 0x1, P1 ;  /* 0x000000010a00780c */ /* 0x000fda0000f21670 */
[----:B------:R-:W-:Y:S05]  /*28b0*/  @P1 BRA `(.L_x_265) ;  /* 0x0000000000301947 */ /* 0x000fea0003800000 */
[----:B------:R-:W-:Y:S01]  /*28c0*/  LDS R10, [R16+-0x4] ;  /* 0xfffffc00100a7984 */ /* 0x000fe20000000800 */
[----:B------:R-:W-:-:S03]  /*28d0*/  R2UR UR4, R22 ;  /* 0x00000000160472ca */ /* 0x000fc600000e0000 */
[----:B------:R-:W0:Y:S02]  /*28e0*/  LDS R11, [R15] ;  /* 0x000000000f0b7984 */ /* 0x000e240000000800 */
[----:B0-----:R-:W-:-:S13]  /*28f0*/  ISETP.GE.AND P1, PT, R10, R11, PT ;  /* 0x0000000b0a00720c */ /* 0x001fda0003f26270 */
[----:B------:R-:W-:Y:S01]  /*2900*/  @P1 IADD3 R10, PT, PT, R12, 0x1, -R3 ;  /* 0x000000010c0a1810 */ /* 0x000fe20007ffe803 */
[----:B------:R-:W-:Y:S01]  /*2910*/  @P1 IMAD.MOV.U32 R9, RZ, RZ, R22 ;  /* 0x000000ffff091224 */ /* 0x000fe200078e0016 */
[----:B------:R-:W-:Y:S02]  /*2920*/  @P1 PLOP3.LUT P0, PT, PT, PT, PT, 0x8, 0x80 ;  /* 0x000000000080181c */ /* 0x000fe40003f0e170 */
[----:B------:R-:W-:-:S05]  /*2930*/  @P1 SHF.R.S32.HI R11, RZ, 0x1, R10 ;  /* 0x00000001ff0b1819 */ /* 0x000fca000001140a */
[----:B------:R-:W-:-:S05]  /*2940*/  @P1 IMAD.IADD R10, R22, 0x1, R11 ;  /* 0x00000001160a1824 */ /* 0x000fca00078e020b */
[----:B------:R-:W-:Y:S01]  /*2950*/  @P1 R2UR UR4, R10 ;  /* 0x000000000a0412ca */ /* 0x000fe200000e0000 */
[----:B------:R-:W-:Y:S02]  /*2960*/  IMAD.MOV.U32 R10, RZ, RZ, R12 ;  /* 0x000000ffff0a7224 */ /* 0x000fe400078e000c */
[----:B------:R-:W-:-:S12]  /*2970*/  @P1 IMAD.IADD R10, R12, 0x1, -R11 ;  /* 0x000000010c0a1824 */ /* 0x000fd800078e0a0b */
.L_x_265:
[----:B------:R-:W-:Y:S05]  /*2980*/  @!P0 BRA `(.L_x_266) ;  /* 0xfffffffc00688947 */ /* 0x000fea000383ffff */
[----:B------:R-:W-:Y:S01]  /*2990*/  BAR.SYNC.DEFER_BLOCKING 0x0 ;  /* 0x0000000000007b1d */ /* 0x000fe20000010000 */
[----:B------:R-:W-:Y:S01]  /*29a0*/  ISETP.NE.AND P0, PT, R7, UR7, PT ;  /* 0x0000000707007c0c */ /* 0x000fe2000bf05270 */
[----:B------:R-:W-:-:S04]  /*29b0*/  UIADD3 UR5, UPT, UPT, UR4, UR5, URZ ;  /* 0x0000000504057290 */ /* 0x000fc8000fffe0ff */
[----:B------:R-:W-:-:S08]  /*29c0*/  UIADD3 UR4, UPT, UPT, UR6, -UR5, URZ ;  /* 0x8000000506047290 */ /* 0x000fd0000fffe0ff */
[----:B------:R-:W-:Y:S05]  /*29d0*/  @P0 BRA `(.L_x_267) ;  /* 0xffffffe000ac0947 */ /* 0x000fea000383ffff */
[----:B------:R-:W-:Y:S05]  /*29e0*/  EXIT ;  /* 0x000000000000794d */ /* 0x000fea0003800000 */
        .weak           $__internal_4_$__cuda_sm20_div_rn_f64_full
        .type           $__internal_4_$__cuda_sm20_div_rn_f64_full,@function
        .size           $__internal_4_$__cuda_sm20_div_rn_f64_full,(.L_x_374 - $__internal_4_$__cuda_sm20_div_rn_f64_full)
$__internal_4_$__cuda_sm20_div_rn_f64_full:
        /* <DEDUP_REMOVED lines=30> */
.L_x_268:
[----:B------:R-:W-:Y:S01]  /*2bd0*/  IMAD.MOV.U32 R25, RZ, RZ, R22 ;  /* 0x000000ffff197224 */ /* 0x000fe200078e0016 */
[----:B------:R-:W-:Y:S01]  /*2be0*/  @!P0 LOP3.LUT R25, R15, 0x7ff00000, RZ, 0xc0, !PT ;  /* 0x7ff000000f198812 */ /* 0x000fe200078ec0ff */
[----:B------:R-:W-:Y:S01]  /*2bf0*/  VIADD R26, R24, 0xffffffff ;  /* 0xffffffff181a7836 */ /* 0x000fe20000000000 */
[----:B------:R-:W-:-:S04]  /*2c00*/  DMUL R20, R18, R16 ;  /* 0x0000001012147228 */ /* 0x000fc80000000000 */
[----:B------:R-:W-:Y:S01]  /*2c10*/  ISETP.GT.U32.AND P0, PT, R26, 0x7feffffe, PT ;  /* 0x7feffffe1a00780c */ /* 0x000fe20003f04070 */
[----:B------:R-:W-:-:S03]  /*2c20*/  VIADD R26, R25, 0xffffffff ;  /* 0xffffffff191a7836 */ /* 0x000fc60000000000 */
[----:B------:R-:W-:Y:S02]  /*2c30*/  DFMA R22, R20, -R14, R16 ;  /* 0x8000000e1416722b */ /* 0x000fe40000000010 */
[----:B------:R-:W-:-:S06]  /*2c40*/  ISETP.GT.U32.OR P0, PT, R26, 0x7feffffe, P0 ;  /* 0x7feffffe1a00780c */ /* 0x000fcc0000704470 */
[----:B------:R-:W-:-:S07]  /*2c50*/  DFMA R22, R18, R22, R20 ;  /* 0x000000161216722b */ /* 0x000fce0000000014 */
        /* <DEDUP_REMOVED lines=20> */
[----:B------:R-:W-:Y:S01]  /*2da0*/  IMAD.MOV.U32 R12, RZ, RZ, RZ ;  /* 0x000000ffff0c7224 */ /* 0x000fe200078e00ff */
[----:B------:R-:W-:-:S05]  /*2db0*/  IADD3 R7, PT, PT, -R7, -0x43300000, RZ ;  /* 0xbcd0000007077810 */ /* 0x000fca0007ffe1ff */
[----:B------:R-:W-:-:S03]  /*2dc0*/  DFMA R12, R18, -R12, R22 ;  /* 0x8000000c120c722b */ /* 0x000fc60000000016 */
[----:B------:R-:W-:-:S07]  /*2dd0*/  LOP3.LUT R9, R11, R9, RZ, 0x3c, !PT ;  /* 0x000000090b097212 */ /* 0x000fce00078e3cff */
[----:B------:R-:W-:-:S04]  /*2de0*/  FSETP.NEU.AND P0, PT, |R13|, R7, PT ;  /* 0x000000070d00720b */ /* 0x000fc80003f0d200 */
[----:B------:R-:W-:Y:S02]  /*2df0*/  FSEL R18, R10, R18, !P0 ;  /* 0x000000120a127208 */ /* 0x000fe40004000000 */
[----:B------:R-:W-:Y:S01]  /*2e00*/  FSEL R19, R9, R19, !P0 ;  /* 0x0000001309137208 */ /* 0x000fe20004000000 */
[----:B------:R-:W-:Y:S06]  /*2e10*/  BRA `(.L_x_270) ;  /* 0x0000000000547947 */ /* 0x000fec0003800000 */
.L_x_269:
        /* <DEDUP_REMOVED lines=16> */
.L_x_272:
[----:B------:R-:W-:Y:S01]  /*2f20*/  LOP3.LUT R19, R13, 0x80000, RZ, 0xfc, !PT ;  /* 0x000800000d137812 */ /* 0x000fe200078efcff */
[----:B------:R-:W-:Y:S01]  /*2f30*/  IMAD.MOV.U32 R18, RZ, RZ, R12 ;  /* 0x000000ffff127224 */ /* 0x000fe200078e000c */
[----:B------:R-:W-:Y:S06]  /*2f40*/  BRA `(.L_x_270) ;  /* 0x0000000000087947 */ /* 0x000fec0003800000 */
.L_x_271:
[----:B------:R-:W-:Y:S01]  /*2f50*/  LOP3.LUT R19, R11, 0x80000, RZ, 0xfc, !PT ;  /* 0x000800000b137812 */ /* 0x000fe200078efcff */
[----:B------:R-:W-:-:S07]  /*2f60*/  IMAD.MOV.U32 R18, RZ, RZ, R10 ;  /* 0x000000ffff127224 */ /* 0x000fce00078e000a */
.L_x_270:
[----:B------:R-:W-:-:S04]  /*2f70*/  IMAD.MOV.U32 R9, RZ, RZ, 0x0 ;  /* 0x00000000ff097424 */ /* 0x000fc800078e00ff */
[----:B------:R-:W-:Y:S05]  /*2f80*/  RET.REL.NODEC R8 `(_Z18merge_tiled_kernelPiiS_iS_i) ;  /* 0xffffffd0081c7950 */ /* 0x000fea0003c3ffff */
.L_x_273:
        /* <DEDUP_REMOVED lines=15> */
.L_x_374:


//--------------------- .text._Z22merge_tiled_kernel_bugPiiS_iS_i --------------------------
	.section	.text._Z22merge_tiled_kernel_bugPiiS_iS_i,"ax",@progbits
	.align	128
        .global         _Z22merge_tiled_kernel_bugPiiS_iS_i
        .type           _Z22merge_tiled_kernel_bugPiiS_iS_i,@function
        .size           _Z22merge_tiled_kernel_bugPiiS_iS_i,(.L_x_375 - _Z22merge_tiled_kernel_bugPiiS_iS_i)
        .other          _Z22merge_tiled_kernel_bugPiiS_iS_i,@"STO_CUDA_ENTRY STV_DEFAULT"
_Z22merge_tiled_kernel_bugPiiS_iS_i:
.text._Z22merge_tiled_kernel_bugPiiS_iS_i:
        /* <DEDUP_REMOVED lines=26> */
[----:B------:R-:W-:Y:S05]  /*01a0*/  CALL.REL.NOINC `($__internal_5_$__cuda_sm20_div_rn_f64_full) ;  /* 0x0000002400ec7944 */ /* 0x000fea0003c00000 */
[----:B------:R-:W-:-:S07]  /*01b0*/  IMAD.MOV.U32 R3, RZ, RZ, R9 ;  /* 0x000000ffff037224 */ /* 0x000fce00078e0009 */
.L_x_274:
        /* <DEDUP_REMOVED lines=30> */
.L_x_279:
        /* <DEDUP_REMOVED lines=18> */
.L_x_277:
        /* <DEDUP_REMOVED lines=18> */
.L_x_278:
        /* <DEDUP_REMOVED lines=17> */
[----:B-1----:R-:W-:-:S09]  /*06f0*/  SEL R14, R14, RZ, P1 ;  /* 0x000000ff0e0e7207 */ /* 0x002fd20000800000 */
.L_x_282:
        /* <DEDUP_REMOVED lines=18> */
.L_x_280:
        /* <DEDUP_REMOVED lines=18> */
.L_x_281:
[----:B------:R-:W-:Y:S05]  /*0940*/  @!P0 BRA `(.L_x_282) ;  /* 0xfffffffc006c8947 */ /* 0x000fea000383ffff */
[----:B------:R1:W-:Y:S02]  /*0950*/  STS [UR6], R19 ;  /* 0x00000013ff007988 */ /* 0x0003e40008000806 */
.L_x_276:
[----:B------:R-:W-:Y:S05]  /*0960*/  BSYNC.RECONVERGENT B0 ;  /* 0x0000000000007941 */ /* 0x000fea0003800200 */
.L_x_275:
[----:B------:R-:W3:Y:S01]  /*0970*/  LDCU UR4, c[0x0][0x3a8] ;  /* 0x00007500ff0477ac */ /* 0x000ee20008000800 */
[----:B--2---:R-:W-:Y:S01]  /*0980*/  IMAD.MOV.U32 R2, RZ, RZ, 0x1 ;  /* 0x00000001ff027424 */ /* 0x004fe200078e00ff */
[----:B------:R-:W2:Y:S08]  /*0990*/  S2UR UR5, SR_CgaCtaId ;  /* 0x00000000000579c3 */ /* 0x000eb00000008800 */
[----:B------:R-:W-:Y:S06]  /*09a0*/  BAR.SYNC.DEFER_BLOCKING 0x0 ;  /* 0x0000000000007b1d */ /* 0x000fec0000010000 */
[----:B---3--:R-:W3:Y:S01]  /*09b0*/  I2F.F64 R10, UR4 ;  /* 0x00000004000a7d12 */ /* 0x008ee20008201c00 */
[----:B------:R-:W-:-:S02]  /*09c0*/  UMOV UR4, 0x400 ;  /* 0x0000040000047882 */ /* 0x000fc40000000000 */
[----:B--2---:R-:W-:Y:S01]  /*09d0*/  ULEA UR4, UR5, UR4, 0x18 ;  /* 0x0000000405047291 */ /* 0x004fe2000f8ec0ff */
[----:B------:R-:W-:Y:S04]  /*09e0*/  LDS R17, [UR6] ;  /* 0x00000006ff117984 */ /* 0x000fe80008000800 */
[----:B---3--:R-:W0:Y:S02]  /*09f0*/  MUFU.RCP64H R3, R11 ;  /* 0x0000000b00037308 */ /* 0x008e240000001800 */
[----:B0-----:R-:W-:-:S08]  /*0a00*/  DFMA R6, -R10, R2, 1 ;  /* 0x3ff000000a06742b */ /* 0x001fd00000000102 */
[----:B------:R-:W-:-:S08]  /*0a10*/  DFMA R6, R6, R6, R6 ;  /* 0x000000060606722b */ /* 0x000fd00000000006 */
[----:B------:R-:W-:Y:S01]  /*0a20*/  DFMA R2, R2, R6, R2 ;  /* 0x000000060202722b */ /* 0x000fe20000000002 */
[----:B------:R-:W-:Y:S01]  /*0a30*/  IMAD.IADD R7, R4, 0x1, -R23 ;  /* 0x0000000104077824 */ /* 0x000fe200078e0a17 */
[----:B------:R-:W0:Y:S03]  /*0a40*/  LDS R6, [UR4] ;  /* 0x00000004ff067984 */ /* 0x000e260008000800 */
        /* <DEDUP_REMOVED lines=15> */
[----:B-1----:R-:W-:Y:S05]  /*0b40*/  CALL.REL.NOINC `($__internal_5_$__cuda_sm20_div_rn_f64_full) ;  /* 0x0000001c00847944 */ /* 0x002fea0003c00000 */
[----:B------:R-:W-:-:S07]  /*0b50*/  IMAD.MOV.U32 R8, RZ, RZ, R2 ;  /* 0x000000ffff087224 */ /* 0x000fce00078e0002 */
.L_x_283:
        /* <DEDUP_REMOVED lines=8> */
[----:B------:R-:W-:Y:S02]  /*0be0*/  IMAD.MOV.U32 R18, RZ, RZ, RZ ;  /* 0x000000ffff127224 */ /* 0x000fe400078e00ff */
[----:B------:R-:W-:-:S07]  /*0bf0*/  IMAD.MOV.U32 R2, RZ, RZ, RZ ;  /* 0x000000ffff027224 */ /* 0x000fce00078e00ff */
.L_x_324:
[----:B------:R-:W2:Y:S01]  /*0c00*/  LDCU UR5, c[0x0][0x3a8] ;  /* 0x00007500ff0577ac */ /* 0x000ea20008000800 */
[----:B------:R-:W3:Y:S01]  /*0c10*/  S2R R13, SR_TID.X ;  /* 0x00000000000d7919 */ /* 0x000ee20000002100 */
[----:B--2---:R-:W-:-:S05]  /*0c20*/  IMAD.U32 R10, RZ, RZ, UR5 ;  /* 0x00000005ff0a7e24 */ /* 0x004fca000f8e00ff */
[----:B------:R-:W-:-:S13]  /*0c30*/  ISETP.GE.AND P0, PT, R10, 0x1, PT ;  /* 0x000000010a00780c */ /* 0x000fda0003f06270 */
[----:B---3--:R-:W-:Y:S05]  /*0c40*/  @!P0 BRA `(.L_x_284) ;  /* 0x0000000000a08947 */ /* 0x008fea0003800000 */
[----:B------:R-:W2:Y:S01]  /*0c50*/  LDC.64 R8, c[0x0][0x380] ;  /* 0x0000e000ff087b82 */ /* 0x000ea20000000a00 */
[--C-:B------:R-:W-:Y:S01]  /*0c60*/  IMAD.IADD R12, R3, 0x1, -R18.reuse ;  /* 0x00000001030c7824 */ /* 0x100fe200078e0a12 */
[----:B------:R-:W3:Y:S01]  /*0c70*/  LDCU UR12, c[0x0][0x3a8] ;  /* 0x00007500ff0c77ac */ /* 0x000ee20008000800 */
[----:B------:R-:W-:Y:S01]  /*0c80*/  IMAD.IADD R14, R6, 0x1, R18 ;  /* 0x00000001060e7824 */ /* 0x000fe200078e0212 */
[----:B------:R-:W-:-:S06]  /*0c90*/  UMOV UR5, URZ ;  /* 0x000000ff00057c82 */ /* 0x000fcc0008000000 */
.L_x_287:
        /* <DEDUP_REMOVED lines=12> */
.L_x_286:
[----:B0--3--:R-:W-:Y:S05]  /*0d60*/  BSYNC.RECONVERGENT B0 ;  /* 0x0000000000007941 */ /* 0x009fea0003800200 */
.L_x_285:
[----:B------:R-:W-:-:S04]  /*0d70*/  UIADD3 UR5, UPT, UPT, UR9, UR5, URZ ;  /* 0x0000000509057290 */ /* 0x000fc8000fffe0ff */
[----:B------:R-:W-:-:S09]  /*0d80*/  UISETP.GE.AND UP0, UPT, UR5, UR12, UPT ;  /* 0x0000000c0500728c */ /* 0x000fd2000bf06270 */
[----:B------:R-:W-:Y:S05]  /*0d90*/  BRA.U !UP0, `(.L_x_287) ;  /* 0xfffffffd08c07547 */ /* 0x000fea000b83ffff */
[----:B------:R-:W0:Y:S01]  /*0da0*/  LDC R14, c[0x0][0x3a8] ;  /* 0x0000ea00ff0e7b82 */ /* 0x000e220000000800 */
[--C-:B------:R-:W-:Y:S01]  /*0db0*/  IMAD.IADD R12, R4, 0x1, -R5.reuse ;  /* 0x00000001040c7824 */ /* 0x100fe200078e0a05 */
[----:B------:R-:W-:Y:S01]  /*0dc0*/  UMOV UR5, URZ ;  /* 0x000000ff00057c82 */ /* 0x000fe20008000000 */
[----:B------:R-:W-:-:S05]  /*0dd0*/  IMAD.IADD R16, R22, 0x1, R5 ;  /* 0x0000000116107824 */ /* 0x000fca00078e0205 */
[----:B--2---:R-:W2:Y:S02]  /*0de0*/  LDC.64 R8, c[0x0][0x390] ;  /* 0x0000e400ff087b82 */ /* 0x004ea40000000a00 */
.L_x_290:
[----:B----4-:R-:W-:Y:S01]  /*0df0*/  VIADD R15, R13, UR5 ;  /* 0x000000050d0f7c36 */ /* 0x010fe20008000000 */
        /* <DEDUP_REMOVED lines=8> */
.L_x_289:
[----:B------:R-:W-:Y:S05]  /*0e80*/  BSYNC.RECONVERGENT B0 ;  /* 0x0000000000007941 */ /* 0x000fea0003800200 */
.L_x_288:
[----:B------:R-:W-:Y:S01]  /*0e90*/  UIADD3 UR5, UPT, UPT, UR9, UR5, URZ ;  /* 0x0000000509057290 */ /* 0x000fe2000fffe0ff */
[----:B0--3--:R-:W-:-:S05]  /*0ea0*/  IMAD.MOV.U32 R10, RZ, RZ, R14 ;  /* 0x000000ffff0a7224 */ /* 0x009fca00078e000e */
[----:B------:R-:W-:-:S13]  /*0eb0*/  ISETP.LE.AND P0, PT, R10, UR5, PT ;  /* 0x000000050a007c0c */ /* 0x000fda000bf03270 */
[----:B------:R-:W-:Y:S05]  /*0ec0*/  @!P0 BRA `(.L_x_290) ;  /* 0xfffffffc00c88947 */ /* 0x000fea000383ffff */
.L_x_284:
[----:B0-----:R-:W0:Y:S01]  /*0ed0*/  I2F.U32.RP R11, UR9 ;  /* 0x00000009000b7d06 */ /* 0x001e220008209000 */
[----:B------:R-:W-:Y:S01]  /*0ee0*/  BAR.SYNC.DEFER_BLOCKING 0x0 ;  /* 0x0000000000007b1d */ /* 0x000fe20000010000 */
[----:B------:R-:W-:Y:S01]  /*0ef0*/  ISETP.NE.U32.AND P2, PT, RZ, UR9, PT ;  /* 0x00000009ff007c0c */ /* 0x000fe2000bf45070 */
[----:B------:R-:W-:Y:S01]  /*0f00*/  IMAD.IADD R16, R7, 0x1, -R2 ;  /* 0x0000000107107824 */ /* 0x000fe200078e0a02 */
[----:B------:R-:W-:-:S05]  /*0f10*/  VIADDMNMX R5, R4, -R5, R10, PT ;  /* 0x8000000504057246 */ /* 0x000fca000380010a */
[----:B------:R-:W3:Y:S01]  /*0f20*/  S2UR UR7, SR_CgaCtaId ;  /* 0x00000000000779c3 */ /* 0x000ee20000008800 */
[----:B------:R-:W-:Y:S01]  /*0f30*/  BSSY.RECONVERGENT B1, `(.L_x_291) ;  /* 0x0000046000017945 */ /* 0x000fe20003800200 */
[----:B------:R-:W-:Y:S01]  /*0f40*/  UMOV UR5, 0x400 ;  /* 0x0000040000057882 */ /* 0x000fe20000000000 */
[----:B0-----:R-:W2:Y:S01]  /*0f50*/  MUFU.RCP R11, R11 ;  /* 0x0000000b000b7308 */ /* 0x001ea20000001000 */
[----:B---3--:R-:W-:Y:S01]  /*0f60*/  ULEA UR5, UR7, UR5, 0x18 ;  /* 0x0000000507057291 */ /* 0x008fe2000f8ec0ff */
[----:B--2---:R-:W-:-:S06]  /*0f70*/  VIADD R8, R11, 0xffffffe ;  /* 0x0ffffffe0b087836 */ /* 0x004fcc0000000000 */
[----:B------:R0:W2:Y:S02]  /*0f80*/  F2I.FTZ.U32.TRUNC.NTZ R9, R8 ;  /* 0x0000000800097305 */ /* 0x0000a4000021f000 */
[----:B0-----:R-:W-:Y:S02]  /*0f90*/  IMAD.MOV.U32 R8, RZ, RZ, RZ ;  /* 0x000000ffff087224 */ /* 0x001fe400078e00ff */
[----:B--2---:R-:W-:-:S04]  /*0fa0*/  IMAD.MOV R15, RZ, RZ, -R9 ;  /* 0x000000ffff0f7224 */ /* 0x004fc800078e0a09 */
[----:B------:R-:W-:-:S04]  /*0fb0*/  IMAD R15, R15, UR9, RZ ;  /* 0x000000090f0f7c24 */ /* 0x000fc8000f8e02ff */
[----:B------:R-:W-:Y:S01]  /*0fc0*/  IMAD.HI.U32 R9, R9, R15, R8 ;  /* 0x0000000f09097227 */ /* 0x000fe200078e0008 */
[----:B------:R-:W-:-:S05]  /*0fd0*/  VIADDMNMX R8, R3, -R18, R10, PT ;  /* 0x8000001203087246 */ /* 0x000fca000380010a */
        /* <DEDUP_REMOVED lines=14> */
[C---:B------:R-:W-:Y:S02]  /*10c0*/  ISETP.GE.AND P0, PT, R15.reuse, R5, PT ;  /* 0x000000050f00720c */ /* 0x040fe40003f06270 */
[CC--:B------:R-:W-:Y:S01]  /*10d0*/  ISETP.GE.AND P1, PT, R15.reuse, R8.reuse, PT ;  /* 0x000000080f00720c */ /* 0x0c0fe20003f26270 */
[C---:B------:R-:W-:Y:S01]  /*10e0*/  IMAD.IADD R14, R15.reuse, 0x1, -R12 ;  /* 0x000000010f0e7824 */ /* 0x040fe200078e0a0c */
[----:B------:R-:W-:-:S02]  /*10f0*/  IADD3 R11, PT, PT, R15, -R8, RZ ;  /* 0x800000080f0b7210 */ /* 0x000fc40007ffe0ff */
[----:B------:R-:W-:Y:S02]  /*1100*/  SEL R9, R9, RZ, P0 ;  /* 0x000000ff09097207 */ /* 0x000fe40000000000 */
[----:B------:R-:W-:-:S07]  /*1110*/  SEL R11, R11, RZ, P1 ;  /* 0x000000ff0b0b7207 */ /* 0x000fce0000800000 */
.L_x_296:
[----:B------:R-:W-:Y:S01]  /*1120*/  ISETP.GE.AND P0, PT, R14, R5, PT ;  /* 0x000000050e00720c */ /* 0x000fe20003f06270 */
[----:B------:R-:W-:Y:S04]  /*1130*/  BSSY.RECONVERGENT B2, `(.L_x_292) ;  /* 0x0000024000027945 */ /* 0x000fe80003800200 */
[----:B------:R-:W-:Y:S01]  /*1140*/  BSSY.RELIABLE B0, `(.L_x_293) ;  /* 0x0000017000007945 */ /* 0x000fe20003800100 */
[C---:B-1----:R-:W-:Y:S01]  /*1150*/  LEA R19, R12.reuse, UR5, 0x2 ;  /* 0x000000050c137c11 */ /* 0x042fe2000f8e10ff */
        /* <DEDUP_REMOVED lines=16> */
.L_x_294:
[----:B------:R-:W-:Y:S02]  /*1260*/  ISETP.GE.AND P1, PT, R12, R8, PT ;  /* 0x000000080c00720c */ /* 0x000fe40003f26270 */
[----:B------:R-:W-:Y:S02]  /*1270*/  PLOP3.LUT P0, PT, PT, PT, PT, 0x80, 0x8 ;  /* 0x000000000008781c */ /* 0x000fe40003f0f070 */
[----:B------:R-:W-:-:S13]  /*1280*/  ISETP.LT.OR P1, PT, R14, 0x1, P1 ;  /* 0x000000010e00780c */ /* 0x000fda0000f21670 */
[----:B------:R-:W-:Y:S05]  /*1290*/  @P1 BREAK.RELIABLE B0 ;  /* 0x0000000000001942 */ /* 0x000fea0003800100 */
[----:B------:R-:W-:Y:S05]  /*12a0*/  @P1 BRA `(.L_x_295) ;  /* 0x0000000000301947 */ /* 0x000fea0003800000 */
[----:B------:R-:W-:Y:S05]  /*12b0*/  BSYNC.RELIABLE B0 ;  /* 0x0000000000007941 */ /* 0x000fea0003800100 */
.L_x_293:
[----:B------:R-:W-:Y:S01]  /*12c0*/  LDS R12, [R21+-0x4] ;  /* 0xfffffc00150c7984 */ /* 0x000fe20000000800 */
[----:B------:R-:W-:-:S03]  /*12d0*/  IMAD.MOV.U32 R14, RZ, RZ, R16 ;  /* 0x000000ffff0e7224 */ /* 0x000fc600078e0010 */
[----:B------:R-:W0:Y:S02]  /*12e0*/  LDS R17, [R19] ;  /* 0x0000000013117984 */ /* 0x000e240000000800 */
[----:B0-----:R-:W-:-:S13]  /*12f0*/  ISETP.GE.AND P1, PT, R12, R17, PT ;  /* 0x000000110c00720c */ /* 0x001fda0003f26270 */
[----:B------:R-:W-:Y:S01]  /*1300*/  @P1 IADD3 R12, PT, PT, R16, 0x1, -R11 ;  /* 0x00000001100c1810 */ /* 0x000fe20007ffe80b */
[--C-:B------:R-:W-:Y:S01]  /*1310*/  @P1 IMAD.MOV.U32 R9, RZ, RZ, R15.reuse ;  /* 0x000000ffff091224 */ /* 0x100fe200078e000f */
[----:B------:R-:W-:Y:S02]  /*1320*/  @P1 PLOP3.LUT P0, PT, PT, PT, PT, 0x8, 0x80 ;  /* 0x000000000080181c */ /* 0x000fe40003f0e170 */
[----:B------:R-:W-:Y:S01]  /*1330*/  @P1 SHF.R.S32.HI R17, RZ, 0x1, R12 ;  /* 0x00000001ff111819 */ /* 0x000fe2000001140c */
[----:B------:R-:W-:-:S04]  /*1340*/  IMAD.MOV.U32 R12, RZ, RZ, R15 ;  /* 0x000000ffff0c7224 */ /* 0x000fc800078e000f */
[--C-:B------:R-:W-:Y:S02]  /*1350*/  @P1 IMAD.IADD R14, R16, 0x1, -R17.reuse ;  /* 0x00000001100e1824 */ /* 0x100fe400078e0a11 */
[----:B------:R-:W-:-:S07]  /*1360*/  @P1 IMAD.IADD R12, R15, 0x1, R17 ;  /* 0x000000010f0c1824 */ /* 0x000fce00078e0211 */
.L_x_295:
[----:B------:R-:W-:Y:S05]  /*1370*/  BSYNC.RECONVERGENT B2 ;  /* 0x0000000000027941 */ /* 0x000fea0003800200 */
.L_x_292:
[----:B------:R-:W-:Y:S05]  /*1380*/  @!P0 BRA `(.L_x_296) ;  /* 0xfffffffc00648947 */ /* 0x000fea000383ffff */
[----:B------:R-:W-:Y:S05]  /*1390*/  BSYNC.RECONVERGENT B1 ;  /* 0x0000000000017941 */ /* 0x000fea0003800200 */
.L_x_291:
        /* <DEDUP_REMOVED lines=10> */
.L_x_302:
        /* <DEDUP_REMOVED lines=20> */
.L_x_300:
[----:B------:R-:W-:Y:S02]  /*1580*/  ISETP.GE.AND P1, PT, R15, R8, PT ;  /* 0x000000080f00720c */ /* 0x000fe40003f26270 */
[----:B------:R-:W-:Y:S02]  /*1590*/  PLOP3.LUT P0, PT, PT, PT, PT, 0x80, 0x8 ;  /* 0x000000000008781c */ /* 0x000fe40003f0f070 */
[----:B------:R-:W-:-:S13]  /*15a0*/  ISETP.LT.OR P1, PT, R20, 0x1, P1 ;  /* 0x000000011400780c */ /* 0x000fda0000f21670 */
[----:B------:R-:W-:Y:S05]  /*15b0*/  @P1 BREAK.RELIABLE B1 ;  /* 0x0000000000011942 */ /* 0x000fea0003800100 */
[----:B------:R-:W-:Y:S05]  /*15c0*/  @P1 BRA `(.L_x_301) ;  /* 0x0000000000301947 */ /* 0x000fea0003800000 */
[----:B------:R-:W-:Y:S05]  /*15d0*/  BSYNC.RELIABLE B1 ;  /* 0x0000000000017941 */ /* 0x000fea0003800100 */
.L_x_299:
        /* <DEDUP_REMOVED lines=11> */
.L_x_301:
[----:B------:R-:W-:Y:S05]  /*1690*/  BSYNC.RECONVERGENT B3 ;  /* 0x0000000000037941 */ /* 0x000fea0003800200 */
.L_x_298:
[----:B------:R-:W-:Y:S05]  /*16a0*/  @!P0 BRA `(.L_x_302) ;  /* 0xfffffffc00648947 */ /* 0x000fea000383ffff */
[----:B------:R-:W-:Y:S05]  /*16b0*/  BSYNC.RECONVERGENT B2 ;  /* 0x0000000000027941 */ /* 0x000fea0003800200 */
.L_x_297:
[----:B------:R-:W-:Y:S05]  /*16c0*/  WARPSYNC.ALL ;  /* 0x0000000000007948 */ /* 0x000fea0003800000 */
[----:B------:R-:W-:Y:S01]  /*16d0*/  IMAD.IADD R8, R7, 0x1, -R2 ;  /* 0x0000000107087824 */ /* 0x000fe200078e0a02 */
[----:B------:R-:W0:Y:S01]  /*16e0*/  LDCU.64 UR12, c[0x0][0x3a0] ;  /* 0x00007400ff0c77ac */ /* 0x000e220008000a00 */
[----:B------:R-:W-:Y:S01]  /*16f0*/  IMAD.IADD R14, R15, 0x1, -R12 ;  /* 0x000000010f0e7824 */ /* 0x000fe200078e0a0c */
[----:B------:R-:W-:Y:S01]  /*1700*/  SHF.R.S32.HI R11, RZ, 0x1f, R23 ;  /* 0x0000001fff0b7819 */ /* 0x000fe20000011417 */
[----:B------:R-:W-:Y:S01]  /*1710*/  BSSY.RECONVERGENT B2, `(.L_x_303) ;  /* 0x000002b000027945 */ /* 0x000fe20003800200 */
[----:B------:R-:W-:Y:S01]  /*1720*/  VIMNMX R9, PT, PT, R13, R8, PT ;  /* 0x000000080d097248 */ /* 0x000fe20003fe0100 */
[----:B------:R-:W-:Y:S01]  /*1730*/  IMAD.MOV.U32 R17, RZ, RZ, RZ ;  /* 0x000000ffff117224 */ /* 0x000fe200078e00ff */
[----:B------:R-:W-:Y:S01]  /*1740*/  SHF.R.S32.HI R8, RZ, 0x1f, R2 ;  /* 0x0000001fff087819 */ /* 0x000fe20000011402 */
[----:B------:R-:W-:Y:S01]  /*1750*/  IMAD.MOV.U32 R20, RZ, RZ, RZ ;  /* 0x000000ffff147224 */ /* 0x000fe200078e00ff */
[----:B------:R-:W-:Y:S01]  /*1760*/  SHF.R.S32.HI R5, RZ, 0x1f, R9 ;  /* 0x0000001fff057819 */ /* 0x000fe20000011409 */
[C---:B------:R-:W-:Y:S01]  /*1770*/  IMAD.IADD R21, R9.reuse, 0x1, -R12 ;  /* 0x0000000109157824 */ /* 0x040fe200078e0a0c */
[----:B------:R-:W-:-:S04]  /*1780*/  IADD3 R9, P0, P1, R9, R2, R23 ;  /* 0x0000000209097210 */ /* 0x000fc8000791e017 */
[----:B------:R-:W-:Y:S02]  /*1790*/  IADD3 R19, PT, PT, R10, -R21, -R15 ;  /* 0x800000150a137210 */ /* 0x000fe40007ffe80f */
[----:B------:R-:W-:Y:S01]  /*17a0*/  IADD3.X R10, PT, PT, R5, R8, R11, P0, P1 ;  /* 0x00000008050a7210 */ /* 0x000fe200007e240b */
[----:B------:R-:W-:Y:S01]  /*17b0*/  IMAD.MOV.U32 R5, RZ, RZ, RZ ;  /* 0x000000ffff057224 */ /* 0x000fe200078e00ff */
[----:B------:R-:W-:Y:S02]  /*17c0*/  VIMNMX R16, PT, PT, R14, R19, PT ;  /* 0x000000130e107248 */ /* 0x000fe40003fe0100 */
[C---:B0-----:R-:W-:Y:S02]  /*17d0*/  LEA R8, P1, R9.reuse, UR12, 0x2 ;  /* 0x0000000c09087c11 */ /* 0x041fe4000f8210ff */
[----:B------:R-:W-:Y:S02]  /*17e0*/  ISETP.GE.AND P0, PT, R16, 0x1, PT ;  /* 0x000000011000780c */ /* 0x000fe40003f06270 */
[----:B------:R-:W-:-:S02]  /*17f0*/  LEA.HI.X R9, R9, UR13, R10, 0x2, P1 ;  /* 0x0000000d09097c11 */ /* 0x000fc400088f140a */
[----:B------:R-:W-:-:S09]  /*1800*/  LEA R21, R21, UR6, 0x2 ;  /* 0x0000000615157c11 */ /* 0x000fd2000f8e10ff */
        /* <DEDUP_REMOVED lines=8> */
.L_x_305:
        /* <DEDUP_REMOVED lines=19> */
.L_x_304:
[----:B------:R-:W-:Y:S05]  /*19c0*/  BSYNC.RECONVERGENT B2 ;  /* 0x0000000000027941 */ /* 0x000fea0003800200 */
.L_x_303:
[----:B------:R-:W-:Y:S01]  /*19d0*/  ISETP.NE.AND P0, PT, R17, R14, PT ;  /* 0x0000000e1100720c */ /* 0x000fe20003f05270 */
[----:B------:R-:W-:-:S12]  /*19e0*/  BSSY.RECONVERGENT B2, `(.L_x_306) ;  /* 0x00000c6000027945 */ /* 0x000fd80003800200 */
[----:B------:R-:W-:Y:S05]  /*19f0*/  @!P0 BRA `(.L_x_307) ;  /* 0x0000000800448947 */ /* 0x000fea0003800000 */
[----:B------:R-:W-:-:S13]  /*1a00*/  ISETP.GE.AND P0, PT, R17, R14, PT ;  /* 0x0000000e1100720c */ /* 0x000fda0003f06270 */
[----:B------:R-:W-:Y:S05]  /*1a10*/  @P0 BRA `(.L_x_308) ;  /* 0x0000000c00080947 */ /* 0x000fea0003800000 */
[----:B------:R-:W-:Y:S01]  /*1a20*/  IADD3 R16, PT, PT, R12, R17, RZ ;  /* 0x000000110c107210 */ /* 0x000fe20007ffe0ff */
[----:B------:R-:W-:Y:S01]  /*1a30*/  BSSY.RECONVERGENT B3, `(.L_x_309) ;  /* 0x000001d000037945 */ /* 0x000fe20003800200 */
[----:B------:R-:W-:-:S03]  /*1a40*/  IMAD.MOV.U32 R11, RZ, RZ, R17 ;  /* 0x000000ffff0b7224 */ /* 0x000fc600078e0011 */
[----:B------:R-:W-:Y:S02]  /*1a50*/  IMAD.IADD R10, R15, 0x1, -R16 ;  /* 0x000000010f0a7824 */ /* 0x000fe400078e0a10 */
[----:B------:R-:W-:-:S03]  /*1a60*/  IMAD.IADD R15, R16, 0x1, -R15 ;  /* 0x00000001100f7824 */ /* 0x000fc600078e0a0f */
[----:B------:R-:W-:Y:S02]  /*1a70*/  LOP3.LUT P1, R10, R10, 0x3, RZ, 0xc0, !PT ;  /* 0x000000030a0a7812 */ /* 0x000fe4000782c0ff */
[----:B------:R-:W-:Y:S01]  /*1a80*/  ISETP.GT.U32.AND P0, PT, R15, -0x4, PT ;  /* 0xfffffffc0f00780c */ /* 0x000fe20003f04070 */
[----:B------:R-:W-:-:S10]  /*1a90*/  IMAD.MOV.U32 R15, RZ, RZ, R5 ;  /* 0x000000ffff0f7224 */ /* 0x000fd400078e0005 */
        /* <DEDUP_REMOVED lines=22> */
.L_x_310:
[----:B------:R-:W-:Y:S05]  /*1c00*/  BSYNC.RECONVERGENT B3 ;  /* 0x0000000000037941 */ /* 0x000fea0003800200 */
.L_x_309:
[----:B------:R-:W-:Y:S05]  /*1c10*/  @P0 BRA `(.L_x_308) ;  /* 0x0000000800880947 */ /* 0x000fea0003800000 */
[--C-:B------:R-:W-:Y:S01]  /*1c20*/  IMAD.IADD R10, R7, 0x1, -R2.reuse ;  /* 0x00000001070a7824 */ /* 0x100fe200078e0a02 */
[----:B------:R-:W-:Y:S01]  /*1c30*/  SHF.R.S32.HI R5, RZ, 0x1f, R13 ;  /* 0x0000001fff057819 */ /* 0x000fe2000001140d */
[----:B------:R-:W1:Y:S01]  /*1c40*/  S2UR UR7, SR_CgaCtaId ;  /* 0x00000000000779c3 */ /* 0x000e620000008800 */
[----:B0-2---:R-:W-:Y:S01]  /*1c50*/  SHF.R.S32.HI R9, RZ, 0x1f, R2 ;  /* 0x0000001fff097819 */ /* 0x005fe20000011402 */
[----:B------:R-:W0:Y:S01]  /*1c60*/  LDCU UR8, c[0x0][0x3a0] ;  /* 0x00007400ff0877ac */ /* 0x000e220008000800 */
[----:B------:R-:W-:Y:S01]  /*1c70*/  ISETP.LT.U32.AND P0, PT, R13, R10, PT ;  /* 0x0000000a0d00720c */ /* 0x000fe20003f01070 */
[----:B------:R-:W-:Y:S01]  /*1c80*/  BSSY.RECONVERGENT B3, `(.L_x_311) ;  /* 0x0000041000037945 */ /* 0x000fe20003800200 */
[----:B------:R-:W-:Y:S01]  /*1c90*/  SHF.R.S32.HI R8, RZ, 0x1f, R10 ;  /* 0x0000001fff087819 */ /* 0x000fe2000001140a */
[----:B------:R-:W-:-:S03]  /*1ca0*/  UMOV UR5, 0x400 ;  /* 0x0000040000057882 */ /* 0x000fc60000000000 */
[----:B------:R-:W-:-:S04]  /*1cb0*/  ISETP.LT.AND.EX P0, PT, R5, R8, PT, P0 ;  /* 0x000000080500720c */ /* 0x000fc80003f01300 */
[----:B------:R-:W-:Y:S02]  /*1cc0*/  SEL R13, R13, R10, P0 ;  /* 0x0000000a0d0d7207 */ /* 0x000fe40000000000 */
[----:B------:R-:W-:Y:S02]  /*1cd0*/  SEL R8, R5, R8, P0 ;  /* 0x0000000805087207 */ /* 0x000fe40000000000 */
[----:B------:R-:W-:Y:S02]  /*1ce0*/  SHF.R.S32.HI R10, RZ, 0x1f, R23 ;  /* 0x0000001fff0a7819 */ /* 0x000fe40000011417 */
[----:B------:R-:W-:-:S04]  /*1cf0*/  IADD3 R5, P0, P1, R2, R23, R13 ;  /* 0x0000001702057210 */ /* 0x000fc8000791e00d */
[----:B------:R-:W-:Y:S01]  /*1d00*/  IADD3.X R8, PT, PT, R9, R10, R8, P0, P1 ;  /* 0x0000000a09087210 */ /* 0x000fe200007e2408 */
[----:B------:R-:W-:Y:S01]  /*1d10*/  IMAD.IADD R10, R14, 0x1, -R11 ;  /* 0x000000010e0a7824 */ /* 0x000fe200078e0a0b */
[----:B-1----:R-:W-:Y:S02]  /*1d20*/  ULEA UR5, UR7, UR5, 0x18 ;  /* 0x0000000507057291 */ /* 0x002fe4000f8ec0ff */
[C---:B------:R-:W-:Y:S01]  /*1d30*/  SHF.L.U64.HI R9, R5.reuse, 0x2, R8 ;  /* 0x0000000205097819 */ /* 0x040fe20000010208 */
[----:B------:R-:W-:Y:S01]  /*1d40*/  IMAD.SHL.U32 R8, R5, 0x4, RZ ;  /* 0x0000000405087824 */ /* 0x000fe200078e00ff */
[----:B------:R-:W-:Y:S02]  /*1d50*/  ISETP.GT.AND P1, PT, R10, 0xc, PT ;  /* 0x0000000c0a00780c */ /* 0x000fe40003f24270 */
[----:B------:R-:W-:Y:S01]  /*1d60*/  LEA R5, R11, UR5, 0x2 ;  /* 0x000000050b057c11 */ /* 0x000fe2000f8e10ff */
[----:B------:R-:W-:-:S04]  /*1d70*/  IMAD.WIDE.U32 R8, R15, 0x4, R8 ;  /* 0x000000040f087825 */ /* 0x000fc800078e0008 */
[----:B------:R-:W-:Y:S01]  /*1d80*/  IMAD R5, R12, 0x4, R5 ;  /* 0x000000040c057824 */ /* 0x000fe200078e0205 */
[----:B0-----:R-:W-:-:S03]  /*1d90*/  IADD3 R8, P0, PT, R8, UR8, RZ ;  /* 0x0000000808087c10 */ /* 0x001fc6000ff1e0ff */
[----:B------:R-:W-:Y:S01]  /*1da0*/  VIADD R5, R5, 0x8 ;  /* 0x0000000805057836 */ /* 0x000fe20000000000 */
[----:B------:R-:W-:-:S04]  /*1db0*/  IADD3 R8, P2, PT, R8, 0x8, RZ ;  /* 0x0000000808087810 */ /* 0x000fc80007f5e0ff */
[----:B------:R-:W-:Y:S02]  /*1dc0*/  IADD3.X R9, PT, PT, RZ, UR13, R9, P2, P0 ;  /* 0x0000000dff097c10 */ /* 0x000fe400097e0409 */
[----:B------:R-:W-:Y:S01]  /*1dd0*/  PLOP3.LUT P0, PT, PT, PT, PT, 0x80, 0x8 ;  /* 0x000000000008781c */ /* 0x000fe20003f0f070 */
[----:B------:R-:W-:-:S12]  /*1de0*/  @!P1 BRA `(.L_x_312) ;  /* 0x0000000000a89947 */ /* 0x000fd80003800000 */
[----:B------:R-:W-:Y:S01]  /*1df0*/  PLOP3.LUT P0, PT, PT, PT, PT, 0x8, 0x80 ;  /* 0x000000000080781c */ /* 0x000fe20003f0e170 */
[----:B------:R-:W-:-:S12]  /*1e00*/  VIADD R10, R14, 0xfffffff4 ;  /* 0xfffffff40e0a7836 */ /* 0x000fd80000000000 */
.L_x_313:
        /* <DEDUP_REMOVED lines=40> */
.L_x_312:
[----:B------:R-:W-:Y:S05]  /*2090*/  BSYNC.RECONVERGENT B3 ;  /* 0x0000000000037941 */ /* 0x000fea0003800200 */
.L_x_311:
        /* <DEDUP_REMOVED lines=27> */
.L_x_315:
[----:B------:R-:W-:Y:S05]  /*2250*/  BSYNC.RECONVERGENT B3 ;  /* 0x0000000000037941 */ /* 0x000fea0003800200 */
.L_x_314:
        /* <DEDUP_REMOVED lines=11> */
.L_x_307:
        /* <DEDUP_REMOVED lines=9> */
.L_x_318:
        /* <DEDUP_REMOVED lines=20> */
.L_x_317:
[----:B------:R-:W-:Y:S05]  /*24e0*/  BSYNC.RECONVERGENT B3 ;  /* 0x0000000000037941 */ /* 0x000fea0003800200 */
.L_x_316:
        /* <DEDUP_REMOVED lines=15> */
.L_x_320:
[----:B------:R-:W-:Y:S05]  /*25e0*/  BSYNC.RECONVERGENT B3 ;  /* 0x0000000000037941 */ /* 0x000fea0003800200 */
.L_x_319:
[----:B------:R-:W-:-:S13]  /*25f0*/  ISETP.LT.OR P0, PT, R20, R19, P0 ;  /* 0x000000131400720c */ /* 0x000fda0000701670 */
[----:B------:R-:W-:Y:S01]  /*2600*/  @P0 LEA R20, R20, R21, 0x2 ;  /* 0x0000001514140211 */ /* 0x000fe200078e10ff */
[----:B------:R-:W-:-:S04]  /*2610*/  @P0 IMAD.WIDE.U32 R8, R5, 0x4, R8 ;  /* 0x0000000405080825 */ /* 0x000fc800078e0008 */
[----:B0-----:R-:W0:Y:S04]  /*2620*/  @P0 LDS R11, [R20] ;  /* 0x00000000140b0984 */ /* 0x001e280000000800 */
[----:B0-----:R0:W-:Y:S02]  /*2630*/  @P0 STG.E desc[UR10][R8.64], R11 ;  /* 0x0000000b08000986 */ /* 0x0011e4000c10190a */
.L_x_308:
[----:B------:R-:W-:Y:S05]  /*2640*/  BSYNC.RECONVERGENT B2 ;  /* 0x0000000000027941 */ /* 0x000fea0003800200 */
.L_x_306:
[----:B0---4-:R-:W0:Y:S01]  /*2650*/  S2R R11, SR_CgaCtaId ;  /* 0x00000000000b7919 */ /* 0x011e220000008800 */
[----:B--2---:R-:W1:Y:S01]  /*2660*/  LDC R9, c[0x0][0x3a8] ;  /* 0x0000ea00ff097b82 */ /* 0x004e620000000800 */
[----:B------:R-:W-:Y:S01]  /*2670*/  MOV R8, 0x400 ;  /* 0x0000040000087802 */ /* 0x000fe20000000f00 */
[----:B------:R-:W-:Y:S01]  /*2680*/  IMAD.MOV.U32 R10, RZ, RZ, RZ ;  /* 0x000000ffff0a7224 */ /* 0x000fe200078e00ff */
[----:B------:R-:W-:-:S05]  /*2690*/  UIADD3 UR4, UPT, UPT, UR4, 0x1, URZ ;  /* 0x0000000104047890 */ /* 0x000fca000fffe0ff */
[----:B------:R-:W2:Y:S08]  /*26a0*/  LDC R12, c[0x0][0x3a8] ;  /* 0x0000ea00ff0c7b82 */ /* 0x000eb00000000800 */
[----:B------:R-:W3:Y:S01]  /*26b0*/  LDC R5, c[0x0][0x3a8] ;  /* 0x0000ea00ff057b82 */ /* 0x000ee20000000800 */
[----:B-1----:R-:W-:Y:S01]  /*26c0*/  IMAD.IADD R2, R2, 0x1, R9 ;  /* 0x0000000102027824 */ /* 0x002fe200078e0209 */
[----:B0-----:R-:W-:-:S02]  /*26d0*/  LEA R19, R11, R8, 0x18 ;  /* 0x000000080b137211 */ /* 0x001fc400078ec0ff */
[----:B------:R-:W-:-:S07]  /*26e0*/  CS2R R8, SRZ ;  /* 0x0000000000087805 */ /* 0x000fce000001ff00 */
.L_x_323:
[----:B---3--:R-:W-:Y:S01]  /*26f0*/  ISETP.GE.AND P0, PT, R10, R5, PT ;  /* 0x000000050a00720c */ /* 0x008fe20003f06270 */
[----:B--2---:R-:W-:Y:S01]  /*2700*/  IMAD R16, R12, 0x4, R19 ;  /* 0x000000040c107824 */ /* 0x004fe200078e0213 */
        /* <DEDUP_REMOVED lines=15> */
.L_x_321:
        /* <DEDUP_REMOVED lines=15> */
.L_x_322:
[----:B------:R-:W-:Y:S05]  /*28f0*/  @!P0 BRA `(.L_x_323) ;  /* 0xfffffffc007c8947 */ /* 0x000fea000383ffff */
[----:B------:R-:W-:Y:S01]  /*2900*/  BAR.SYNC.DEFER_BLOCKING 0x0 ;  /* 0x0000000000007b1d */ /* 0x000fe20000010000 */
[----:B------:R-:W-:Y:S01]  /*2910*/  ISETP.NE.AND P0, PT, R0, UR4, PT ;  /* 0x0000000400007c0c */ /* 0x000fe2000bf05270 */
[----:B------:R-:W-:-:S04]  /*2920*/  IMAD.IADD R18, R12, 0x1, R18 ;  /* 0x000000010c127824 */ /* 0x000fc800078e0212 */
[----:B------:R-:W-:-:S08]  /*2930*/  IMAD.IADD R5, R2, 0x1, -R18 ;  /* 0x0000000102057824 */ /* 0x000fd000078e0a12 */
[----:B------:R-:W-:Y:S05]  /*2940*/  @P0 BRA `(.L_x_324) ;  /* 0xffffffe000ac0947 */ /* 0x000fea000383ffff */
[----:B------:R-:W-:Y:S05]  /*2950*/  EXIT ;  /* 0x000000000000794d */ /* 0x000fea0003800000 */
        .weak           $__internal_5_$__cuda_sm20_div_rn_f64_full
        .type           $__internal_5_$__cuda_sm20_div_rn_f64_full,@function
        .size           $__internal_5_$__cuda_sm20_div_rn_f64_full,(.L_x_375 - $__internal_5_$__cuda_sm20_div_rn_f64_full)
$__internal_5_$__cuda_sm20_div_rn_f64_full:
        /* <DEDUP_REMOVED lines=30> */
.L_x_325:
        /* <DEDUP_REMOVED lines=37> */
.L_x_326:
        /* <DEDUP_REMOVED lines=16> */
.L_x_329:
[----:B------:R-:W-:Y:S01]  /*2e90*/  LOP3.LUT R17, R11, 0x80000, RZ, 0xfc, !PT ;  /* 0x000800000b117812 */ /* 0x000fe200078efcff */
[----:B------:R-:W-:Y:S01]  /*2ea0*/  IMAD.MOV.U32 R16, RZ, RZ, R10 ;  /* 0x000000ffff107224 */ /* 0x000fe200078e000a */
[----:B------:R-:W-:Y:S06]  /*2eb0*/  BRA `(.L_x_327) ;  /* 0x0000000000087947 */ /* 0x000fec0003800000 */
.L_x_328:
[----:B------:R-:W-:Y:S01]  /*2ec0*/  LOP3.LUT R17, R13, 0x80000, RZ, 0xfc, !PT ;  /* 0x000800000d117812 */ /* 0x000fe200078efcff */
[----:B------:R-:W-:-:S07]  /*2ed0*/  IMAD.MOV.U32 R16, RZ, RZ, R12 ;  /* 0x000000ffff107224 */ /* 0x000fce00078e000c */
.L_x_327:
[----:B------:R-:W-:Y:S02]  /*2ee0*/  IMAD.MOV.U32 R25, RZ, RZ, 0x0 ;  /* 0x00000000ff197424 */ /* 0x000fe400078e00ff */
[----:B------:R-:W-:Y:S02]  /*2ef0*/  IMAD.MOV.U32 R2, RZ, RZ, R16 ;  /* 0x000000ffff027224 */ /* 0x000fe400078e0010 */
[----:B------:R-:W-:Y:S01]  /*2f00*/  IMAD.MOV.U32 R9, RZ, RZ, R17 ;  /* 0x000000ffff097224 */ /* 0x000fe200078e0011 */
[----:B------:R-:W-:Y:S06]  /*2f10*/  RET.REL.NODEC R24 `(_Z22merge_tiled_kernel_bugPiiS_iS_i) ;  /* 0xffffffd018387950 */ /* 0x000fec0003c3ffff */
.L_x_330:
        /* <DEDUP_REMOVED lines=14> */
.L_x_375:


//--------------------- .text._Z18merge_basic_kernelPiiS_iS_ --------------------------
	.section	.text._Z18merge_basic_kernelPiiS_iS_,"ax",@progbits
	.align	128
        .global         _Z18merge_basic_kernelPiiS_iS_
        .type           _Z18merge_basic_kernelPiiS_iS_,@function
        .size           _Z18merge_basic_kernelPiiS_iS_,(.L_x_376 - _Z18merge_basic_kernelPiiS_iS_)
        .other          _Z18merge_basic_kernelPiiS_iS_,@"STO_CUDA_ENTRY STV_DEFAULT"
_Z18merge_basic_kernelPiiS_iS_:
.text._Z18merge_basic_kernelPiiS_iS_:
[----:B------:R-:W-:Y:S08]  /*0000*/  LDC R1, c[0x0][0x37c] ;  /* 0x0000df00ff017b82 */ /* 0x000ff00000000800 */
[----:B------:R-:W0:Y:S01]  /*0010*/  LDC R0, c[0x0][0x360] ;  /* 0x0000d800ff007b82 */ /* 0x000e220000000800 */
[----:B------:R-:W0:Y:S01]  /*0020*/  LDCU UR4, c[0x0][0x370] ;  /* 0x00006e00ff0477ac */ /* 0x000e220008000800 */
[----:B------:R-:W-:Y:S01]  /*0030*/  IMAD.MOV.U32 R2, RZ, RZ, 0x1 ;  /* 0x00000001ff027424 */ /* 0x000fe200078e00ff */
[----:B------:R-:W1:Y:S01]  /*0040*/  S2R R13, SR_TID.X ;  /* 0x00000000000d7919 */ /* 0x000e620000002100 */
[----:B------:R-:W2:Y:S01]  /*0050*/  LDCU UR5, c[0x0][0x388] ;  /* 0x00007100ff0577ac */ /* 0x000ea20008000800 */
[----:B0-----:R-:W-:Y:S01]  /*0060*/  IMAD R6, R0, UR4, RZ ;  /* 0x0000000400067c24 */ /* 0x001fe2000f8e02ff */
[----:B------:R-:W2:Y:S05]  /*0070*/  LDCU UR4, c[0x0][0x398] ;  /* 0x00007300ff0477ac */ /* 0x000eaa0008000800 */
[----:B------:R-:W0:Y:S01]  /*0080*/  I2F.F64.U32 R6, R6 ;  /* 0x0000000600067312 */ /* 0x000e220000201800 */
[----:B--2---:R-:W-:Y:S01]  /*0090*/  UIADD3 UR4, UPT, UPT, UR4, UR5, URZ ;  /* 0x0000000504047290 */ /* 0x004fe2000fffe0ff */
[----:B------:R-:W1:Y:S06]  /*00a0*/  S2UR UR5, SR_CTAID.X ;  /* 0x00000000000579c3 */ /* 0x000e6c0000002500 */
[----:B0-----:R-:W0:Y:S08]  /*00b0*/  MUFU.RCP64H R3, R7 ;  /* 0x0000000700037308 */ /* 0x001e300000001800 */
[----:B------:R-:W2:Y:S01]  /*00c0*/  I2F.F64 R8, UR4 ;  /* 0x0000000400087d12 */ /* 0x000ea20008201c00 */
[----:B0-----:R-:W-:Y:S01]  /*00d0*/  DFMA R4, -R6, R2, 1 ;  /* 0x3ff000000604742b */ /* 0x001fe20000000102 */
[----:B--2---:R-:W-:-:S07]  /*00e0*/  FSETP.GEU.AND P1, PT, |R9|, 6.5827683646048100446e-37, PT ;  /* 0x036000000900780b */ /* 0x004fce0003f2e200 */
[----:B------:R-:W-:-:S08]  /*00f0*/  DFMA R4, R4, R4, R4 ;  /* 0x000000040404722b */ /* 0x000fd00000000004 */
[----:B------:R-:W-:-:S08]  /*0100*/  DFMA R4, R2, R4, R2 ;  /* 0x000000040204722b */ /* 0x000fd00000000002 */
[----:B------:R-:W-:-:S08]  /*0110*/  DFMA R2, -R6, R4, 1 ;  /* 0x3ff000000602742b */ /* 0x000fd00000000104 */
[----:B------:R-:W-:-:S08]  /*0120*/  DFMA R2, R4, R2, R4 ;  /* 0x000000020402722b */ /* 0x000fd00000000004 */
[----:B------:R-:W-:-:S08]  /*0130*/  DMUL R4, R8, R2 ;  /* 0x0000000208047228 */ /* 0x000fd00000000000 */
[----:B------:R-:W-:-:S08]  /*0140*/  DFMA R10, -R6, R4, R8 ;  /* 0x00000004060a722b */ /* 0x000fd00000000108 */
[----:B------:R-:W-:Y:S01]  /*0150*/  DFMA R2, R2, R10, R4 ;  /* 0x0000000a0202722b */ /* 0x000fe20000000004 */
[----:B-1----:R-:W-:-:S09]  /*0160*/  IMAD R5, R0, UR5, R13 ;  /* 0x0000000500057c24 */ /* 0x002fd2000f8e020d */
[----:B------:R-:W-:-:S05]  /*0170*/  FFMA R4, RZ, R7, R3 ;  /* 0x00000007ff047223 */ /* 0x000fca0000000003 */
[----:B------:R-:W-:-:S13]  /*0180*/  FSETP.GT.AND P0, PT, |R4|, 1.469367938527859385e-39, PT ;  /* 0x001000000400780b */ /* 0x000fda0003f04200 */
[----:B------:R-:W-:Y:S05]  /*0190*/  @P0 BRA P1, `(.L_x_331) ;  /* 0x0000000000100947 */ /* 0x000fea0000800000 */
[----:B------:R-:W-:-:S07]  /*01a0*/  MOV R0, 0x1c0 ;  /* 0x000001c000007802 */ /* 0x000fce0000000f00 */
[----:B------:R-:W-:Y:S05]  /*01b0*/  CALL.REL.NOINC `($__internal_6_$__cuda_sm20_div_rn_f64_full) ;  /* 0x0000001c000c7944 */ /* 0x000fea0003c00000 */
[----:B------:R-:W-:Y:S02]  /*01c0*/  IMAD.MOV.U32 R2, RZ, RZ, R14 ;  /* 0x000000ffff027224 */ /* 0x000fe400078e000e */
[----:B------:R-:W-:-:S07]  /*01d0*/  IMAD.MOV.U32 R3, RZ, RZ, R15 ;  /* 0x000000ffff037224 */ /* 0x000fce00078e000f */
.L_x_331:
[----:B------:R-:W0:Y:S01]  /*01e0*/  F2I.F64.CEIL R2, R2 ;  /* 0x0000000200027311 */ /* 0x000e220000309100 */
[----:B------:R-:W1:Y:S01]  /*01f0*/  LDCU UR8, c[0x0][0x398] ;  /* 0x00007300ff0877ac */ /* 0x000e620008000800 */
[----:B------:R-:W2:Y:S01]  /*0200*/  LDC R4, c[0x0][0x398] ;  /* 0x0000e600ff047b82 */ /* 0x000ea20000000800 */
[----:B------:R-:W-:Y:S01]  /*0210*/  BSSY.RECONVERGENT B1, `(.L_x_332) ;  /* 0x000003b000017945 */ /* 0x000fe20003800200 */
[----:B------:R-:W3:Y:S01]  /*0220*/  LDCU UR5, c[0x0][0x388] ;  /* 0x00007100ff0577ac */ /* 0x000ee20008000800 */
[----:B------:R-:W4:Y:S05]  /*0230*/  LDCU.64 UR6, c[0x0][0x358] ;  /* 0x00006b00ff0677ac */ /* 0x000f2a0008000a00 */
[----:B------:R-:W2:Y:S01]  /*0240*/  LDC.64 R6, c[0x0][0x380] ;  /* 0x0000e000ff067b82 */ /* 0x000ea20000000a00 */
[----:B------:R-:W2:Y:S01]  /*0250*/  LDCU UR9, c[0x0][0x388] ;  /* 0x00007100ff0977ac */ /* 0x000ea20008000800 */
[----:B0-----:R-:W-:-:S06]  /*0260*/  IMAD R5, R5, R2, RZ ;  /* 0x0000000205057224 */ /* 0x001fcc00078e02ff */
[----:B------:R-:W0:Y:S01]  /*0270*/  LDC.64 R8, c[0x0][0x390] ;  /* 0x0000e400ff087b82 */ /* 0x000e220000000a00 */
[C---:B-1----:R-:W-:Y:S01]  /*0280*/  VIADD R11, R5.reuse, -UR8 ;  /* 0x80000008050b7c36 */ /* 0x042fe20008000000 */
[C---:B------:R-:W-:Y:S02]  /*0290*/  ISETP.GE.AND P0, PT, R5.reuse, UR8, PT ;  /* 0x0000000805007c0c */ /* 0x040fe4000bf06270 */
[C---:B------:R-:W-:Y:S01]  /*02a0*/  VIADDMNMX R3, R5.reuse, R2, UR4, PT ;  /* 0x0000000405037e46 */ /* 0x040fe2000b800102 */
[C---:B---3--:R-:W-:Y:S01]  /*02b0*/  VIADD R13, R5.reuse, -UR5 ;  /* 0x80000005050d7c36 */ /* 0x048fe20008000000 */
[C---:B------:R-:W-:Y:S02]  /*02c0*/  VIMNMX R0, PT, PT, R5.reuse, UR5, PT ;  /* 0x0000000505007c48 */ /* 0x040fe4000bfe0100 */
[----:B------:R-:W-:Y:S02]  /*02d0*/  ISETP.GE.AND P1, PT, R5, UR5, PT ;  /* 0x0000000505007c0c */ /* 0x000fe4000bf26270 */
[----:B------:R-:W-:Y:S01]  /*02e0*/  SEL R11, R11, RZ, P0 ;  /* 0x000000ff0b0b7207 */ /* 0x000fe20000000000 */
[----:B------:R-:W-:Y:S01]  /*02f0*/  IMAD.IADD R21, R5, 0x1, -R0 ;  /* 0x0000000105157824 */ /* 0x000fe200078e0a00 */
[----:B----4-:R-:W-:-:S09]  /*0300*/  SEL R13, R13, RZ, P1 ;  /* 0x000000ff0d0d7207 */ /* 0x010fd20000800000 */
.L_x_337:
[----:B--2---:R-:W-:Y:S01]  /*0310*/  ISETP.GE.AND P0, PT, R21, R4, PT ;  /* 0x000000041500720c */ /* 0x004fe20003f06270 */
[----:B------:R-:W-:Y:S04]  /*0320*/  BSSY.RECONVERGENT B2, `(.L_x_333) ;  /* 0x0000028000027945 */ /* 0x000fe80003800200 */
[----:B------:R-:W-:Y:S01]  /*0330*/  BSSY.RELIABLE B0, `(.L_x_334) ;  /* 0x0000018000007945 */ /* 0x000fe20003800100 */
[----:B------:R-:W-:Y:S01]  /*0340*/  MOV R15, R0 ;  /* 0x00000000000f7202 */ /* 0x000fe20000000f00 */
[----:B------:R-:W-:Y:S01]  /*0350*/  IMAD.MOV.U32 R2, RZ, RZ, R21 ;  /* 0x000000ffff027224 */ /* 0x000fe200078e0015 */
[----:B------:R-:W-:-:S13]  /*0360*/  ISETP.LT.OR P0, PT, R0, 0x1, P0 ;  /* 0x000000010000780c */ /* 0x000fda0000701670 */
[----:B------:R-:W-:Y:S05]  /*0370*/  @P0 BRA `(.L_x_335) ;  /* 0x0000000000380947 */ /* 0x000fea0003800000 */
[----:B------:R-:W-:Y:S02]  /*0380*/  VIADD R17, R0, 0xffffffff ;  /* 0xffffffff00117836 */ /* 0x000fe40000000000 */
[----:B0-----:R-:W-:-:S04]  /*0390*/  IMAD.WIDE R18, R21, 0x4, R8 ;  /* 0x0000000415127825 */ /* 0x001fc800078e0208 */
[----:B------:R-:W-:Y:S02]  /*03a0*/  IMAD.WIDE.U32 R16, R17, 0x4, R6 ;  /* 0x0000000411107825 */ /* 0x000fe400078e0006 */
[----:B------:R-:W2:Y:S04]  /*03b0*/  LDG.E R19, desc[UR6][R18.64] ;  /* 0x0000000612137981 */ /* 0x000ea8000c1e1900 */
[----:B------:R-:W2:Y:S02]  /*03c0*/  LDG.E R16, desc[UR6][R16.64] ;  /* 0x0000000610107981 */ /* 0x000ea4000c1e1900 */
[----:B--2---:R-:W-:-:S13]  /*03d0*/  ISETP.GT.AND P1, PT, R16, R19, PT ;  /* 0x000000131000720c */ /* 0x004fda0003f24270 */
        /* <DEDUP_REMOVED lines=8> */
.L_x_335:
[----:B------:R-:W-:Y:S02]  /*0460*/  ISETP.GE.AND P1, PT, R0, UR9, PT ;  /* 0x0000000900007c0c */ /* 0x000fe4000bf26270 */
[----:B------:R-:W-:Y:S02]  /*0470*/  PLOP3.LUT P0, PT, PT, PT, PT, 0x80, 0x8 ;  /* 0x000000000008781c */ /* 0x000fe40003f0f070 */
[----:B------:R-:W-:-:S13]  /*0480*/  ISETP.LT.OR P1, PT, R21, 0x1, P1 ;  /* 0x000000011500780c */ /* 0x000fda0000f21670 */
[----:B------:R-:W-:Y:S05]  /*0490*/  @P1 BREAK.RELIABLE B0 ;  /* 0x0000000000001942 */ /* 0x000fea0003800100 */
[----:B------:R-:W-:Y:S05]  /*04a0*/  @P1 BRA `(.L_x_336) ;  /* 0x00000000003c1947 */ /* 0x000fea0003800000 */
[----:B------:R-:W-:Y:S05]  /*04b0*/  BSYNC.RELIABLE B0 ;  /* 0x0000000000007941 */ /* 0x000fea0003800100 */
.L_x_334:
[----:B------:R-:W-:Y:S01]  /*04c0*/  IADD3 R17, PT, PT, R2, -0x1, RZ ;  /* 0xffffffff02117810 */ /* 0x000fe20007ffe0ff */
[----:B------:R-:W-:-:S04]  /*04d0*/  IMAD.WIDE R18, R15, 0x4, R6 ;  /* 0x000000040f127825 */ /* 0x000fc800078e0206 */
        /* <DEDUP_REMOVED lines=12> */
.L_x_336:
[----:B------:R-:W-:Y:S05]  /*05a0*/  BSYNC.RECONVERGENT B2 ;  /* 0x0000000000027941 */ /* 0x000fea0003800200 */
.L_x_333:
[----:B------:R-:W-:Y:S05]  /*05b0*/  @!P0 BRA `(.L_x_337) ;  /* 0xfffffffc00548947 */ /* 0x000fea000383ffff */
[----:B------:R-:W-:Y:S05]  /*05c0*/  BSYNC.RECONVERGENT B1 ;  /* 0x0000000000017941 */ /* 0x000fea0003800200 */
.L_x_332:
[----:B------:R-:W-:Y:S05]  /*05d0*/  WARPSYNC.ALL ;  /* 0x0000000000007948 */ /* 0x000fea0003800000 */
[----:B------:R-:W1:Y:S01]  /*05e0*/  LDCU UR4, c[0x0][0x388] ;  /* 0x00007100ff0477ac */ /* 0x000e620008000800 */
[----:B------:R-:W2:Y:S01]  /*05f0*/  LDC.64 R6, c[0x0][0x380] ;  /* 0x0000e000ff067b82 */ /* 0x000ea20000000a00 */
[CC--:B------:R-:W-:Y:S01]  /*0600*/  ISETP.GE.AND P0, PT, R3.reuse, R4.reuse, PT ;  /* 0x000000040300720c */ /* 0x0c0fe20003f06270 */
[----:B------:R-:W-:Y:S01]  /*0610*/  BSSY.RECONVERGENT B2, `(.L_x_338) ;  /* 0x0000036000027945 */ /* 0x000fe20003800200 */
[C---:B------:R-:W-:Y:S01]  /*0620*/  IADD3 R4, PT, PT, R3.reuse, -R4, RZ ;  /* 0x8000000403047210 */ /* 0x040fe20007ffe0ff */
[----:B------:R-:W3:Y:S03]  /*0630*/  LDCU UR8, c[0x0][0x388] ;  /* 0x00007100ff0877ac */ /* 0x000ee60008000800 */
[----:B------:R-:W-:Y:S01]  /*0640*/  SEL R11, R4, RZ, P0 ;  /* 0x000000ff040b7207 */ /* 0x000fe20000000000 */
[----:B0-----:R-:W0:Y:S01]  /*0650*/  LDC.64 R8, c[0x0][0x390] ;  /* 0x0000e400ff087b82 */ /* 0x001e220000000a00 */
[----:B------:R-:W4:Y:S01]  /*0660*/  LDCU UR5, c[0x0][0x398] ;  /* 0x00007300ff0577ac */ /* 0x000f220008000800 */
[C---:B-1----:R-:W-:Y:S01]  /*0670*/  VIADD R13, R3.reuse, -UR4 ;  /* 0x80000004030d7c36 */ /* 0x042fe20008000000 */
[----:B------:R-:W-:-:S02]  /*0680*/  VIMNMX R2, PT, PT, R3, UR4, PT ;  /* 0x0000000403027c48 */ /* 0x000fc4000bfe0100 */
[----:B------:R-:W-:-:S03]  /*0690*/  ISETP.GE.AND P1, PT, R3, UR4, PT ;  /* 0x0000000403007c0c */ /* 0x000fc6000bf26270 */
[----:B------:R-:W-:Y:S01]  /*06a0*/  IMAD.IADD R21, R3, 0x1, -R2 ;  /* 0x0000000103157824 */ /* 0x000fe200078e0a02 */
[----:B---3--:R-:W-:-:S09]  /*06b0*/  SEL R13, R13, RZ, P1 ;  /* 0x000000ff0d0d7207 */ /* 0x008fd20000800000 */
.L_x_343:
[----:B----4-:R-:W-:Y:S01]  /*06c0*/  ISETP.GE.AND P0, PT, R21, UR5, PT ;  /* 0x0000000515007c0c */ /* 0x010fe2000bf06270 */
[----:B------:R-:W-:Y:S04]  /*06d0*/  BSSY.RECONVERGENT B3, `(.L_x_339) ;  /* 0x0000028000037945 */ /* 0x000fe80003800200 */
[----:B------:R-:W-:Y:S01]  /*06e0*/  BSSY.RELIABLE B1, `(.L_x_340) ;  /* 0x0000018000017945 */ /* 0x000fe20003800100 */
[----:B------:R-:W-:Y:S01]  /*06f0*/  IMAD.MOV.U32 R15, RZ, RZ, R2 ;  /* 0x000000ffff0f7224 */ /* 0x000fe200078e0002 */
[----:B------:R-:W-:Y:S01]  /*0700*/  ISETP.LT.OR P0, PT, R2, 0x1, P0 ;  /* 0x000000010200780c */ /* 0x000fe20000701670 */
[----:B------:R-:W-:-:S12]  /*0710*/  IMAD.MOV.U32 R4, RZ, RZ, R21 ;  /* 0x000000ffff047224 */ /* 0x000fd800078e0015 */
[----:B------:R-:W-:Y:S05]  /*0720*/  @P0 BRA `(.L_x_341) ;  /* 0x0000000000380947 */ /* 0x000fea0003800000 */
[----:B------:R-:W-:Y:S02]  /*0730*/  VIADD R17, R2, 0xffffffff ;  /* 0xffffffff02117836 */ /* 0x000fe40000000000 */
[----:B0-----:R-:W-:-:S04]  /*0740*/  IMAD.WIDE R18, R21, 0x4, R8 ;  /* 0x0000000415127825 */ /* 0x001fc800078e0208 */
[----:B--2---:R-:W-:Y:S02]  /*0750*/  IMAD.WIDE.U32 R16, R17, 0x4, R6 ;  /* 0x0000000411107825 */ /* 0x004fe400078e0006 */
[----:B------:R-:W2:Y:S04]  /*0760*/  LDG.E R19, desc[UR6][R18.64] ;  /* 0x0000000612137981 */ /* 0x000ea8000c1e1900 */
[----:B------:R-:W2:Y:S02]  /*0770*/  LDG.E R16, desc[UR6][R16.64] ;  /* 0x0000000610107981 */ /* 0x000ea4000c1e1900 */
[----:B--2---:R-:W-:-:S13]  /*0780*/  ISETP.GT.AND P1, PT, R16, R19, PT ;  /* 0x000000131000720c */ /* 0x004fda0003f24270 */
[C---:B------:R-:W-:Y:S01]  /*0790*/  @P1 IADD3 R10, PT, PT, R2.reuse, 0x1, -R11 ;  /* 0x00000001020a1810 */ /* 0x040fe20007ffe80b */
[----:B------:R-:W-:Y:S05]  /*07a0*/  @P1 BREAK.RELIABLE B1 ;  /* 0x0000000000011942 */ /* 0x000fea0003800100 */
[----:B------:R-:W-:Y:S01]  /*07b0*/  @P1 SHF.R.S32.HI R10, RZ, 0x1, R10 ;  /* 0x00000001ff0a1819 */ /* 0x000fe2000001140a */
[----:B------:R-:W-:Y:S01]  /*07c0*/  @P1 IMAD.MOV.U32 R13, RZ, RZ, R4 ;  /* 0x000000ffff0d1224 */ /* 0x000fe200078e0004 */
[----:B------:R-:W-:Y:S02]  /*07d0*/  @P1 PLOP3.LUT P0, PT, PT, PT, PT, 0x8, 0x80 ;  /* 0x000000000080181c */ /* 0x000fe40003f0e170 */
[----:B------:R-:W-:Y:S01]  /*07e0*/  @P1 IADD3 R2, PT, PT, R2, -R10, RZ ;  /* 0x8000000a02021210 */ /* 0x000fe20007ffe0ff */
[----:B------:R-:W-:Y:S01]  /*07f0*/  @P1 IMAD.IADD R21, R21, 0x1, R10 ;  /* 0x0000000115151824 */ /* 0x000fe200078e020a */
[----:B------:R-:W-:Y:S09]  /*0800*/  @P1 BRA `(.L_x_342) ;  /* 0x0000000000501947 */ /* 0x000ff20003800000 */
.L_x_341:
[----:B------:R-:W-:Y:S02]  /*0810*/  ISETP.GE.AND P1, PT, R2, UR8, PT ;  /* 0x0000000802007c0c */ /* 0x000fe4000bf26270 */
[----:B------:R-:W-:Y:S02]  /*0820*/  PLOP3.LUT P0, PT, PT, PT, PT, 0x80, 0x8 ;  /* 0x000000000008781c */ /* 0x000fe40003f0f070 */
[----:B------:R-:W-:-:S13]  /*0830*/  ISETP.LT.OR P1, PT, R21, 0x1, P1 ;  /* 0x000000011500780c */ /* 0x000fda0000f21670 */
[----:B------:R-:W-:Y:S05]  /*0840*/  @P1 BREAK.RELIABLE B1 ;  /* 0x0000000000011942 */ /* 0x000fea0003800100 */
[----:B------:R-:W-:Y:S05]  /*0850*/  @P1 BRA `(.L_x_342) ;  /* 0x00000000003c1947 */ /* 0x000fea0003800000 */
[----:B------:R-:W-:Y:S05]  /*0860*/  BSYNC.RELIABLE B1 ;  /* 0x0000000000017941 */ /* 0x000fea0003800100 */
.L_x_340:
        /* <DEDUP_REMOVED lines=11> */
[----:B------:R-:W-:-:S03]  /*0920*/  IMAD.MOV.U32 R2, RZ, RZ, R15 ;  /* 0x000000ffff027224 */ /* 0x000fc600078e000f */
[----:B------:R-:W-:Y:S01]  /*0930*/  @P1 IADD3 R21, PT, PT, R4, -R10, RZ ;  /* 0x8000000a04151210 */ /* 0x000fe20007ffe0ff */
[----:B------:R-:W-:-:S07]  /*0940*/  @P1 IMAD.IADD R2, R15, 0x1, R10 ;  /* 0x000000010f021824 */ /* 0x000fce00078e020a */
.L_x_342:
[----:B------:R-:W-:Y:S05]  /*0950*/  BSYNC.RECONVERGENT B3 ;  /* 0x0000000000037941 */ /* 0x000fea0003800200 */
.L_x_339:
[----:B------:R-:W-:Y:S05]  /*0960*/  @!P0 BRA `(.L_x_343) ;  /* 0xfffffffc00548947 */ /* 0x000fea000383ffff */
[----:B------:R-:W-:Y:S05]  /*0970*/  BSYNC.RECONVERGENT B2 ;  /* 0x0000000000027941 */ /* 0x000fea0003800200 */
.L_x_338:
[----:B------:R-:W-:Y:S05]  /*0980*/  WARPSYNC.ALL ;  /* 0x0000000000007948 */ /* 0x000fea0003800000 */
[--C-:B------:R-:W-:Y:S01]  /*0990*/  IMAD.IADD R19, R5, 0x1, -R0.reuse ;  /* 0x0000000105137824 */ /* 0x100fe200078e0a00 */
[----:B------:R-:W-:Y:S01]  /*09a0*/  BSSY.RECONVERGENT B2, `(.L_x_344) ;  /* 0x0000025000027945 */ /* 0x000fe20003800200 */
[----:B------:R-:W-:Y:S02]  /*09b0*/  IMAD.IADD R13, R2, 0x1, -R0 ;  /* 0x00000001020d7824 */ /* 0x000fe400078e0a00 */
[----:B------:R-:W-:Y:S02]  /*09c0*/  HFMA2 R17, -RZ, RZ, 0, 0 ;  /* 0x00000000ff117431 */ /* 0x000fe400000001ff */
[----:B------:R-:W-:Y:S01]  /*09d0*/  IMAD.MOV.U32 R12, RZ, RZ, RZ ;  /* 0x000000ffff0c7224 */ /* 0x000fe200078e00ff */
[----:B------:R-:W-:Y:S01]  /*09e0*/  IADD3 R4, PT, PT, R3, -R19, -R2 ;  /* 0x8000001303047210 */ /* 0x000fe20007ffe802 */
[----:B------:R-:W-:-:S03]  /*09f0*/  IMAD.MOV.U32 R15, RZ, RZ, RZ ;  /* 0x000000ffff0f7224 */ /* 0x000fc600078e00ff */
[----:B--2---:R-:W-:-:S04]  /*0a00*/  VIMNMX R6, PT, PT, R13, R4, PT ;  /* 0x000000040d067248 */ /* 0x004fc80003fe0100 */
[----:B------:R-:W-:-:S13]  /*0a10*/  ISETP.GE.AND P0, PT, R6, 0x1, PT ;  /* 0x000000010600780c */ /* 0x000fda0003f06270 */
[----:B------:R-:W-:Y:S05]  /*0a20*/  @!P0 BRA `(.L_x_345) ;  /* 0x0000000000708947 */ /* 0x000fea0003800000 */
[----:B------:R-:W1:Y:S01]  /*0a30*/  LDC.64 R6, c[0x0][0x390] ;  /* 0x0000e400ff067b82 */ /* 0x000e620000000a00 */
[----:B------:R-:W-:Y:S02]  /*0a40*/  IMAD.MOV.U32 R15, RZ, RZ, RZ ;  /* 0x000000ffff0f7224 */ /* 0x000fe400078e00ff */
[----:B------:R-:W-:Y:S02]  /*0a50*/  IMAD.MOV.U32 R17, RZ, RZ, RZ ;  /* 0x000000ffff117224 */ /* 0x000fe400078e00ff */
[----:B------:R-:W-:-:S03]  /*0a60*/  IMAD.MOV.U32 R12, RZ, RZ, RZ ;  /* 0x000000ffff0c7224 */ /* 0x000fc600078e00ff */
[----:B0-----:R-:W0:Y:S08]  /*0a70*/  LDC.64 R8, c[0x0][0x3a0] ;  /* 0x0000e800ff087b82 */ /* 0x001e300000000a00 */
[----:B------:R-:W2:Y:S01]  /*0a80*/  LDC.64 R10, c[0x0][0x380] ;  /* 0x0000e000ff0a7b82 */ /* 0x000ea20000000a00 */
[----:B-1----:R-:W-:-:S04]  /*0a90*/  IMAD.WIDE R6, R19, 0x4, R6 ;  /* 0x0000000413067825 */ /* 0x002fc800078e0206 */
[----:B0-----:R-:W-:-:S04]  /*0aa0*/  IMAD.WIDE R8, R5, 0x4, R8 ;  /* 0x0000000405087825 */ /* 0x001fc800078e0208 */
[----:B--2---:R-:W-:-:S07]  /*0ab0*/  IMAD.WIDE R10, R0, 0x4, R10 ;  /* 0x00000004000a7825 */ /* 0x004fce00078e020a */
.L_x_346:
[----:B------:R-:W-:-:S04]  /*0ac0*/  IMAD.WIDE.U32 R20, R12, 0x4, R10 ;  /* 0x000000040c147825 */ /* 0x000fc800078e000a */
[----:B------:R-:W-:Y:S02]  /*0ad0*/  IMAD.WIDE.U32 R18, R17, 0x4, R6 ;  /* 0x0000000411127825 */ /* 0x000fe400078e0006 */
[----:B------:R-:W2:Y:S04]  /*0ae0*/  LDG.E R20, desc[UR6][R20.64] ;  /* 0x0000000614147981 */ /* 0x000ea8000c1e1900 */
[----:B------:R-:W2:Y:S01]  /*0af0*/  LDG.E R19, desc[UR6][R18.64] ;  /* 0x0000000612137981 */ /* 0x000ea2000c1e1900 */
[----:B------:R-:W-:Y:S01]  /*0b00*/  IMAD.WIDE.U32 R22, R15, 0x4, R8 ;  /* 0x000000040f167825 */ /* 0x000fe200078e0008 */
[----:B------:R-:W-:-:S03]  /*0b10*/  IADD3 R25, PT, PT, R17, 0x1, RZ ;  /* 0x0000000111197810 */ /* 0x000fc60007ffe0ff */
[----:B------:R-:W-:Y:S02]  /*0b20*/  VIADD R14, R12, 0x1 ;  /* 0x000000010c0e7836 */ /* 0x000fe40000000000 */
[----:B------:R-:W-:Y:S01]  /*0b30*/  VIADD R15, R15, 0x1 ;  /* 0x000000010f0f7836 */ /* 0x000fe20000000000 */
[CC--:B--2---:R-:W-:Y:S02]  /*0b40*/  ISETP.GT.AND P0, PT, R20.reuse, R19.reuse, PT ;  /* 0x000000131400720c */ /* 0x0c4fe40003f04270 */
        /* <DEDUP_REMOVED lines=9> */
[----:B-1----:R-:W-:Y:S05]  /*0be0*/  @!P0 BRA P1, `(.L_x_346) ;  /* 0xfffffffc00b48947 */ /* 0x002fea000083ffff */
.L_x_345:
[----:B------:R-:W-:Y:S05]  /*0bf0*/  BSYNC.RECONVERGENT B2 ;  /* 0x0000000000027941 */ /* 0x000fea0003800200 */
.L_x_344:
[----:B------:R-:W-:-:S13]  /*0c00*/  ISETP.NE.AND P0, PT, R12, R13, PT ;  /* 0x0000000d0c00720c */ /* 0x000fda0003f05270 */
[----:B------:R-:W-:Y:S05]  /*0c10*/  @!P0 BRA `(.L_x_347) ;  /* 0x0000000800388947 */ /* 0x000fea0003800000 */
[----:B------:R-:W-:-:S13]  /*0c20*/  ISETP.GE.AND P0, PT, R12, R13, PT ;  /* 0x0000000d0c00720c */ /* 0x000fda0003f06270 */
[----:B------:R-:W-:Y:S05]  /*0c30*/  @P0 EXIT ;  /* 0x000000000000094d */ /* 0x000fea0003800000 */
[----:B------:R-:W-:Y:S01]  /*0c40*/  IADD3 R7, PT, PT, R0, R12, RZ ;  /* 0x0000000c00077210 */ /* 0x000fe20007ffe0ff */
[----:B------:R-:W-:Y:S04]  /*0c50*/  BSSY.RECONVERGENT B2, `(.L_x_348) ;  /* 0x000001f000027945 */ /* 0x000fe80003800200 */
[----:B------:R-:W-:Y:S02]  /*0c60*/  IMAD.IADD R3, R2, 0x1, -R7 ;  /* 0x0000000102037824 */ /* 0x000fe400078e0a07 */
[----:B------:R-:W-:-:S03]  /*0c70*/  IMAD.IADD R2, R7, 0x1, -R2 ;  /* 0x0000000107027824 */ /* 0x000fc600078e0a02 */
[----:B------:R-:W-:Y:S02]  /*0c80*/  LOP3.LUT P1, R4, R3, 0x3, RZ, 0xc0, !PT ;  /* 0x0000000303047812 */ /* 0x000fe4000782c0ff */
[----:B------:R-:W-:-:S11]  /*0c90*/  ISETP.GT.U32.AND P0, PT, R2, -0x4, PT ;  /* 0xfffffffc0200780c */ /* 0x000fd60003f04070 */
[----:B------:R-:W-:Y:S05]  /*0ca0*/  @!P1 BRA `(.L_x_349) ;  /* 0x0000000000649947 */ /* 0x000fea0003800000 */
[----:B------:R-:W1:Y:S01]  /*0cb0*/  LDC.64 R6, c[0x0][0x380] ;  /* 0x0000e000ff067b82 */ /* 0x000e620000000a00 */
[----:B------:R-:W0:Y:S01]  /*0cc0*/  LDCU.64 UR4, c[0x0][0x3a0] ;  /* 0x00007400ff0477ac */ /* 0x000e220008000a00 */
[----:B------:R-:W-:-:S04]  /*0cd0*/  IMAD.WIDE.U32 R2, R15, 0x4, RZ ;  /* 0x000000040f027825 */ /* 0x000fc800078e00ff */
[----:B------:R-:W-:Y:S02]  /*0ce0*/  IMAD.IADD R15, R15, 0x1, R4 ;  /* 0x000000010f0f7824 */ /* 0x000fe400078e0204 */
[----:B------:R-:W-:-:S03]  /*0cf0*/  IMAD.WIDE R2, R5, 0x4, R2 ;  /* 0x0000000405027825 */ /* 0x000fc600078e0202 */
[----:B0-----:R-:W-:-:S04]  /*0d00*/  IADD3 R8, P1, PT, R2, UR4, RZ ;  /* 0x0000000402087c10 */ /* 0x001fc8000ff3e0ff */
[----:B------:R-:W-:Y:S01]  /*0d10*/  IADD3.X R11, PT, PT, R3, UR5, RZ, P1, !PT ;  /* 0x00000005030b7c10 */ /* 0x000fe20008ffe4ff */
[----:B-1----:R-:W-:-:S04]  /*0d20*/  IMAD.WIDE.U32 R6, R12, 0x4, R6 ;  /* 0x000000040c067825 */ /* 0x002fc800078e0006 */
[----:B------:R-:W-:Y:S01]  /*0d30*/  IMAD.IADD R12, R12, 0x1, R4 ;  /* 0x000000010c0c7824 */ /* 0x000fe200078e0204 */
[----:B------:R-:W-:Y:S01]  /*0d40*/  IADD3 R4, PT, PT, -R4, RZ, RZ ;  /* 0x000000ff04047210 */ /* 0x000fe20007ffe1ff */
[----:B------:R-:W-:-:S04]  /*0d50*/  IMAD.WIDE R6, R0, 0x4, R6 ;  /* 0x0000000400067825 */ /* 0x000fc800078e0206 */
[----:B------:R-:W-:-:S07]  /*0d60*/  IMAD.MOV.U32 R9, RZ, RZ, R7 ;  /* 0x000000ffff097224 */ /* 0x000fce00078e0007 */
.L_x_350:
[----:B-1----:R-:W-:Y:S02]  /*0d70*/  IMAD.MOV.U32 R2, RZ, RZ, R6 ;  /* 0x000000ffff027224 */ /* 0x002fe400078e0006 */
[----:B------:R-:W-:-:S05]  /*0d80*/  IMAD.MOV.U32 R3, RZ, RZ, R9 ;  /* 0x000000ffff037224 */ /* 0x000fca00078e0009 */
[----:B------:R0:W2:Y:S01]  /*0d90*/  LDG.E R7, desc[UR6][R2.64] ;  /* 0x0000000602077981 */ /* 0x0000a2000c1e1900 */
[----:B------:R-:W-:Y:S01]  /*0da0*/  VIADD R4, R4, 0x1 ;  /* 0x0000000104047836 */ /* 0x000fe20000000000 */
[----:B------:R-:W-:-:S04]  /*0db0*/  IADD3 R6, P3, PT, R6, 0x4, RZ ;  /* 0x0000000406067810 */ /* 0x000fc80007f7e0ff */
[----:B------:R-:W-:Y:S01]  /*0dc0*/  ISETP.NE.AND P1, PT, R4, RZ, PT ;  /* 0x000000ff0400720c */ /* 0x000fe20003f25270 */
[----:B------:R-:W-:Y:S02]  /*0dd0*/  IMAD.X R9, RZ, RZ, R9, P3 ;  /* 0x000000ffff097224 */ /* 0x000fe400018e0609 */
[----:B0-----:R-:W-:Y:S01]  /*0de0*/  IMAD.MOV.U32 R2, RZ, RZ, R8 ;  /* 0x000000ffff027224 */ /* 0x001fe200078e0008 */
[----:B------:R-:W-:Y:S01]  /*0df0*/  IADD3 R8, P2, PT, R8, 0x4, RZ ;  /* 0x0000000408087810 */ /* 0x000fe20007f5e0ff */
[----:B------:R-:W-:-:S03]  /*0e00*/  IMAD.MOV.U32 R3, RZ, RZ, R11 ;  /* 0x000000ffff037224 */ /* 0x000fc600078e000b */
[----:B------:R-:W-:Y:S02]  /*0e10*/  IADD3.X R11, PT, PT, RZ, R11, RZ, P2, !PT ;  /* 0x0000000bff0b7210 */ /* 0x000fe400017fe4ff */
[----:B--2---:R1:W-:Y:S03]  /*0e20*/  STG.E desc[UR6][R2.64], R7 ;  /* 0x0000000702007986 */ /* 0x0043e6000c101906 */
[----:B------:R-:W-:Y:S05]  /*0e30*/  @P1 BRA `(.L_x_350) ;  /* 0xfffffffc00cc1947 */ /* 0x000fea000383ffff */
.L_x_349:
[----:B------:R-:W-:Y:S05]  /*0e40*/  BSYNC.RECONVERGENT B2 ;  /* 0x0000000000027941 */ /* 0x000fea0003800200 */
.L_x_348:
[----:B------:R-:W-:Y:S05]  /*0e50*/  @P0 EXIT ;  /* 0x000000000000094d */ /* 0x000fea0003800000 */
[----:B-1----:R-:W1:Y:S01]  /*0e60*/  LDC.64 R6, c[0x0][0x380] ;  /* 0x0000e000ff067b82 */ /* 0x002e620000000a00 */
[----:B------:R-:W2:Y:S01]  /*0e70*/  LDCU.64 UR4, c[0x0][0x3a0] ;  /* 0x00007400ff0477ac */ /* 0x000ea20008000a00 */
[----:B------:R-:W-:Y:S01]  /*0e80*/  IMAD.WIDE.U32 R2, R15, 0x4, RZ ;  /* 0x000000040f027825 */ /* 0x000fe200078e00ff */
[----:B------:R-:W-:Y:S03]  /*0e90*/  BSSY.RECONVERGENT B2, `(.L_x_351) ;  /* 0x000003c000027945 */ /* 0x000fe60003800200 */
[----:B------:R-:W-:-:S03]  /*0ea0*/  IMAD.WIDE R2, R5, 0x4, R2 ;  /* 0x0000000405027825 */ /* 0x000fc600078e0202 */
[----:B--2---:R-:W-:-:S04]  /*0eb0*/  IADD3 R2, P2, PT, R2, UR4, RZ ;  /* 0x0000000402027c10 */ /* 0x004fc8000ff5e0ff */
[----:B------:R-:W-:Y:S01]  /*0ec0*/  IADD3 R2, P3, PT, R2, 0x8, RZ ;  /* 0x0000000802027810 */ /* 0x000fe20007f7e0ff */
[----:B-1----:R-:W-:-:S03]  /*0ed0*/  IMAD.WIDE R6, R0, 0x4, R6 ;  /* 0x0000000400067825 */ /* 0x002fc600078e0206 */
[----:B------:R-:W-:Y:S01]  /*0ee0*/  IADD3.X R3, PT, PT, RZ, UR5, R3, P3, P2 ;  /* 0x00000005ff037c10 */ /* 0x000fe20009fe4403 */
[----:B------:R-:W-:Y:S01]  /*0ef0*/  IMAD.IADD R0, R13, 0x1, -R12 ;  /* 0x000000010d007824 */ /* 0x000fe200078e0a0c */
[----:B------:R-:W-:-:S04]  /*0f00*/  IADD3 R4, P0, PT, R6, 0x8, RZ ;  /* 0x0000000806047810 */ /* 0x000fc80007f1e0ff */
[----:B------:R-:W-:Y:S01]  /*0f10*/  ISETP.GT.AND P1, PT, R0, 0xc, PT ;  /* 0x0000000c0000780c */ /* 0x000fe20003f24270 */
[----:B------:R-:W-:Y:S01]  /*0f20*/  IMAD.X R5, RZ, RZ, R7, P0 ;  /* 0x000000ffff057224 */ /* 0x000fe200000e0607 */
[----:B------:R-:W-:-:S11]  /*0f30*/  PLOP3.LUT P0, PT, PT, PT, PT, 0x80, 0x8 ;  /* 0x000000000008781c */ /* 0x000fd60003f0f070 */
[----:B------:R-:W-:Y:S05]  /*0f40*/  @!P1 BRA `(.L_x_352) ;  /* 0x0000000000c09947 */ /* 0x000fea0003800000 */
[----:B------:R-:W-:Y:S01]  /*0f50*/  PLOP3.LUT P0, PT, PT, PT, PT, 0x8, 0x80 ;  /* 0x000000000080781c */ /* 0x000fe20003f0e170 */
[----:B------:R-:W-:-:S12]  /*0f60*/  VIADD R7, R13, 0xfffffff4 ;  /* 0xfffffff40d077836 */ /* 0x000fd80000000000 */
.L_x_353:
[----:B0-----:R-:W-:-:S05]  /*0f70*/  IMAD.WIDE R8, R12, 0x4, R4 ;  /* 0x000000040c087825 */ /* 0x001fca00078e0204 */
[----:B------:R-:W2:Y:S04]  /*0f80*/  LDG.E R15, desc[UR6][R8.64+-0x8] ;  /* 0xfffff806080f7981 */ /* 0x000ea8000c1e1900 */
[----:B--2---:R0:W-:Y:S04]  /*0f90*/  STG.E desc[UR6][R2.64+-0x8], R15 ;  /* 0xfffff80f02007986 */ /* 0x0041e8000c101906 */
[----:B------:R-:W2:Y:S04]  /*0fa0*/  LDG.E R17, desc[UR6][R8.64+-0x4] ;  /* 0xfffffc0608117981 */ /* 0x000ea8000c1e1900 */
[----:B--2---:R1:W-:Y:S04]  /*0fb0*/  STG.E desc[UR6][R2.64+-0x4], R17 ;  /* 0xfffffc1102007986 */ /* 0x0043e8000c101906 */
[----:B------:R-:W2:Y:S01]  /*0fc0*/  LDG.E R19, desc[UR6][R8.64] ;  /* 0x0000000608137981 */ /* 0x000ea2000c1e1900 */
[----:B------:R-:W-:-:S03]  /*0fd0*/  VIADD R11, R12, 0x4 ;  /* 0x000000040c0b7836 */ /* 0x000fc60000000000 */
[----:B--2---:R2:W-:Y:S04]  /*0fe0*/  STG.E desc[UR6][R2.64], R19 ;  /* 0x0000001302007986 */ /* 0x0045e8000c101906 */
[----:B------:R-:W3:Y:S01]  /*0ff0*/  LDG.E R21, desc[UR6][R8.64+0x4] ;  /* 0x0000040608157981 */ /* 0x000ee2000c1e1900 */
[----:B------:R-:W-:-:S03]  /*1000*/  IMAD.WIDE R10, R11, 0x4, R4 ;  /* 0x000000040b0a7825 */ /* 0x000fc600078e0204 */
[----:B---3--:R3:W-:Y:S04]  /*1010*/  STG.E desc[UR6][R2.64+0x4], R21 ;  /* 0x0000041502007986 */ /* 0x0087e8000c101906 */
[----:B------:R-:W4:Y:S04]  /*1020*/  LDG.E R23, desc[UR6][R10.64+-0x8] ;  /* 0xfffff8060a177981 */ /* 0x000f28000c1e1900 */
[----:B----4-:R4:W-:Y:S04]  /*1030*/  STG.E desc[UR6][R2.64+0x8], R23 ;  /* 0x0000081702007986 */ /* 0x0109e8000c101906 */
[----:B0-----:R-:W5:Y:S04]  /*1040*/  LDG.E R15, desc[UR6][R10.64+-0x4] ;  /* 0xfffffc060a0f7981 */ /* 0x001f68000c1e1900 */
[----:B-----5:R0:W-:Y:S04]  /*1050*/  STG.E desc[UR6][R2.64+0xc], R15 ;  /* 0x00000c0f02007986 */ /* 0x0201e8000c101906 */
[----:B-1----:R-:W5:Y:S01]  /*1060*/  LDG.E R17, desc[UR6][R10.64] ;  /* 0x000000060a117981 */ /* 0x002f62000c1e1900 */
[----:B------:R-:W-:-:S03]  /*1070*/  IADD3 R9, PT, PT, R12, 0x8, RZ ;  /* 0x000000080c097810 */ /* 0x000fc60007ffe0ff */
[----:B-----5:R1:W-:Y:S04]  /*1080*/  STG.E desc[UR6][R2.64+0x10], R17 ;  /* 0x0000101102007986 */ /* 0x0203e8000c101906 */
[----:B--2---:R-:W2:Y:S01]  /*1090*/  LDG.E R19, desc[UR6][R10.64+0x4] ;  /* 0x000004060a137981 */ /* 0x004ea2000c1e1900 */
[----:B------:R-:W-:-:S03]  /*10a0*/  IMAD.WIDE R8, R9, 0x4, R4 ;  /* 0x0000000409087825 */ /* 0x000fc600078e0204 */
[----:B--2---:R2:W-:Y:S04]  /*10b0*/  STG.E desc[UR6][R2.64+0x14], R19 ;  /* 0x0000141302007986 */ /* 0x0045e8000c101906 */
[----:B---3--:R-:W3:Y:S04]  /*10c0*/  LDG.E R21, desc[UR6][R8.64+-0x8] ;  /* 0xfffff80608157981 */ /* 0x008ee8000c1e1900 */
[----:B---3--:R3:W-:Y:S04]  /*10d0*/  STG.E desc[UR6][R2.64+0x18], R21 ;  /* 0x0000181502007986 */ /* 0x0087e8000c101906 */
[----:B----4-:R-:W4:Y:S04]  /*10e0*/  LDG.E R23, desc[UR6][R8.64+-0x4] ;  /* 0xfffffc0608177981 */ /* 0x010f28000c1e1900 */
[----:B----4-:R4:W-:Y:S04]  /*10f0*/  STG.E desc[UR6][R2.64+0x1c], R23 ;  /* 0x00001c1702007986 */ /* 0x0109e8000c101906 */
[----:B0-----:R-:W5:Y:S01]  /*1100*/  LDG.E R15, desc[UR6][R8.64] ;  /* 0x00000006080f7981 */ /* 0x001f62000c1e1900 */
[----:B------:R-:W-:-:S03]  /*1110*/  VIADD R11, R12, 0xc ;  /* 0x0000000c0c0b7836 */ /* 0x000fc60000000000 */
[----:B-----5:R0:W-:Y:S04]  /*1120*/  STG.E desc[UR6][R2.64+0x20], R15 ;  /* 0x0000200f02007986 */ /* 0x0201e8000c101906 */
[----:B-1----:R-:W5:Y:S01]  /*1130*/  LDG.E R17, desc[UR6][R8.64+0x4] ;  /* 0x0000040608117981 */ /* 0x002f62000c1e1900 */
[----:B------:R-:W-:-:S03]  /*1140*/  IMAD.WIDE R10, R11, 0x4, R4 ;  /* 0x000000040b0a7825 */ /* 0x000fc600078e0204 */
[----:B-----5:R-:W-:Y:S04]  /*1150*/  STG.E desc[UR6][R2.64+0x24], R17 ;  /* 0x0000241102007986 */ /* 0x020fe8000c101906 */
[----:B--2---:R-:W2:Y:S04]  /*1160*/  LDG.E R19, desc[UR6][R10.64+-0x8] ;  /* 0xfffff8060a137981 */ /* 0x004ea8000c1e1900 */
[----:B--2---:R-:W-:Y:S04]  /*1170*/  STG.E desc[UR6][R2.64+0x28], R19 ;  /* 0x0000281302007986 */ /* 0x004fe8000c101906 */
[----:B---3--:R-:W2:Y:S04]  /*1180*/  LDG.E R21, desc[UR6][R10.64+-0x4] ;  /* 0xfffffc060a157981 */ /* 0x008ea8000c1e1900 */
[----:B--2---:R-:W-:Y:S04]  /*1190*/  STG.E desc[UR6][R2.64+0x2c], R21 ;  /* 0x00002c1502007986 */ /* 0x004fe8000c101906 */
[----:B----4-:R-:W2:Y:S01]  /*11a0*/  LDG.E R23, desc[UR6][R10.64] ;  /* 0x000000060a177981 */ /* 0x010ea2000c1e1900 */
[----:B------:R-:W-:-:S05]  /*11b0*/  VIADD R12, R12, 0x10 ;  /* 0x000000100c0c7836 */ /* 0x000fca0000000000 */
[----:B------:R-:W-:Y:S01]  /*11c0*/  ISETP.GE.AND P1, PT, R12, R7, PT ;  /* 0x000000070c00720c */ /* 0x000fe20003f26270 */
[----:B--2---:R-:W-:Y:S04]  /*11d0*/  STG.E desc[UR6][R2.64+0x30], R23 ;  /* 0x0000301702007986 */ /* 0x004fe8000c101906 */
[----:B0-----:R-:W2:Y:S01]  /*11e0*/  LDG.E R15, desc[UR6][R10.64+0x4] ;  /* 0x000004060a0f7981 */ /* 0x001ea2000c1e1900 */
[----:B------:R-:W-:-:S05]  /*11f0*/  IADD3 R0, P2, PT, R2, 0x40, RZ ;  /* 0x0000004002007810 */ /* 0x000fca0007f5e0ff */
[----:B------:R-:W-:Y:S01]  /*1200*/  IMAD.X R9, RZ, RZ, R3, P2 ;  /* 0x000000ffff097224 */ /* 0x000fe200010e0603 */
[----:B--2---:R0:W-:Y:S02]  /*1210*/  STG.E desc[UR6][R2.64+0x34], R15 ;  /* 0x0000340f02007986 */ /* 0x0041e4000c101906 */
[----:B0-----:R-:W-:Y:S02]  /*1220*/  IMAD.MOV.U32 R2, RZ, RZ, R0 ;  /* 0x000000ffff027224 */ /* 0x001fe400078e0000 */
[----:B------:R-:W-:Y:S01]  /*1230*/  IMAD.MOV.U32 R3, RZ, RZ, R9 ;  /* 0x000000ffff037224 */ /* 0x000fe200078e0009 */
[----:B------:R-:W-:Y:S06]  /*1240*/  @!P1 BRA `(.L_x_353) ;  /* 0xfffffffc00489947 */ /* 0x000fec000383ffff */
.L_x_352:
[----:B------:R-:W-:Y:S05]  /*1250*/  BSYNC.RECONVERGENT B2 ;  /* 0x0000000000027941 */ /* 0x000fea0003800200 */
.L_x_351:
[----:B------:R-:W-:Y:S01]  /*1260*/  IADD3 R0, PT, PT, R13, -R12, RZ ;  /* 0x8000000c0d007210 */ /* 0x000fe20007ffe0ff */
[----:B------:R-:W-:Y:S03]  /*1270*/  BSSY.RECONVERGENT B2, `(.L_x_354) ;  /* 0x000001c000027945 */ /* 0x000fe60003800200 */
[----:B------:R-:W-:-:S13]  /*1280*/  ISETP.GT.AND P1, PT, R0, 0x4, PT ;  /* 0x000000040000780c */ /* 0x000fda0003f24270 */
[----:B------:R-:W-:Y:S05]  /*1290*/  @!P1 BRA `(.L_x_355) ;  /* 0x0000000000649947 */ /* 0x000fea0003800000 */
[----:B------:R-:W-:-:S05]  /*12a0*/  IMAD.WIDE R6, R12, 0x4, R4 ;  /* 0x000000040c067825 */ /* 0x000fca00078e0204 */
[----:B------:R-:W2:Y:S04]  /*12b0*/  LDG.E R11, desc[UR6][R6.64+-0x8] ;  /* 0xfffff806060b7981 */ /* 0x000ea8000c1e1900 */
[----:B--2---:R1:W-:Y:S04]  /*12c0*/  STG.E desc[UR6][R2.64+-0x8], R11 ;  /* 0xfffff80b02007986 */ /* 0x0043e8000c101906 */
[----:B------:R-:W2:Y:S04]  /*12d0*/  LDG.E R15, desc[UR6][R6.64+-0x4] ;  /* 0xfffffc06060f7981 */ /* 0x000ea8000c1e1900 */
[----:B--2---:R2:W-:Y:S04]  /*12e0*/  STG.E desc[UR6][R2.64+-0x4], R15 ;  /* 0xfffffc0f02007986 */ /* 0x0045e8000c101906 */
[----:B------:R-:W3:Y:S01]  /*12f0*/  LDG.E R17, desc[UR6][R6.64] ;  /* 0x0000000606117981 */ /* 0x000ee2000c1e1900 */
[----:B0-----:R-:W-:-:S03]  /*1300*/  VIADD R9, R12, 0x4 ;  /* 0x000000040c097836 */ /* 0x001fc60000000000 */
[----:B---3--:R0:W-:Y:S04]  /*1310*/  STG.E desc[UR6][R2.64], R17 ;  /* 0x0000001102007986 */ /* 0x0081e8000c101906 */
[----:B------:R-:W3:Y:S01]  /*1320*/  LDG.E R19, desc[UR6][R6.64+0x4] ;  /* 0x0000040606137981 */ /* 0x000ee2000c1e1900 */
[----:B------:R-:W-:-:S03]  /*1330*/  IMAD.WIDE R8, R9, 0x4, R4 ;  /* 0x0000000409087825 */ /* 0x000fc600078e0204 */
[----:B---3--:R-:W-:Y:S04]  /*1340*/  STG.E desc[UR6][R2.64+0x4], R19 ;  /* 0x0000041302007986 */ /* 0x008fe8000c101906 */
[----:B------:R-:W3:Y:S04]  /*1350*/  LDG.E R21, desc[UR6][R8.64+-0x8] ;  /* 0xfffff80608157981 */ /* 0x000ee8000c1e1900 */
[----:B---3--:R-:W-:Y:S04]  /*1360*/  STG.E desc[UR6][R2.64+0x8], R21 ;  /* 0x0000081502007986 */ /* 0x008fe8000c101906 */
[----:B-1----:R-:W3:Y:S04]  /*1370*/  LDG.E R11, desc[UR6][R8.64+-0x4] ;  /* 0xfffffc06080b7981 */ /* 0x002ee8000c1e1900 */
[----:B---3--:R-:W-:Y:S04]  /*1380*/  STG.E desc[UR6][R2.64+0xc], R11 ;  /* 0x00000c0b02007986 */ /* 0x008fe8000c101906 */
[----:B--2---:R-:W2:Y:S01]  /*1390*/  LDG.E R15, desc[UR6][R8.64] ;  /* 0x00000006080f7981 */ /* 0x004ea2000c1e1900 */
[----:B------:R-:W-:-:S03]  /*13a0*/  IADD3 R0, P1, PT, R2, 0x20, RZ ;  /* 0x0000002002007810 */ /* 0x000fc60007f3e0ff */
[----:B--2---:R-:W-:Y:S04]  /*13b0*/  STG.E desc[UR6][R2.64+0x10], R15 ;  /* 0x0000100f02007986 */ /* 0x004fe8000c101906 */
[----:B0-----:R-:W2:Y:S01]  /*13c0*/  LDG.E R17, desc[UR6][R8.64+0x4] ;  /* 0x0000040608117981 */ /* 0x001ea2000c1e1900 */
[----:B------:R-:W-:Y:S01]  /*13d0*/  IMAD.X R7, RZ, RZ, R3, P1 ;  /* 0x000000ffff077224 */ /* 0x000fe200008e0603 */
[----:B------:R-:W-:Y:S01]  /*13e0*/  PLOP3.LUT P0, PT, PT, PT, PT, 0x8, 0x80 ;  /* 0x000000000080781c */ /* 0x000fe20003f0e170 */
[----:B------:R-:W-:Y:S01]  /*13f0*/  VIADD R12, R12, 0x8 ;  /* 0x000000080c0c7836 */ /* 0x000fe20000000000 */
[----:B--2---:R0:W-:Y:S02]  /*1400*/  STG.E desc[UR6][R2.64+0x14], R17 ;  /* 0x0000141102007986 */ /* 0x0041e4000c101906 */
[----:B0-----:R-:W-:-:S02]  /*1410*/  IMAD.MOV.U32 R2, RZ, RZ, R0 ;  /* 0x000000ffff027224 */ /* 0x001fc400078e0000 */
[----:B------:R-:W-:-:S07]  /*1420*/  IMAD.MOV.U32 R3, RZ, RZ, R7 ;  /* 0x000000ffff037224 */ /* 0x000fce00078e0007 */
.L_x_355:
[----:B------:R-:W-:Y:S05]  /*1430*/  BSYNC.RECONVERGENT B2 ;  /* 0x0000000000027941 */ /* 0x000fea0003800200 */
.L_x_354:
[----:B------:R-:W-:-:S13]  /*1440*/  ISETP.LT.OR P0, PT, R12, R13, P0 ;  /* 0x0000000d0c00720c */ /* 0x000fda0000701670 */
[----:B------:R-:W-:Y:S05]  /*1450*/  @!P0 EXIT ;  /* 0x000000000000894d */ /* 0x000fea0003800000 */
[----:B------:R-:W-:-:S05]  /*1460*/  IMAD.WIDE R4, R12, 0x4, R4 ;  /* 0x000000040c047825 */ /* 0x000fca00078e0204 */
[----:B------:R-:W2:Y:S04]  /*1470*/  LDG.E R7, desc[UR6][R4.64+-0x8] ;  /* 0xfffff80604077981 */ /* 0x000ea8000c1e1900 */
[----:B--2---:R-:W-:Y:S04]  /*1480*/  STG.E desc[UR6][R2.64+-0x8], R7 ;  /* 0xfffff80702007986 */ /* 0x004fe8000c101906 */
[----:B0-----:R-:W2:Y:S04]  /*1490*/  LDG.E R9, desc[UR6][R4.64+-0x4] ;  /* 0xfffffc0604097981 */ /* 0x001ea8000c1e1900 */
[----:B--2---:R-:W-:Y:S04]  /*14a0*/  STG.E desc[UR6][R2.64+-0x4], R9 ;  /* 0xfffffc0902007986 */ /* 0x004fe8000c101906 */
[----:B------:R-:W2:Y:S04]  /*14b0*/  LDG.E R11, desc[UR6][R4.64] ;  /* 0x00000006040b7981 */ /* 0x000ea8000c1e1900 */
[----:B--2---:R-:W-:Y:S04]  /*14c0*/  STG.E desc[UR6][R2.64], R11 ;  /* 0x0000000b02007986 */ /* 0x004fe8000c101906 */
[----:B------:R-:W2:Y:S04]  /*14d0*/  LDG.E R13, desc[UR6][R4.64+0x4] ;  /* 0x00000406040d7981 */ /* 0x000ea8000c1e1900 */
[----:B--2---:R-:W-:Y:S01]  /*14e0*/  STG.E desc[UR6][R2.64+0x4], R13 ;  /* 0x0000040d02007986 */ /* 0x004fe2000c101906 */
[----:B------:R-:W-:Y:S05]  /*14f0*/  EXIT ;  /* 0x000000000000794d */ /* 0x000fea0003800000 */
.L_x_347:
[----:B------:R-:W-:-:S13]  /*1500*/  ISETP.GE.AND P0, PT, R17, R4, PT ;  /* 0x000000041100720c */ /* 0x000fda0003f06270 */
[----:B------:R-:W-:Y:S05]  /*1510*/  @P0 EXIT ;  /* 0x000000000000094d */ /* 0x000fea0003800000 */
[----:B------:R-:W-:Y:S01]  /*1520*/  IADD3 R6, PT, PT, R3, R0, RZ ;  /* 0x0000000003067210 */ /* 0x000fe20007ffe0ff */
[----:B------:R-:W-:Y:S01]  /*1530*/  BSSY.RECONVERGENT B2, `(.L_x_356) ;  /* 0x000001e000027945 */ /* 0x000fe20003800200 */
[C-C-:B------:R-:W-:Y:S01]  /*1540*/  IADD3 R3, PT, PT, R2.reuse, R5, R17.reuse ;  /* 0x0000000502037210 */ /* 0x140fe20007ffe011 */
[----:B------:R-:W-:-:S04]  /*1550*/  IMAD.IADD R2, R2, 0x1, R17 ;  /* 0x0000000102027824 */ /* 0x000fc800078e0211 */
[----:B------:R-:W-:Y:S01]  /*1560*/  IMAD.IADD R3, R6, 0x1, -R3 ;  /* 0x0000000106037824 */ /* 0x000fe200078e0a03 */
[----:B------:R-:W-:-:S04]  /*1570*/  IADD3 R2, PT, PT, R2, R5, -R6 ;  /* 0x0000000502027210 */ /* 0x000fc80007ffe806 */
[----:B------:R-:W-:Y:S02]  /*1580*/  LOP3.LUT P1, R12, R3, 0x3, RZ, 0xc0, !PT ;  /* 0x00000003030c7812 */ /* 0x000fe4000782c0ff */
[----:B------:R-:W-:-:S11]  /*1590*/  ISETP.GT.U32.AND P0, PT, R2, -0x4, PT ;  /* 0xfffffffc0200780c */ /* 0x000fd60003f04070 */
[----:B------:R-:W-:Y:S05]  /*15a0*/  @!P1 BRA `(.L_x_357) ;  /* 0x0000000000589947 */ /* 0x000fea0003800000 */
[----:B------:R-:W1:Y:S01]  /*15b0*/  LDCU.64 UR4, c[0x0][0x390] ;  /* 0x00007200ff0477ac */ /* 0x000e620008000a00 */
[----:B------:R-:W-:Y:S01]  /*15c0*/  IMAD.WIDE R2, R5, 0x4, RZ ;  /* 0x0000000405027825 */ /* 0x000fe200078e02ff */
[----:B------:R-:W2:Y:S03]  /*15d0*/  LDCU.64 UR8, c[0x0][0x3a0] ;  /* 0x00007400ff0877ac */ /* 0x000ea60008000a00 */
[----:B0-----:R-:W-:-:S04]  /*15e0*/  IMAD.WIDE R8, R0, 0x4, RZ ;  /* 0x0000000400087825 */ /* 0x001fc800078e02ff */
[----:B------:R-:W-:-:S04]  /*15f0*/  IMAD.WIDE.U32 R6, R15, 0x4, R2 ;  /* 0x000000040f067825 */ /* 0x000fc800078e0002 */
[----:B------:R-:W-:Y:S01]  /*1600*/  IMAD.IADD R15, R15, 0x1, R12 ;  /* 0x000000010f0f7824 */ /* 0x000fe200078e020c */
[----:B-1----:R-:W-:Y:S01]  /*1610*/  IADD3 R2, P2, P3, -R8, UR4, R2 ;  /* 0x0000000408027c10 */ /* 0x002fe2000fb5e102 */
[----:B------:R-:W-:Y:S01]  /*1620*/  IMAD.MOV R8, RZ, RZ, -R12 ;  /* 0x000000ffff087224 */ /* 0x000fe200078e0a0c */
[----:B--2---:R-:W-:Y:S02]  /*1630*/  IADD3 R10, P1, PT, R6, UR8, RZ ;  /* 0x00000008060a7c10 */ /* 0x004fe4000ff3e0ff */
[----:B------:R-:W-:Y:S02]  /*1640*/  IADD3.X R3, PT, PT, ~R9, UR5, R3, P2, P3 ;  /* 0x0000000509037c10 */ /* 0x000fe400097e6503 */
[----:B------:R-:W-:-:S09]  /*1650*/  IADD3.X R11, PT, PT, R7, UR9, RZ, P1, !PT ;  /* 0x00000009070b7c10 */ /* 0x000fd20008ffe4ff */
.L_x_358:
[----:B-1----:R-:W-:-:S05]  /*1660*/  IMAD.WIDE R6, R17, 0x4, R2 ;  /* 0x0000000411067825 */ /* 0x002fca00078e0202 */
[----:B------:R0:W2:Y:S01]  /*1670*/  LDG.E R9, desc[UR6][R6.64] ;  /* 0x0000000606097981 */ /* 0x0000a2000c1e1900 */
[----:B------:R-:W-:Y:S02]  /*1680*/  VIADD R8, R8, 0x1 ;  /* 0x0000000108087836 */ /* 0x000fe40000000000 */
[----:B------:R-:W-:-:S03]  /*1690*/  VIADD R17, R17, 0x1 ;  /* 0x0000000111117836 */ /* 0x000fc60000000000 */
[----:B------:R-:W-:Y:S01]  /*16a0*/  ISETP.NE.AND P1, PT, R8, RZ, PT ;  /* 0x000000ff0800720c */ /* 0x000fe20003f25270 */
[----:B0-----:R-:W-:Y:S01]  /*16b0*/  IMAD.MOV.U32 R6, RZ, RZ, R10 ;  /* 0x000000ffff067224 */ /* 0x001fe200078e000a */
[----:B------:R-:W-:Y:S02]  /*16c0*/  MOV R7, R11 ;  /* 0x0000000b00077202 */ /* 0x000fe40000000f00 */
[----:B------:R-:W-:-:S05]  /*16d0*/  IADD3 R10, P2, PT, R10, 0x4, RZ ;  /* 0x000000040a0a7810 */ /* 0x000fca0007f5e0ff */
[----:B------:R-:W-:Y:S01]  /*16e0*/  IMAD.X R11, RZ, RZ, R11, P2 ;  /* 0x000000ffff0b7224 */ /* 0x000fe200010e060b */
[----:B--2---:R1:W-:Y:S03]  /*16f0*/  STG.E desc[UR6][R6.64], R9 ;  /* 0x0000000906007986 */ /* 0x0043e6000c101906 */
[----:B------:R-:W-:Y:S05]  /*1700*/  @P1 BRA `(.L_x_358) ;  /* 0xfffffffc00d41947 */ /* 0x000fea000383ffff */
.L_x_357:
[----:B------:R-:W-:Y:S05]  /*1710*/  BSYNC.RECONVERGENT B2 ;  /* 0x0000000000027941 */ /* 0x000fea0003800200 */
.L_x_356:
[----:B------:R-:W-:Y:S05]  /*1720*/  @P0 EXIT ;  /* 0x000000000000094d */ /* 0x000fea0003800000 */
[----:B------:R-:W2:Y:S01]  /*1730*/  LDCU.64 UR4, c[0x0][0x390] ;  /* 0x00007200ff0477ac */ /* 0x000ea20008000a00 */
[----:B-1----:R-:W-:Y:S01]  /*1740*/  IMAD.WIDE R6, R5, 0x4, RZ ;  /* 0x0000000405067825 */ /* 0x002fe200078e02ff */
[----:B------:R-:W-:Y:S01]  /*1750*/  BSSY.RECONVERGENT B2, `(.L_x_359) ;  /* 0x000003f000027945 */ /* 0x000fe20003800200 */
[----:B------:R-:W1:Y:S02]  /*1760*/  LDCU.64 UR8, c[0x0][0x3a0] ;  /* 0x00007400ff0877ac */ /* 0x000e640008000a00 */
[----:B0-----:R-:W-:-:S04]  /*1770*/  IMAD.WIDE R8, R0, 0x4, RZ ;  /* 0x0000000400087825 */ /* 0x001fc800078e02ff */
[----:B------:R-:W-:-:S04]  /*1780*/  IMAD.WIDE.U32 R2, R15, 0x4, R6 ;  /* 0x000000040f027825 */ /* 0x000fc800078e0006 */
[----:B------:R-:W-:Y:S01]  /*1790*/  IMAD.IADD R0, R4, 0x1, -R17 ;  /* 0x0000000104007824 */ /* 0x000fe200078e0a11 */
[----:B--2---:R-:W-:-:S04]  /*17a0*/  IADD3 R6, P1, P2, -R8, UR4, R6 ;  /* 0x0000000408067c10 */ /* 0x004fc8000fa3e106 */
[----:B------:R-:W-:Y:S02]  /*17b0*/  IADD3.X R7, PT, PT, ~R9, UR5, R7, P1, P2 ;  /* 0x0000000509077c10 */ /* 0x000fe40008fe4507 */
[----:B------:R-:W-:Y:S02]  /*17c0*/  ISETP.GT.AND P1, PT, R0, 0xc, PT ;  /* 0x0000000c0000780c */ /* 0x000fe40003f24270 */
[----:B-1----:R-:W-:Y:S02]  /*17d0*/  IADD3 R2, P0, PT, R2, UR8, RZ ;  /* 0x0000000802027c10 */ /* 0x002fe4000ff1e0ff */
[----:B------:R-:W-:Y:S02]  /*17e0*/  IADD3 R6, P2, PT, R6, 0x8, RZ ;  /* 0x0000000806067810 */ /* 0x000fe40007f5e0ff */
[----:B------:R-:W-:-:S03]  /*17f0*/  IADD3 R2, P3, PT, R2, 0x8, RZ ;  /* 0x0000000802027810 */ /* 0x000fc60007f7e0ff */
[----:B------:R-:W-:Y:S01]  /*1800*/  IMAD.X R7, RZ, RZ, R7, P2 ;  /* 0x000000ffff077224 */ /* 0x000fe200010e0607 */
[----:B------:R-:W-:Y:S02]  /*1810*/  IADD3.X R3, PT, PT, RZ, UR9, R3, P3, P0 ;  /* 0x00000009ff037c10 */ /* 0x000fe40009fe0403 */
[----:B------:R-:W-:Y:S01]  /*1820*/  PLOP3.LUT P0, PT, PT, PT, PT, 0x80, 0x8 ;  /* 0x000000000008781c */ /* 0x000fe20003f0f070 */
[----:B------:R-:W-:-:S12]  /*1830*/  @!P1 BRA `(.L_x_360) ;  /* 0x0000000000c09947 */ /* 0x000fd80003800000 */
[----:B------:R-:W-:Y:S02]  /*1840*/  PLOP3.LUT P0, PT, PT, PT, PT, 0x8, 0x80 ;  /* 0x000000000080781c */ /* 0x000fe40003f0e170 */
[----:B------:R-:W-:-:S11]  /*1850*/  IADD3 R0, PT, PT, R4, -0xc, RZ ;  /* 0xfffffff404007810 */ /* 0x000fd60007ffe0ff */
.L_x_361:
[----:B------:R-:W-:-:S05]  /*1860*/  IMAD.WIDE R8, R17, 0x4, R6 ;  /* 0x0000000411087825 */ /* 0x000fca00078e0206 */
        /* <DEDUP_REMOVED lines=15> */
[----:B------:R-:W-:-:S03]  /*1960*/  VIADD R9, R17, 0x8 ;  /* 0x0000000811097836 */ /* 0x000fc60000000000 */
        /* <DEDUP_REMOVED lines=26> */
[----:B0-----:R-:W-:Y:S01]  /*1b10*/  MOV R2, R8 ;  /* 0x0000000800027202 */ /* 0x001fe20000000f00 */
[----:B------:R-:W-:Y:S01]  /*1b20*/  IMAD.MOV.U32 R3, RZ, RZ, R9 ;  /* 0x000000ffff037224 */ /* 0x000fe200078e0009 */
[----:B------:R-:W-:Y:S06]  /*1b30*/  @!P1 BRA `(.L_x_361) ;  /* 0xfffffffc00489947 */ /* 0x000fec000383ffff */
.L_x_360:
[----:B------:R-:W-:Y:S05]  /*1b40*/  BSYNC.RECONVERGENT B2 ;  /* 0x0000000000027941 */ /* 0x000fea0003800200 */
.L_x_359:
[----:B------:R-:W-:Y:S01]  /*1b50*/  IMAD.IADD R0, R4, 0x1, -R17 ;  /* 0x0000000104007824 */ /* 0x000fe200078e0a11 */
[----:B------:R-:W-:Y:S04]  /*1b60*/  BSSY.RECONVERGENT B2, `(.L_x_362) ;  /* 0x000001c000027945 */ /* 0x000fe80003800200 */
[----:B------:R-:W-:-:S13]  /*1b70*/  ISETP.GT.AND P1, PT, R0, 0x4, PT ;  /* 0x000000040000780c */ /* 0x000fda0003f24270 */
[----:B------:R-:W-:Y:S05]  /*1b80*/  @!P1 BRA `(.L_x_363) ;  /* 0x0000000000649947 */ /* 0x000fea0003800000 */
        /* <DEDUP_REMOVED lines=10> */
[----:B---3--:R-:W-:Y:S04]  /*1c30*/  STG.E desc[UR6][R2.64+0x4], R19 ;  /* 0x0000041302007986 */ /* 0x008fe8000c101906 */
[----:B------:R-:W3:Y:S04]  /*1c40*/  LDG.E R21, desc[UR6][R10.64+-0x8] ;  /* 0xfffff8060a157981 */ /* 0x000ee8000c1e1900 */
[----:B---3--:R-:W-:Y:S04]  /*1c50*/  STG.E desc[UR6][R2.64+0x8], R21 ;  /* 0x0000081502007986 */ /* 0x008fe8000c101906 */
[----:B0-----:R-:W3:Y:S04]  /*1c60*/  LDG.E R5, desc[UR6][R10.64+-0x4] ;  /* 0xfffffc060a057981 */ /* 0x001ee8000c1e1900 */
[----:B---3--:R-:W-:Y:S04]  /*1c70*/  STG.E desc[UR6][R2.64+0xc], R5 ;  /* 0x00000c0502007986 */ /* 0x008fe8000c101906 */
[----:B-1----:R-:W3:Y:S01]  /*1c80*/  LDG.E R13, desc[UR6][R10.64] ;  /* 0x000000060a0d7981 */ /* 0x002ee2000c1e1900 */
[----:B------:R-:W-:-:S03]  /*1c90*/  IADD3 R0, P1, PT, R2, 0x20, RZ ;  /* 0x0000002002007810 */ /* 0x000fc60007f3e0ff */
[----:B---3--:R-:W-:Y:S04]  /*1ca0*/  STG.E desc[UR6][R2.64+0x10], R13 ;  /* 0x0000100d02007986 */ /* 0x008fe8000c101906 */
[----:B--2---:R-:W2:Y:S01]  /*1cb0*/  LDG.E R15, desc[UR6][R10.64+0x4] ;  /* 0x000004060a0f7981 */ /* 0x004ea2000c1e1900 */
[----:B------:R-:W-:Y:S01]  /*1cc0*/  IMAD.X R9, RZ, RZ, R3, P1 ;  /* 0x000000ffff097224 */ /* 0x000fe200008e0603 */
[----:B------:R-:W-:Y:S01]  /*1cd0*/  PLOP3.LUT P0, PT, PT, PT, PT, 0x8, 0x80 ;  /* 0x000000000080781c */ /* 0x000fe20003f0e170 */
[----:B------:R-:W-:Y:S01]  /*1ce0*/  VIADD R17, R17, 0x8 ;  /* 0x0000000811117836 */ /* 0x000fe20000000000 */
[----:B--2---:R0:W-:Y:S02]  /*1cf0*/  STG.E desc[UR6][R2.64+0x14], R15 ;  /* 0x0000140f02007986 */ /* 0x0041e4000c101906 */
[----:B0-----:R-:W-:Y:S01]  /*1d00*/  MOV R2, R0 ;  /* 0x0000000000027202 */ /* 0x001fe20000000f00 */
[----:B------:R-:W-:-:S08]  /*1d10*/  IMAD.MOV.U32 R3, RZ, RZ, R9 ;  /* 0x000000ffff037224 */ /* 0x000fd000078e0009 */
.L_x_363:
[----:B------:R-:W-:Y:S05]  /*1d20*/  BSYNC.RECONVERGENT B2 ;  /* 0x0000000000027941 */ /* 0x000fea0003800200 */
.L_x_362:
[----:B------:R-:W-:-:S13]  /*1d30*/  ISETP.LT.OR P0, PT, R17, R4, P0 ;  /* 0x000000041100720c */ /* 0x000fda0000701670 */
[----:B------:R-:W-:Y:S05]  /*1d40*/  @!P0 EXIT ;  /* 0x000000000000894d */ /* 0x000fea0003800000 */
[----:B------:R-:W-:-:S05]  /*1d50*/  IMAD.WIDE R6, R17, 0x4, R6 ;  /* 0x0000000411067825 */ /* 0x000fca00078e0206 */
[----:B------:R-:W2:Y:S04]  /*1d60*/  LDG.E R5, desc[UR6][R6.64+-0x8] ;  /* 0xfffff80606057981 */ /* 0x000ea8000c1e1900 */
[----:B--2---:R-:W-:Y:S04]  /*1d70*/  STG.E desc[UR6][R2.64+-0x8], R5 ;  /* 0xfffff80502007986 */ /* 0x004fe8000c101906 */
[----:B------:R-:W2:Y:S04]  /*1d80*/  LDG.E R9, desc[UR6][R6.64+-0x4] ;  /* 0xfffffc0606097981 */ /* 0x000ea8000c1e1900 */
[----:B--2---:R-:W-:Y:S04]  /*1d90*/  STG.E desc[UR6][R2.64+-0x4], R9 ;  /* 0xfffffc0902007986 */ /* 0x004fe8000c101906 */
[----:B------:R-:W2:Y:S04]  /*1da0*/  LDG.E R11, desc[UR6][R6.64] ;  /* 0x00000006060b7981 */ /* 0x000ea8000c1e1900 */
[----:B--2---:R-:W-:Y:S04]  /*1db0*/  STG.E desc[UR6][R2.64], R11 ;  /* 0x0000000b02007986 */ /* 0x004fe8000c101906 */
[----:B------:R-:W2:Y:S04]  /*1dc0*/  LDG.E R13, desc[UR6][R6.64+0x4] ;  /* 0x00000406060d7981 */ /* 0x000ea8000c1e1900 */
[----:B--2---:R-:W-:Y:S01]  /*1dd0*/  STG.E desc[UR6][R2.64+0x4], R13 ;  /* 0x0000040d02007986 */ /* 0x004fe2000c101906 */
[----:B------:R-:W-:Y:S05]  /*1de0*/  EXIT ;  /* 0x000000000000794d */ /* 0x000fea0003800000 */
        .weak           $__internal_6_$__cuda_sm20_div_rn_f64_full
        .type           $__internal_6_$__cuda_sm20_div_rn_f64_full,@function
        .size           $__internal_6_$__cuda_sm20_div_rn_f64_full,(.L_x_376 - $__internal_6_$__cuda_sm20_div_rn_f64_full)
$__internal_6_$__cuda_sm20_div_rn_f64_full:
        /* <DEDUP_REMOVED lines=15> */
[----:B------:R-:W-:Y:S02]  /*1ee0*/  SEL R11, R4, 0x63400000, !P1 ;  /* 0x63400000040b7807 */ /* 0x000fe40004800000 */
[----:B------:R-:W-:Y:S02]  /*1ef0*/  FSETP.GEU.AND P1, PT, |R9|, 1.469367938527859385e-39, PT ;  /* 0x001000000900780b */ /* 0x000fe40003f2e200 */
[----:B------:R-:W-:-:S03]  /*1f00*/  LOP3.LUT R11, R11, 0x800fffff, R9, 0xf8, !PT ;  /* 0x800fffff0b0b7812 */ /* 0x000fc600078ef809 */
[----:B------:R-:W-:Y:S01]  /*1f10*/  DFMA R16, R12, -R2, 1 ;  /* 0x3ff000000c10742b */ /* 0x000fe20000000802 */
[----:B------:R-:W-:-:S07]  /*1f20*/  MOV R10, R8 ;  /* 0x00000008000a7202 */ /* 0x000fce0000000f00 */
        /* <DEDUP_REMOVED lines=10> */
.L_x_364:
        /* <DEDUP_REMOVED lines=16> */
[----:B------:R-:W-:-:S03]  /*20d0*/  IMAD.MOV.U32 R8, RZ, RZ, RZ ;  /* 0x000000ffff087224 */ /* 0x000fc600078e00ff */
[----:B------:R-:W-:-:S06]  /*20e0*/  IADD3 R9, PT, PT, R4, 0x7fe00000, RZ ;  /* 0x7fe0000004097810 */ /* 0x000fcc0007ffe0ff */
        /* <DEDUP_REMOVED lines=19> */
.L_x_365:
        /* <DEDUP_REMOVED lines=16> */
.L_x_368:
[----:B------:R-:W-:Y:S02]  /*2320*/  LOP3.LUT R15, R7, 0x80000, RZ, 0xfc, !PT ;  /* 0x00080000070f7812 */ /* 0x000fe400078efcff */
[----:B------:R-:W-:Y:S01]  /*2330*/  MOV R14, R6 ;  /* 0x00000006000e7202 */ /* 0x000fe20000000f00 */
[----:B------:R-:W-:Y:S06]  /*2340*/  BRA `(.L_x_366) ;  /* 0x0000000000087947 */ /* 0x000fec0003800000 */
.L_x_367:
[----:B------:R-:W-:Y:S01]  /*2350*/  LOP3.LUT R15, R9, 0x80000, RZ, 0xfc, !PT ;  /* 0x00080000090f7812 */ /* 0x000fe200078efcff */
[----:B------:R-:W-:-:S07]  /*2360*/  IMAD.MOV.U32 R14, RZ, RZ, R8 ;  /* 0x000000ffff0e7224 */ /* 0x000fce00078e0008 */
.L_x_366:
[----:B------:R-:W-:Y:S02]  /*2370*/  IMAD.MOV.U32 R2, RZ, RZ, R0 ;  /* 0x000000ffff027224 */ /* 0x000fe400078e0000 */
[----:B------:R-:W-:-:S04]  /*2380*/  IMAD.MOV.U32 R3, RZ, RZ, 0x0 ;  /* 0x00000000ff037424 */ /* 0x000fc800078e00ff */
[----:B------:R-:W-:Y:S05]  /*2390*/  RET.REL.NODEC R2 `(_Z18merge_basic_kernelPiiS_iS_) ;  /* 0xffffffdc02187950 */ /* 0x000fea0003c3ffff */
.L_x_369:
        /* <DEDUP_REMOVED lines=14> */
.L_x_376:


//--------------------- .nv.shared._Z32merge_circular_buffer_kernel_bugPiiS_iS_i --------------------------
	.section	.nv.shared._Z32merge_circular_buffer_kernel_bugPiiS_iS_i,"aw",@nobits
	.sectionflags	@""
	.align	16
	.zero		1024


//--------------------- .nv.shared.reserved.0     --------------------------
	.section	.nv.shared.reserved.0,"aw",@nobits
	.weak		__nv_reservedSMEM_offset_0_alias
	.size		__nv_reservedSMEM_offset_0_alias, 0, 64
	.other		__nv_reservedSMEM_offset_0_alias,@"STO_CUDA_RESERVED_SHARED STV_DEFAULT"
__nv_reservedSMEM_offset_0_alias:
	.zero		0
	.zero		64


//--------------------- .nv.shared._Z28merge_circular_buffer_kernelPiiS_iS_i --------------------------
	.section	.nv.shared._Z28merge_circular_buffer_kernelPiiS_iS_i,"aw",@nobits
	.sectionflags	@""
	.align	16
	.zero		1024


//--------------------- .nv.shared._Z21merge_tiled_kernel_v3PiiS_iS_i --------------------------
	.section	.nv.shared._Z21merge_tiled_kernel_v3PiiS_iS_i,"aw",@nobits
	.sectionflags	@""
	.align	16
.nv.shared._Z21merge_tiled_kernel_v3PiiS_iS_i:
	.zero		1040


//--------------------- .nv.shared._Z21merge_tiled_kernel_v2PiiS_iS_i --------------------------
	.section	.nv.shared._Z21merge_tiled_kernel_v2PiiS_iS_i,"aw",@nobits
	.sectionflags	@""
	.align	16
.nv.shared._Z21merge_tiled_kernel_v2PiiS_iS_i:
	.zero		1040


//--------------------- .nv.shared._Z18merge_tiled_kernelPiiS_iS_i --------------------------
	.section	.nv.shared._Z18merge_tiled_kernelPiiS_iS_i,"aw",@nobits
	.sectionflags	@""
	.align	16
	.zero		1024


//--------------------- .nv.shared._Z22merge_tiled_kernel_bugPiiS_iS_i --------------------------
	.section	.nv.shared._Z22merge_tiled_kernel_bugPiiS_iS_i,"aw",@nobits
	.sectionflags	@""
	.align	16
	.zero		1024


//--------------------- .nv.shared._Z18merge_basic_kernelPiiS_iS_ --------------------------
	.section	.nv.shared._Z18merge_basic_kernelPiiS_iS_,"aw",@nobits
	.sectionflags	@""
	.align	16
	.zero		1024


//--------------------- .nv.constant0._Z32merge_circular_buffer_kernel_bugPiiS_iS_i --------------------------
	.section	.nv.constant0._Z32merge_circular_buffer_kernel_bugPiiS_iS_i,"a",@progbits
	.sectionflags	@""
	.align	4
.nv.constant0._Z32merge_circular_buffer_kernel_bugPiiS_iS_i:
	.zero		940


//--------------------- .nv.constant0._Z28merge_circular_buffer_kernelPiiS_iS_i --------------------------
	.section	.nv.constant0._Z28merge_circular_buffer_kernelPiiS_iS_i,"a",@progbits
	.sectionflags	@""
	.align	4
.nv.constant0._Z28merge_circular_buffer_kernelPiiS_iS_i:
	.zero		940


//--------------------- .nv.constant0._Z21merge_tiled_kernel_v3PiiS_iS_i --------------------------
	.section	.nv.constant0._Z21merge_tiled_kernel_v3PiiS_iS_i,"a",@progbits
	.sectionflags	@""
	.align	4
.nv.constant0._Z21merge_tiled_kernel_v3PiiS_iS_i:
	.zero		940


//--------------------- .nv.constant0._Z21merge_tiled_kernel_v2PiiS_iS_i --------------------------
	.section	.nv.constant0._Z21merge_tiled_kernel_v2PiiS_iS_i,"a",@progbits
	.sectionflags	@""
	.align	4
.nv.constant0._Z21merge_tiled_kernel_v2PiiS_iS_i:
	.zero		940


//--------------------- .nv.constant0._Z18merge_tiled_kernelPiiS_iS_i --------------------------
	.section	.nv.constant0._Z18merge_tiled_kernelPiiS_iS_i,"a",@progbits
	.sectionflags	@""
	.align	4
.nv.constant0._Z18merge_tiled_kernelPiiS_iS_i:
	.zero		940


//--------------------- .nv.constant0._Z22merge_tiled_kernel_bugPiiS_iS_i --------------------------
	.section	.nv.constant0._Z22merge_tiled_kernel_bugPiiS_iS_i,"a",@progbits
	.sectionflags	@""
	.align	4
.nv.constant0._Z22merge_tiled_kernel_bugPiiS_iS_i:
	.zero		940


//--------------------- .nv.constant0._Z18merge_basic_kernelPiiS_iS_ --------------------------
	.section	.nv.constant0._Z18merge_basic_kernelPiiS_iS_,"a",@progbits
	.sectionflags	@""
	.align	4
.nv.constant0._Z18merge_basic_kernelPiiS_iS_:
	.zero		936


//--------------------- SYMBOLS --------------------------

	.type		.nv.reservedSmem.offset0,@object
	.size		.nv.reservedSmem.offset0,0x4
	.type		.nv.reservedSmem.cap,@object
	.size		.nv.reservedSmem.cap,0x4
